	.target	sm_80

	.elftype	@"ET_EXEC"


//--------------------- .note.nv.tkinfo           --------------------------
	.section	.note.nv.tkinfo,"",@"SHT_NOTE"
	.sectionflags	@"SHF_NOTE_NV_TKINFO"
	.tkinfo
        /*0018*/ 	.word	0x00000002
        /*0030*/ 	.string	""
        /*0030*/ 	.string	"ptxas"
        /*0030*/ 	.string	"Cuda compilation tools, release 13.0, V13.0.88"
        /*0030*/ 	.string	"Build cuda_13.0.r13.0/compiler.36424714_0"
        /*0030*/ 	.string	"-v  -suppress-debug-info  -lineinfo  -arch sm_80 "



//--------------------- .note.nv.cuinfo           --------------------------
	.section	.note.nv.cuinfo,"",@"SHT_NOTE"
	.sectionflags	@"SHF_NOTE_NV_CUINFO"
        /*0018*/ 	.short	0x0002
        /*001a*/ 	.short	0x0050
        /*001c*/ 	.short	0x0082
	.zero		2


//--------------------- .nv.info                  --------------------------
	.section	.nv.info,"",@"SHT_CUDA_INFO"
	.align	4


	//----- nvinfo : EIATTR_REGCOUNT
	.align		4
        /*0000*/ 	.byte	0x04, 0x2f
        /*0002*/ 	.short	(.L_1 - .L_0)
	.align		4
.L_0:
        /*0004*/ 	.word	index@(matmul_kernel)
        /*0008*/ 	.word	0x000000ff


	//----- nvinfo : EIATTR_FRAME_SIZE
	.align		4
.L_1:
        /*000c*/ 	.byte	0x04, 0x11
        /*000e*/ 	.short	(.L_3 - .L_2)
	.align		4
.L_2:
        /*0010*/ 	.word	index@(matmul_kernel)
        /*0014*/ 	.word	0x00000c88


	//----- nvinfo : EIATTR_MIN_STACK_SIZE
	.align		4
.L_3:
        /*0018*/ 	.byte	0x04, 0x12
        /*001a*/ 	.short	(.L_5 - .L_4)
	.align		4
.L_4:
        /*001c*/ 	.word	index@(matmul_kernel)
        /*0020*/ 	.word	0x00000c88
.L_5:


//--------------------- .nv.info.matmul_kernel    --------------------------
	.section	.nv.info.matmul_kernel,"",@"SHT_CUDA_INFO"
	.sectionflags	@""
	.align	4


	//----- nvinfo : EIATTR_CUDA_API_VERSION
	.align		4
        /*0000*/ 	.byte	0x04, 0x37
        /*0002*/ 	.short	(.L_7 - .L_6)
.L_6:
        /*0004*/ 	.word	0x00000082


	//----- nvinfo : EIATTR_SW2861232_WAR
	.align		4
.L_7:
        /*0008*/ 	.byte	0x01, 0x35
	.zero		2


	//----- nvinfo : EIATTR_PARAM_CBANK
	.align		4
        /*000c*/ 	.byte	0x04, 0x0a
        /*000e*/ 	.short	(.L_9 - .L_8)
	.align		4
.L_8:
        /*0010*/ 	.word	index@(.nv.constant0.matmul_kernel)
        /*0014*/ 	.short	0x0160
        /*0016*/ 	.short	0x0050


	//----- nvinfo : EIATTR_CBANK_PARAM_SIZE
	.align		4
.L_9:
        /*0018*/ 	.byte	0x03, 0x19
        /*001a*/ 	.short	0x0050


	//----- nvinfo : EIATTR_KPARAM_INFO
	.align		4
        /*001c*/ 	.byte	0x04, 0x17
        /*001e*/ 	.short	(.L_11 - .L_10)
.L_10:
        /*0020*/ 	.word	0x00000000
        /*0024*/ 	.short	0x000d
        /*0026*/ 	.short	0x0048
        /*0028*/ 	.byte	0x00, 0xf4, 0x21, 0x00


	//----- nvinfo : EIATTR_KPARAM_INFO
	.align		4
.L_11:
        /*002c*/ 	.byte	0x04, 0x17
        /*002e*/ 	.short	(.L_13 - .L_12)
.L_12:
        /*0030*/ 	.word	0x00000000
        /*0034*/ 	.short	0x000c
        /*0036*/ 	.short	0x0040
        /*0038*/ 	.byte	0x00, 0xf4, 0x21, 0x00


	//----- nvinfo : EIATTR_KPARAM_INFO
	.align		4
.L_13:
        /*003c*/ 	.byte	0x04, 0x17
        /*003e*/ 	.short	(.L_15 - .L_14)
.L_14:
        /*0040*/ 	.word	0x00000000
        /*0044*/ 	.short	0x000b
        /*0046*/ 	.short	0x0038
        /*0048*/ 	.byte	0x00, 0xf0, 0x11, 0x00


	//----- nvinfo : EIATTR_KPARAM_INFO
	.align		4
.L_15:
        /*004c*/ 	.byte	0x04, 0x17
        /*004e*/ 	.short	(.L_17 - .L_16)
.L_16:
        /*0050*/ 	.word	0x00000000
        /*0054*/ 	.short	0x000a
        /*0056*/ 	.short	0x0034
        /*0058*/ 	.byte	0x00, 0xf0, 0x11, 0x00


	//----- nvinfo : EIATTR_KPARAM_INFO
	.align		4
.L_17:
        /*005c*/ 	.byte	0x04, 0x17
        /*005e*/ 	.short	(.L_19 - .L_18)
.L_18:
        /*0060*/ 	.word	0x00000000
        /*0064*/ 	.short	0x0009
        /*0066*/ 	.short	0x0030
        /*0068*/ 	.byte	0x00, 0xf0, 0x11, 0x00


	//----- nvinfo : EIATTR_KPARAM_INFO
	.align		4
.L_19:
        /*006c*/ 	.byte	0x04, 0x17
        /*006e*/ 	.short	(.L_21 - .L_20)
.L_20:
        /*0070*/ 	.word	0x00000000
        /*0074*/ 	.short	0x0008
        /*0076*/ 	.short	0x002c
        /*0078*/ 	.byte	0x00, 0xf0, 0x11, 0x00


	//----- nvinfo : EIATTR_KPARAM_INFO
	.align		4
.L_21:
        /*007c*/ 	.byte	0x04, 0x17
        /*007e*/ 	.short	(.L_23 - .L_22)
.L_22:
        /*0080*/ 	.word	0x00000000
        /*0084*/ 	.short	0x0007
        /*0086*/ 	.short	0x0028
        /*0088*/ 	.byte	0x00, 0xf0, 0x11, 0x00


	//----- nvinfo : EIATTR_KPARAM_INFO
	.align		4
.L_23:
        /*008c*/ 	.byte	0x04, 0x17
        /*008e*/ 	.short	(.L_25 - .L_24)
.L_24:
        /*0090*/ 	.word	0x00000000
        /*0094*/ 	.short	0x0006
        /*0096*/ 	.short	0x0024
        /*0098*/ 	.byte	0x00, 0xf0, 0x11, 0x00


	//----- nvinfo : EIATTR_KPARAM_INFO
	.align		4
.L_25:
        /*009c*/ 	.byte	0x04, 0x17
        /*009e*/ 	.short	(.L_27 - .L_26)
.L_26:
        /*00a0*/ 	.word	0x00000000
        /*00a4*/ 	.short	0x0005
        /*00a6*/ 	.short	0x0020
        /*00a8*/ 	.byte	0x00, 0xf0, 0x11, 0x00


	//----- nvinfo : EIATTR_KPARAM_INFO
	.align		4
.L_27:
        /*00ac*/ 	.byte	0x04, 0x17
        /*00ae*/ 	.short	(.L_29 - .L_28)
.L_28:
        /*00b0*/ 	.word	0x00000000
        /*00b4*/ 	.short	0x0004
        /*00b6*/ 	.short	0x001c
        /*00b8*/ 	.byte	0x00, 0xf0, 0x11, 0x00


	//----- nvinfo : EIATTR_KPARAM_INFO
	.align		4
.L_29:
        /*00bc*/ 	.byte	0x04, 0x17
        /*00be*/ 	.short	(.L_31 - .L_30)
.L_30:
        /*00c0*/ 	.word	0x00000000
        /*00c4*/ 	.short	0x0003
        /*00c6*/ 	.short	0x0018
        /*00c8*/ 	.byte	0x00, 0xf0, 0x11, 0x00


	//----- nvinfo : EIATTR_KPARAM_INFO
	.align		4
.L_31:
        /*00cc*/ 	.byte	0x04, 0x17
        /*00ce*/ 	.short	(.L_33 - .L_32)
.L_32:
        /*00d0*/ 	.word	0x00000000
        /*00d4*/ 	.short	0x0002
        /*00d6*/ 	.short	0x0010
        /*00d8*/ 	.byte	0x00, 0xf4, 0x21, 0x00


	//----- nvinfo : EIATTR_KPARAM_INFO
	.align		4
.L_33:
        /*00dc*/ 	.byte	0x04, 0x17
        /*00de*/ 	.short	(.L_35 - .L_34)
.L_34:
        /*00e0*/ 	.word	0x00000000
        /*00e4*/ 	.short	0x0001
        /*00e6*/ 	.short	0x0008
        /*00e8*/ 	.byte	0x00, 0xf4, 0x21, 0x00


	//----- nvinfo : EIATTR_KPARAM_INFO
	.align		4
.L_35:
        /*00ec*/ 	.byte	0x04, 0x17
        /*00ee*/ 	.short	(.L_37 - .L_36)
.L_36:
        /*00f0*/ 	.word	0x00000000
        /*00f4*/ 	.short	0x0000
        /*00f6*/ 	.short	0x0000
        /*00f8*/ 	.byte	0x00, 0xf4, 0x21, 0x00


	//----- nvinfo : EIATTR_MAXREG_COUNT
	.align		4
.L_37:
        /*00fc*/ 	.byte	0x03, 0x1b
        /*00fe*/ 	.short	0x00ff


	//----- nvinfo : EIATTR_NUM_BARRIERS
	.align		4
        /*0100*/ 	.byte	0x02, 0x4c
        /*0102*/ 	.byte	0x01
	.zero		1


	//----- nvinfo : EIATTR_ANNOTATIONS
	.align		4
        /*0104*/ 	.byte	0x04, 0x55
        /*0106*/ 	.short	(.L_39 - .L_38)


	//   ....[0]....
.L_38:
        /*0108*/ 	.word	0x00000001
        /*010c*/ 	.byte	0x30, 0x09, 0x00, 0x00, 0x01, 0x00, 0x00, 0x00, 0x40, 0x0c, 0x00, 0x00, 0x01, 0x00, 0x00, 0x00
        /* <DEDUP_REMOVED lines=1123> */
        /*474c*/ 	.byte	0xa0, 0x3f, 0x02, 0x00


	//----- nvinfo : EIATTR_MERCURY_ISA_VERSION
	.align		4
.L_39:
        /*4750*/ 	.byte	0x03, 0x5f
        /*4752*/ 	.short	0x0000


	//----- nvinfo : EIATTR_EXIT_INSTR_OFFSETS
	.align		4
        /*4754*/ 	.byte	0x04, 0x1c
        /*4756*/ 	.short	(.L_41 - .L_40)


	//   ....[0]....
.L_40:
        /*4758*/ 	.word	0x000242b0


	//   ....[1]....
        /*475c*/ 	.word	0x000242d0


	//----- nvinfo : EIATTR_REQNTID
	.align		4
.L_41:
        /*4760*/ 	.byte	0x04, 0x10
        /*4762*/ 	.short	(.L_43 - .L_42)
.L_42:
        /*4764*/ 	.word	0x00000080
        /*4768*/ 	.word	0x00000001
        /*476c*/ 	.word	0x00000001
.L_43:


//--------------------- .nv.callgraph             --------------------------
	.section	.nv.callgraph,"",@"SHT_CUDA_CALLGRAPH"
	.align	4
	.sectionentsize	8
	.align		4
        /*0000*/ 	.word	0x00000000
	.align		4
        /*0004*/ 	.word	0xffffffff
	.align		4
        /*0008*/ 	.word	0x00000000
	.align		4
        /*000c*/ 	.word	0xfffffffe
	.align		4
        /*0010*/ 	.word	0x00000000
	.align		4
        /*0014*/ 	.word	0xfffffffd
	.align		4
        /*0018*/ 	.word	0x00000000
	.align		4
        /*001c*/ 	.word	0xfffffffc


//--------------------- .nv.rel.action            --------------------------
	.section	.nv.rel.action,"",@"SHT_CUDA_RELOCINFO"
	.align	8
	.sectionentsize	8
        /*0000*/ 	.byte	0x73, 0x00, 0x00, 0x00, 0x00, 0x00, 0x00, 0x00, 0x00, 0x00, 0x00, 0x11, 0x25, 0x00, 0x05, 0x36


//--------------------- .nv.constant0.matmul_kernel --------------------------
	.section	.nv.constant0.matmul_kernel,"a",@progbits
	.sectionflags	@""
	.align	4
.nv.constant0.matmul_kernel:
	.zero		432


//--------------------- .text.matmul_kernel       --------------------------
	.section	.text.matmul_kernel,"ax",@progbits
	.sectioninfo	@"SHI_REGISTERS=255"
	.align	128
        .global         matmul_kernel
        .type           matmul_kernel,@function
        .size           matmul_kernel,(.L_x_3 - matmul_kernel)
        .other          matmul_kernel,@"STO_CUDA_ENTRY STV_DEFAULT"
matmul_kernel:
.text.matmul_kernel:
[----:B------:R-:W-:Y:S02]  /*0000*/  IMAD.MOV.U32 R1, RZ, RZ, c[0x0][0x28] ;  /* 0x00000a00ff017624 */ /* 0x000fe400078e00ff */
[----:B------:R-:W-:Y:S01]  /*0010*/  IMAD.MOV.U32 R252, RZ, RZ, 0x7f ;  /* 0x0000007ffffc7424 */ /* 0x000fe200078e00ff */
[----:B------:R-:W1:Y:S01]  /*0020*/  S2R R5, SR_CTAID.X ;  /* 0x0000000000057919 */ /* 0x000e620000002500 */
[----:B------:R-:W-:Y:S01]  /*0030*/  IMAD.MOV.U32 R209, RZ, RZ, c[0x0][0x180] ;  /* 0x00006000ffd17624 */ /* 0x000fe200078e00ff */
[----:B------:R-:W-:Y:S01]  /*0040*/  IADD3 R1, R1, -0xc88, RZ ;  /* 0xfffff37801017810 */ /* 0x000fe20007ffe0ff */
[----:B------:R-:W-:Y:S01]  /*0050*/  IMAD.MOV.U32 R186, RZ, RZ, c[0x0][0x188] ;  /* 0x00006200ffba7624 */ /* 0x000fe200078e00ff */
[----:B------:R-:W-:Y:S01]  /*0060*/  IADD3 R0, R252, c[0x0][0x17c], RZ ;  /* 0x00005f00fc007a10 */ /* 0x000fe20007ffe0ff */
[----:B------:R-:W2:Y:S01]  /*0070*/  S2R R12, SR_TID.X ;  /* 0x00000000000c7919 */ /* 0x000ea20000002100 */
[----:B------:R-:W-:Y:S01]  /*0080*/  ULDC.64 UR6, c[0x0][0x118] ;  /* 0x0000460000067ab9 */ /* 0x000fe20000000a00 */
[C---:B------:R-:W-:Y:S01]  /*0090*/  IMAD.SHL.U32 R23, R186.reuse, 0x4, RZ ;  /* 0x00000004ba177824 */ /* 0x040fe200078e00ff */
[----:B------:R-:W-:Y:S01]  /*00a0*/  SHF.R.S32.HI R3, RZ, 0x1f, R0 ;  /* 0x0000001fff037819 */ /* 0x000fe20000011400 */
[C---:B------:R-:W-:Y:S01]  /*00b0*/  IMAD R17, R186.reuse, 0x30, RZ ;  /* 0x00000030ba117824 */ /* 0x040fe200078e02ff */
[----:B------:R-:W-:Y:S01]  /*00c0*/  IADD3 R52, R209, -0x50, RZ ;  /* 0xffffffb0d1347810 */ /* 0x000fe20007ffe0ff */
[C---:B------:R-:W-:Y:S01]  /*00d0*/  IMAD R215, R186.reuse, 0xc, RZ ;  /* 0x0000000cbad77824 */ /* 0x040fe200078e02ff */
[----:B------:R-:W-:Y:S01]  /*00e0*/  LEA.HI R3, R3, R0, RZ, 0x7 ;  /* 0x0000000003037211 */ /* 0x000fe200078f38ff */
[----:B------:R-:W-:-:S02]  /*00f0*/  IMAD R27, R186, 0x50, RZ ;  /* 0x00000050ba1b7824 */ /* 0x000fc400078e02ff */
[C---:B------:R-:W-:Y:S01]  /*0100*/  IMAD R25, R186.reuse, 0x14, RZ ;  /* 0x00000014ba197824 */ /* 0x040fe200078e02ff */
[----:B------:R-:W-:Y:S01]  /*0110*/  SHF.R.S32.HI R3, RZ, 0x7, R3 ;  /* 0x00000007ff037819 */ /* 0x000fe20000011403 */
[C---:B------:R-:W-:Y:S02]  /*0120*/  IMAD R29, R186.reuse, 0x60, RZ ;  /* 0x00000060ba1d7824 */ /* 0x040fe400078e02ff */
[C---:B------:R-:W-:Y:S02]  /*0130*/  IMAD R167, R186.reuse, 0x18, RZ ;  /* 0x00000018baa77824 */ /* 0x040fe400078e02ff */
[----:B------:R-:W-:Y:S02]  /*0140*/  IMAD.SHL.U32 R4, R3, 0x8, RZ ;  /* 0x0000000803047824 */ /* 0x000fe400078e00ff */
[C---:B------:R-:W-:Y:S01]  /*0150*/  IMAD R41, R186.reuse, 0x70, RZ ;  /* 0x00000070ba297824 */ /* 0x040fe200078e02ff */
[----:B-1----:R-:W-:Y:S01]  /*0160*/  IABS R8, R5 ;  /* 0x0000000500087213 */ /* 0x002fe20000000000 */
[C---:B------:R-:W-:Y:S01]  /*0170*/  IMAD R217, R186.reuse, 0x1c, RZ ;  /* 0x0000001cbad97824 */ /* 0x040fe200078e02ff */
[-C--:B------:R-:W-:Y:S01]  /*0180*/  IABS R7, R4.reuse ;  /* 0x0000000400077213 */ /* 0x080fe20000000000 */
[C---:B------:R-:W-:Y:S01]  /*0190*/  IMAD R13, R186.reuse, 0xa0, RZ ;  /* 0x000000a0ba0d7824 */ /* 0x040fe200078e02ff */
[----:B------:R-:W-:Y:S01]  /*01a0*/  IABS R10, R4 ;  /* 0x00000004000a7213 */ /* 0x000fe20000000000 */
[----:B------:R-:W-:Y:S01]  /*01b0*/  IMAD R31, R186, 0x24, RZ ;  /* 0x00000024ba1f7824 */ /* 0x000fe200078e02ff */
[----:B------:R-:W1:Y:S01]  /*01c0*/  I2F.RP R0, R7 ;  /* 0x0000000700007306 */ /* 0x000e620000209400 */
[----:B--2---:R-:W-:Y:S01]  /*01d0*/  LOP3.LUT R250, R12, 0x7f, RZ, 0xc0, !PT ;  /* 0x0000007f0cfa7812 */ /* 0x004fe200078ec0ff */
[----:B------:R-:W-:-:S02]  /*01e0*/  IMAD R169, R186, 0x28, RZ ;  /* 0x00000028baa97824 */ /* 0x000fc400078e02ff */
[----:B------:R-:W-:Y:S02]  /*01f0*/  IMAD R15, R186, 0xb0, RZ ;  /* 0x000000b0ba0f7824 */ /* 0x000fe400078e02ff */
[----:B------:R-:W-:Y:S02]  /*0200*/  IMAD.SHL.U32 R208, R250, 0x4, RZ ;  /* 0x00000004fad07824 */ /* 0x000fe400078e00ff */
[C---:B------:R-:W-:Y:S02]  /*0210*/  IMAD R219, R186.reuse, 0x2c, RZ ;  /* 0x0000002cbadb7824 */ /* 0x040fe400078e02ff */
[C---:B------:R-:W-:Y:S02]  /*0220*/  IMAD R19, R186.reuse, 0xd0, RZ ;  /* 0x000000d0ba137824 */ /* 0x040fe400078e02ff */
[C---:B------:R-:W-:Y:S02]  /*0230*/  IMAD R33, R186.reuse, 0x34, RZ ;  /* 0x00000034ba217824 */ /* 0x040fe400078e02ff */
[C---:B------:R-:W-:Y:S01]  /*0240*/  IMAD R21, R186.reuse, 0xe0, RZ ;  /* 0x000000e0ba157824 */ /* 0x040fe200078e02ff */
[----:B-1----:R-:W1:Y:S01]  /*0250*/  MUFU.RCP R0, R0 ;  /* 0x0000000000007308 */ /* 0x002e620000001000 */
[----:B------:R-:W-:-:S02]  /*0260*/  IMAD R171, R186, 0x38, RZ ;  /* 0x00000038baab7824 */ /* 0x000fc400078e02ff */
[C---:B------:R-:W-:Y:S02]  /*0270*/  IMAD R221, R186.reuse, 0x3c, RZ ;  /* 0x0000003cbadd7824 */ /* 0x040fe400078e02ff */
[C---:B------:R-:W-:Y:S02]  /*0280*/  IMAD R37, R186.reuse, 0x110, RZ ;  /* 0x00000110ba257824 */ /* 0x040fe400078e02ff */
[C---:B------:R-:W-:Y:S02]  /*0290*/  IMAD R39, R186.reuse, 0x120, RZ ;  /* 0x00000120ba277824 */ /* 0x040fe400078e02ff */
[C---:B------:R-:W-:Y:S02]  /*02a0*/  IMAD R189, R186.reuse, 0x48, RZ ;  /* 0x00000048babd7824 */ /* 0x040fe400078e02ff */
[C---:B------:R-:W-:Y:S02]  /*02b0*/  IMAD R223, R186.reuse, 0x4c, RZ ;  /* 0x0000004cbadf7824 */ /* 0x040fe400078e02ff */
[----:B------:R-:W-:-:S02]  /*02c0*/  IMAD R191, R186, 0x58, RZ ;  /* 0x00000058babf7824 */ /* 0x000fc400078e02ff */
[----:B------:R-:W-:Y:S01]  /*02d0*/  IMAD R225, R186, 0x5c, RZ ;  /* 0x0000005cbae17824 */ /* 0x000fe200078e02ff */
[----:B-1----:R-:W-:Y:S01]  /*02e0*/  IADD3 R2, R0, 0xffffffe, RZ ;  /* 0x0ffffffe00027810 */ /* 0x002fe20007ffe0ff */
[----:B------:R-:W-:Y:S02]  /*02f0*/  IMAD.MOV R0, RZ, RZ, -R10 ;  /* 0x000000ffff007224 */ /* 0x000fe400078e0a0a */
[C---:B------:R-:W-:Y:S01]  /*0300*/  IMAD R193, R186.reuse, 0x68, RZ ;  /* 0x00000068bac17824 */ /* 0x040fe200078e02ff */
[----:B------:R1:W2:Y:S01]  /*0310*/  F2I.FTZ.U32.TRUNC.NTZ R3, R2 ;  /* 0x0000000200037305 */ /* 0x0002a2000021f000 */
[C---:B------:R-:W-:Y:S02]  /*0320*/  IMAD R227, R186.reuse, 0x6c, RZ ;  /* 0x0000006cbae37824 */ /* 0x040fe400078e02ff */
[C---:B------:R-:W-:Y:S02]  /*0330*/  IMAD R195, R186.reuse, 0x78, RZ ;  /* 0x00000078bac37824 */ /* 0x040fe400078e02ff */
[----:B------:R-:W-:-:S02]  /*0340*/  IMAD R229, R186, 0x7c, RZ ;  /* 0x0000007cbae57824 */ /* 0x000fc400078e02ff */
[C---:B------:R-:W-:Y:S02]  /*0350*/  IMAD R43, R186.reuse, 0x84, RZ ;  /* 0x00000084ba2b7824 */ /* 0x040fe400078e02ff */
[----:B-1----:R-:W-:Y:S02]  /*0360*/  IMAD.MOV.U32 R2, RZ, RZ, RZ ;  /* 0x000000ffff027224 */ /* 0x002fe400078e00ff */
[C---:B------:R-:W-:Y:S02]  /*0370*/  IMAD R45, R186.reuse, 0xa4, RZ ;  /* 0x000000a4ba2d7824 */ /* 0x040fe400078e02ff */
[C---:B------:R-:W-:Y:S02]  /*0380*/  IMAD R51, R186.reuse, 0xc4, RZ ;  /* 0x000000c4ba337824 */ /* 0x040fe400078e02ff */
[----:B------:R-:W-:Y:S02]  /*0390*/  IMAD R47, R186, 0x31, RZ ;  /* 0x00000031ba2f7824 */ /* 0x000fe400078e02ff */
[----:B--2---:R-:W-:-:S02]  /*03a0*/  IMAD.MOV R6, RZ, RZ, -R3 ;  /* 0x000000ffff067224 */ /* 0x004fc400078e0a03 */
[----:B------:R-:W-:Y:S02]  /*03b0*/  IMAD R53, R186, 0xd4, RZ ;  /* 0x000000d4ba357824 */ /* 0x000fe400078e02ff */
[----:B------:R-:W-:Y:S02]  /*03c0*/  IMAD R9, R6, R7, RZ ;  /* 0x0000000706097224 */ /* 0x000fe400078e02ff */
[----:B------:R-:W-:Y:S02]  /*03d0*/  IMAD.MOV.U32 R6, RZ, RZ, R8 ;  /* 0x000000ffff067224 */ /* 0x000fe400078e0008 */
[----:B------:R-:W-:-:S04]  /*03e0*/  IMAD.HI.U32 R3, R3, R9, R2 ;  /* 0x0000000903037227 */ /* 0x000fc800078e0002 */
[----:B------:R-:W-:Y:S02]  /*03f0*/  IMAD R55, R186, 0xf4, RZ ;  /* 0x000000f4ba377824 */ /* 0x000fe400078e02ff */
[----:B------:R-:W-:-:S04]  /*0400*/  IMAD.HI.U32 R3, R3, R6, RZ ;  /* 0x0000000603037227 */ /* 0x000fc800078e00ff */
[----:B------:R-:W-:Y:S02]  /*0410*/  IMAD R0, R3, R0, R6 ;  /* 0x0000000003007224 */ /* 0x000fe400078e0206 */
[C---:B------:R-:W-:Y:S02]  /*0420*/  IMAD R49, R186.reuse, 0x35, RZ ;  /* 0x00000035ba317824 */ /* 0x040fe400078e02ff */
[C---:B------:R-:W-:Y:S01]  /*0430*/  IMAD R57, R186.reuse, 0x114, RZ ;  /* 0x00000114ba397824 */ /* 0x040fe200078e02ff */
[----:B------:R-:W-:Y:S01]  /*0440*/  ISETP.GT.U32.AND P1, PT, R7, R0, PT ;  /* 0x000000000700720c */ /* 0x000fe20003f24070 */
[C---:B------:R-:W-:Y:S02]  /*0450*/  IMAD R59, R186.reuse, 0x124, RZ ;  /* 0x00000124ba3b7824 */ /* 0x040fe400078e02ff */
[C---:B------:R-:W-:Y:S02]  /*0460*/  IMAD R197, R186.reuse, 0x88, RZ ;  /* 0x00000088bac57824 */ /* 0x040fe400078e02ff */
[----:B------:R-:W-:-:S02]  /*0470*/  IMAD R199, R186, 0x98, RZ ;  /* 0x00000098bac77824 */ /* 0x000fc400078e02ff */
[C---:B------:R-:W-:Y:S02]  /*0480*/  IMAD R201, R186.reuse, 0xa8, RZ ;  /* 0x000000a8bac97824 */ /* 0x040fe400078e02ff */
[C---:B------:R-:W-:Y:S02]  /*0490*/  IMAD R203, R186.reuse, 0xb8, RZ ;  /* 0x000000b8bacb7824 */ /* 0x040fe400078e02ff */
[----:B------:R-:W-:Y:S02]  /*04a0*/  IMAD R205, R186, 0xc8, RZ ;  /* 0x000000c8bacd7824 */ /* 0x000fe400078e02ff */
[----:B------:R-:W-:Y:S01]  /*04b0*/  @!P1 IMAD.IADD R0, R0, 0x1, -R7 ;  /* 0x0000000100009824 */ /* 0x000fe200078e0a07 */
[----:B------:R-:W-:Y:S01]  /*04c0*/  @!P1 IADD3 R3, R3, 0x1, RZ ;  /* 0x0000000103039810 */ /* 0x000fe20007ffe0ff */
[----:B------:R-:W-:Y:S01]  /*04d0*/  IMAD R207, R186, 0xd8, RZ ;  /* 0x000000d8bacf7824 */ /* 0x000fe200078e02ff */
[----:B------:R-:W-:Y:S01]  /*04e0*/  ISETP.NE.AND P1, PT, R4, RZ, PT ;  /* 0x000000ff0400720c */ /* 0x000fe20003f25270 */
[----:B------:R-:W-:Y:S01]  /*04f0*/  IMAD R213, R186, 0xe8, RZ ;  /* 0x000000e8bad57824 */ /* 0x000fe200078e02ff */
[----:B------:R-:W-:Y:S01]  /*0500*/  ISETP.GE.U32.AND P0, PT, R0, R7, PT ;  /* 0x000000070000720c */ /* 0x000fe20003f06070 */
[C---:B------:R-:W-:Y:S01]  /*0510*/  IMAD R231, R186.reuse, 0x8c, RZ ;  /* 0x0000008cbae77824 */ /* 0x040fe200078e02ff */
[----:B------:R-:W-:Y:S01]  /*0520*/  LOP3.LUT R0, R5, R4, RZ, 0x3c, !PT ;  /* 0x0000000405007212 */ /* 0x000fe200078e3cff */
[----:B------:R-:W-:-:S02]  /*0530*/  IMAD R233, R186, 0x9c, RZ ;  /* 0x0000009cbae97824 */ /* 0x000fc400078e02ff */
[----:B------:R-:W-:Y:S01]  /*0540*/  IMAD R235, R186, 0xac, RZ ;  /* 0x000000acbaeb7824 */ /* 0x000fe200078e02ff */
[----:B------:R-:W-:Y:S01]  /*0550*/  ISETP.GE.AND P2, PT, R0, RZ, PT ;  /* 0x000000ff0000720c */ /* 0x000fe20003f46270 */
[----:B------:R-:W-:Y:S01]  /*0560*/  IMAD R239, R186, 0xcc, RZ ;  /* 0x000000ccbaef7824 */ /* 0x000fe200078e02ff */
[----:B------:R-:W-:Y:S01]  /*0570*/  IADD3 R0, R252, c[0x0][0x178], RZ ;  /* 0x00005e00fc007a10 */ /* 0x000fe20007ffe0ff */
[C---:B------:R-:W-:Y:S02]  /*0580*/  IMAD R237, R186.reuse, 0xbc, RZ ;  /* 0x000000bcbaed7824 */ /* 0x040fe400078e02ff */
[C---:B------:R-:W-:Y:S02]  /*0590*/  IMAD R241, R186.reuse, 0xdc, RZ ;  /* 0x000000dcbaf17824 */ /* 0x040fe400078e02ff */
[----:B------:R-:W-:Y:S01]  /*05a0*/  @P0 IADD3 R3, R3, 0x1, RZ ;  /* 0x0000000103030810 */ /* 0x000fe20007ffe0ff */
[C---:B------:R-:W-:Y:S02]  /*05b0*/  IMAD R243, R186.reuse, 0xec, RZ ;  /* 0x000000ecbaf37824 */ /* 0x040fe400078e02ff */
[----:B------:R-:W-:-:S02]  /*05c0*/  IMAD R182, R186, 0x16c, RZ ;  /* 0x0000016cbab67824 */ /* 0x000fc400078e02ff */
[----:B------:R-:W-:Y:S01]  /*05d0*/  IMAD.MOV.U32 R2, RZ, RZ, R3 ;  /* 0x000000ffff027224 */ /* 0x000fe200078e0003 */
[----:B------:R-:W-:Y:S01]  /*05e0*/  SHF.R.S32.HI R3, RZ, 0x1f, R0 ;  /* 0x0000001fff037819 */ /* 0x000fe20000011400 */
[C---:B------:R-:W-:Y:S02]  /*05f0*/  IMAD R183, R186.reuse, 0x5b, RZ ;  /* 0x0000005bbab77824 */ /* 0x040fe400078e02ff */
[----:B------:R-:W-:Y:S01]  /*0600*/  @!P2 IMAD.MOV R2, RZ, RZ, -R2 ;  /* 0x000000ffff02a224 */ /* 0x000fe200078e0a02 */
[----:B------:R-:W-:Y:S01]  /*0610*/  @!P1 LOP3.LUT R2, RZ, R4, RZ, 0x33, !PT ;  /* 0x00000004ff029212 */ /* 0x000fe200078e33ff */
[----:B------:R-:W-:Y:S01]  /*0620*/  IMAD R184, R186, 0x67, RZ ;  /* 0x00000067bab87824 */ /* 0x000fe200078e02ff */
[----:B------:R-:W-:-:S03]  /*0630*/  LEA.HI R3, R3, R0, RZ, 0x7 ;  /* 0x0000000003037211 */ /* 0x000fc600078f38ff */
[----:B------:R-:W-:Y:S02]  /*0640*/  IMAD.SHL.U32 R6, R2, 0x8, RZ ;  /* 0x0000000802067824 */ /* 0x000fe400078e00ff */
[----:B------:R-:W-:-:S03]  /*0650*/  IMAD.MOV R2, RZ, RZ, -R2 ;  /* 0x000000ffff027224 */ /* 0x000fc600078e0a02 */
[----:B------:R-:W-:Y:S01]  /*0660*/  LEA.HI.SX32 R3, R3, -R6, 0x19 ;  /* 0x8000000603037211 */ /* 0x000fe200078fcaff */
[----:B------:R-:W-:-:S03]  /*0670*/  IMAD R8, R4, R2, R5 ;  /* 0x0000000204087224 */ /* 0x000fc600078e0205 */
[----:B------:R-:W-:-:S04]  /*0680*/  IMNMX R11, R3, 0x8, PT ;  /* 0x00000008030b7817 */ /* 0x000fc80003800200 */
[-C--:B------:R-:W-:Y:S02]  /*0690*/  IABS R7, R11.reuse ;  /* 0x0000000b00077213 */ /* 0x080fe40000000000 */
[----:B------:R-:W-:Y:S02]  /*06a0*/  IABS R4, R11 ;  /* 0x0000000b00047213 */ /* 0x000fe40000000000 */
[----:B------:R-:W1:Y:S08]  /*06b0*/  I2F.RP R0, R7 ;  /* 0x0000000700007306 */ /* 0x000e700000209400 */
[----:B-1----:R-:W1:Y:S02]  /*06c0*/  MUFU.RCP R0, R0 ;  /* 0x0000000000007308 */ /* 0x002e640000001000 */
[----:B-1----:R-:W-:Y:S01]  /*06d0*/  IADD3 R3, R0, 0xffffffe, RZ ;  /* 0x0ffffffe00037810 */ /* 0x002fe20007ffe0ff */
[----:B------:R-:W-:-:S05]  /*06e0*/  IMAD.MOV R0, RZ, RZ, -R4 ;  /* 0x000000ffff007224 */ /* 0x000fca00078e0a04 */
[----:B------:R-:W1:Y:S02]  /*06f0*/  F2I.FTZ.U32.TRUNC.NTZ R3, R3 ;  /* 0x0000000300037305 */ /* 0x000e64000021f000 */
[----:B-1----:R-:W-:-:S04]  /*0700*/  IMAD.MOV R9, RZ, RZ, -R3 ;  /* 0x000000ffff097224 */ /* 0x002fc800078e0a03 */
[----:B------:R-:W-:Y:S01]  /*0710*/  IMAD.MOV.U32 R2, RZ, RZ, R9 ;  /* 0x000000ffff027224 */ /* 0x000fe200078e0009 */
[----:B------:R-:W-:-:S03]  /*0720*/  IABS R9, R8 ;  /* 0x0000000800097213 */ /* 0x000fc60000000000 */
[----:B------:R-:W-:Y:S02]  /*0730*/  IMAD R5, R2, R7, RZ ;  /* 0x0000000702057224 */ /* 0x000fe400078e02ff */
[----:B------:R-:W-:-:S04]  /*0740*/  IMAD.MOV.U32 R2, RZ, RZ, RZ ;  /* 0x000000ffff027224 */ /* 0x000fc800078e00ff */
[----:B------:R-:W-:Y:S01]  /*0750*/  IMAD.HI.U32 R2, R3, R5, R2 ;  /* 0x0000000503027227 */ /* 0x000fe200078e0002 */
[----:B------:R-:W-:-:S04]  /*0760*/  IABS R5, c[0x0][0x178] ;  /* 0x00005e0000057a13 */ /* 0x000fc80000000000 */
[----:B------:R-:W1:Y:S01]  /*0770*/  I2F.RP R4, R5 ;  /* 0x0000000500047306 */ /* 0x000e620000209400 */
[----:B------:R-:W-:-:S04]  /*0780*/  IMAD.HI.U32 R210, R2, R9, RZ ;  /* 0x0000000902d27227 */ /* 0x000fc800078e00ff */
[----:B------:R-:W-:-:S05]  /*0790*/  IMAD R0, R210, R0, R9 ;  /* 0x00000000d2007224 */ /* 0x000fca00078e0209 */
[----:B------:R-:W-:Y:S01]  /*07a0*/  ISETP.GT.U32.AND P1, PT, R7, R0, PT ;  /* 0x000000000700720c */ /* 0x000fe20003f24070 */
[----:B-1----:R-:W1:-:S12]  /*07b0*/  MUFU.RCP R4, R4 ;  /* 0x0000000400047308 */ /* 0x002e580000001000 */
[----:B------:R-:W-:Y:S01]  /*07c0*/  @!P1 IMAD.IADD R0, R0, 0x1, -R7 ;  /* 0x0000000100009824 */ /* 0x000fe200078e0a07 */
[----:B------:R-:W-:Y:S02]  /*07d0*/  @!P1 IADD3 R210, R210, 0x1, RZ ;  /* 0x00000001d2d29810 */ /* 0x000fe40007ffe0ff */
[----:B------:R-:W-:Y:S02]  /*07e0*/  ISETP.NE.AND P1, PT, R11, RZ, PT ;  /* 0x000000ff0b00720c */ /* 0x000fe40003f25270 */
[----:B------:R-:W-:Y:S02]  /*07f0*/  ISETP.GE.U32.AND P0, PT, R0, R7, PT ;  /* 0x000000070000720c */ /* 0x000fe40003f06070 */
[----:B------:R-:W-:Y:S02]  /*0800*/  LOP3.LUT R0, R8, R11, RZ, 0x3c, !PT ;  /* 0x0000000b08007212 */ /* 0x000fe400078e3cff */
[----:B-1----:R-:W-:Y:S02]  /*0810*/  IADD3 R2, R4, 0xffffffe, RZ ;  /* 0x0ffffffe04027810 */ /* 0x002fe40007ffe0ff */
[----:B------:R-:W-:-:S02]  /*0820*/  ISETP.GE.AND P2, PT, R0, RZ, PT ;  /* 0x000000ff0000720c */ /* 0x000fc40003f46270 */
[----:B------:R1:W2:Y:S05]  /*0830*/  F2I.FTZ.U32.TRUNC.NTZ R3, R2 ;  /* 0x0000000200037305 */ /* 0x0002aa000021f000 */
[----:B------:R-:W-:Y:S01]  /*0840*/  @P0 IADD3 R210, R210, 0x1, RZ ;  /* 0x00000001d2d20810 */ /* 0x000fe20007ffe0ff */
[----:B-1----:R-:W-:-:S05]  /*0850*/  IMAD.MOV.U32 R2, RZ, RZ, RZ ;  /* 0x000000ffff027224 */ /* 0x002fca00078e00ff */
[----:B------:R-:W-:Y:S01]  /*0860*/  @!P2 IMAD.MOV R210, RZ, RZ, -R210 ;  /* 0x000000ffffd2a224 */ /* 0x000fe200078e0ad2 */
[----:B------:R-:W-:Y:S01]  /*0870*/  @!P1 LOP3.LUT R210, RZ, R11, RZ, 0x33, !PT ;  /* 0x0000000bffd29212 */ /* 0x000fe200078e33ff */
[----:B--2---:R-:W-:-:S04]  /*0880*/  IMAD.MOV R4, RZ, RZ, -R3 ;  /* 0x000000ffff047224 */ /* 0x004fc800078e0a03 */
[----:B------:R-:W-:Y:S02]  /*0890*/  IMAD.MOV R0, RZ, RZ, -R210 ;  /* 0x000000ffff007224 */ /* 0x000fe400078e0ad2 */
[----:B------:R-:W-:Y:S02]  /*08a0*/  IMAD R7, R4, R5, RZ ;  /* 0x0000000504077224 */ /* 0x000fe400078e02ff */
[----:B------:R-:W-:Y:S02]  /*08b0*/  IMAD R0, R11, R0, R8 ;  /* 0x000000000b007224 */ /* 0x000fe400078e0208 */
[----:B------:R-:W-:Y:S01]  /*08c0*/  IMAD.HI.U32 R2, R3, R7, R2 ;  /* 0x0000000703027227 */ /* 0x000fe200078e0002 */
[----:B------:R-:W-:-:S03]  /*08d0*/  IADD3 R3, R209, -0x5, RZ ;  /* 0xfffffffbd1037810 */ /* 0x000fc60007ffe0ff */
[----:B------:R-:W-:Y:S02]  /*08e0*/  IMAD.IADD R0, R6, 0x1, R0 ;  /* 0x0000000106007824 */ /* 0x000fe400078e0200 */
[----:B------:R-:W-:Y:S02]  /*08f0*/  IMAD.SHL.U32 R210, R210, 0x80, RZ ;  /* 0x00000080d2d27824 */ /* 0x000fe400078e00ff */
[----:B------:R-:W-:-:S03]  /*0900*/  IMAD R8, R0, 0x80, R250 ;  /* 0x0000008000087824 */ /* 0x000fc600078e02fa */
[----:B------:R-:W-:Y:S02]  /*0910*/  IABS R187, R210 ;  /* 0x000000d200bb7213 */ /* 0x000fe40000000000 */
[----:B------:R-:W-:Y:S01]  /*0920*/  IABS R0, R8 ;  /* 0x0000000800007213 */ /* 0x000fe20000000000 */
[----:B------:R1:W-:Y:S01]  /*0930*/  STL [R1+0x8b8], R8 ;  /* 0x0008b80801007387 */ /* 0x0003e20000100800 */
[----:B------:R-:W-:Y:S02]  /*0940*/  ISETP.GE.AND P2, PT, R8, RZ, PT ;  /* 0x000000ff0800720c */ /* 0x000fe40003f46270 */
[----:B------:R-:W-:Y:S01]  /*0950*/  IADD3 R251, R210, 0x38, RZ ;  /* 0x00000038d2fb7810 */ /* 0x000fe20007ffe0ff */
[----:B------:R-:W-:Y:S01]  /*0960*/  IMAD.HI.U32 R2, R2, R0, RZ ;  /* 0x0000000002027227 */ /* 0x000fe200078e00ff */
[----:B------:R-:W-:Y:S02]  /*0970*/  IADD3 R185, R210, 0x60, RZ ;  /* 0x00000060d2b97810 */ /* 0x000fe40007ffe0ff */
[----:B------:R-:W-:Y:S01]  /*0980*/  IABS R60, R251 ;  /* 0x000000fb003c7213 */ /* 0x000fe20000000000 */
[----:B------:R-:W-:Y:S01]  /*0990*/  IMAD.MOV R2, RZ, RZ, -R2 ;  /* 0x000000ffff027224 */ /* 0x000fe200078e0a02 */
[----:B------:R-:W-:-:S02]  /*09a0*/  IABS R122, R185 ;  /* 0x000000b9007a7213 */ /* 0x000fc40000000000 */
[----:B------:R-:W-:Y:S01]  /*09b0*/  IADD3 R247, R210, 0x20, RZ ;  /* 0x00000020d2f77810 */ /* 0x000fe20007ffe0ff */
[----:B------:R-:W-:Y:S01]  /*09c0*/  IMAD R0, R5, R2, R0 ;  /* 0x0000000205007224 */ /* 0x000fe200078e0200 */
[----:B------:R-:W-:Y:S02]  /*09d0*/  IADD3 R2, R209, -0x1, RZ ;  /* 0xffffffffd1027810 */ /* 0x000fe40007ffe0ff */
[----:B------:R-:W-:Y:S02]  /*09e0*/  IABS R118, R247 ;  /* 0x000000f700767213 */ /* 0x000fe40000000000 */
[----:B------:R-:W-:Y:S02]  /*09f0*/  ISETP.GT.U32.AND P0, PT, R5, R0, PT ;  /* 0x000000000500720c */ /* 0x000fe40003f04070 */
[----:B------:R-:W-:Y:S02]  /*0a00*/  ISETP.GE.U32.AND P5, PT, R2, 0x7fffff80, PT ;  /* 0x7fffff800200780c */ /* 0x000fe40003fa6070 */
[----:B------:R-:W-:-:S02]  /*0a10*/  IADD3 R2, R209, -0x9, RZ ;  /* 0xfffffff7d1027810 */ /* 0x000fc40007ffe0ff */
[C---:B------:R-:W-:Y:S02]  /*0a20*/  IADD3 R249, R210.reuse, 0x40, RZ ;  /* 0x00000040d2f97810 */ /* 0x040fe40007ffe0ff */
[C---:B------:R-:W-:Y:S02]  /*0a30*/  IADD3 R248, R210.reuse, 0x48, RZ ;  /* 0x00000048d2f87810 */ /* 0x040fe40007ffe0ff */
[----:B------:R-:W-:Y:S02]  /*0a40*/  IABS R120, R249 ;  /* 0x000000f900787213 */ /* 0x000fe40000000000 */
[----:B------:R-:W-:Y:S01]  /*0a50*/  IADD3 R245, R210, 0x58, RZ ;  /* 0x00000058d2f57810 */ /* 0x000fe20007ffe0ff */
[----:B------:R-:W-:Y:S01]  /*0a60*/  @!P0 IMAD.IADD R0, R0, 0x1, -R5 ;  /* 0x0000000100008824 */ /* 0x000fe200078e0a05 */
[----:B------:R-:W-:Y:S02]  /*0a70*/  ISETP.NE.AND P0, PT, RZ, c[0x0][0x178], PT ;  /* 0x00005e00ff007a0c */ /* 0x000fe40003f05270 */
[----:B------:R-:W-:-:S02]  /*0a80*/  IABS R62, R248 ;  /* 0x000000f8003e7213 */ /* 0x000fc40000000000 */
[----:B------:R-:W-:Y:S02]  /*0a90*/  ISETP.GT.U32.AND P1, PT, R5, R0, PT ;  /* 0x000000000500720c */ /* 0x000fe40003f24070 */
[C---:B------:R-:W-:Y:S02]  /*0aa0*/  IADD3 R246, R210.reuse, 0x50, RZ ;  /* 0x00000050d2f67810 */ /* 0x040fe40007ffe0ff */
[----:B------:R-:W-:Y:S02]  /*0ab0*/  IABS R64, R245 ;  /* 0x000000f500407213 */ /* 0x000fe40000000000 */
[----:B------:R-:W-:Y:S02]  /*0ac0*/  IADD3 R244, R210, 0x68, RZ ;  /* 0x00000068d2f47810 */ /* 0x000fe40007ffe0ff */
[----:B------:R-:W-:Y:S02]  /*0ad0*/  IABS R150, R246 ;  /* 0x000000f600967213 */ /* 0x000fe40000000000 */
[----:B------:R-:W-:-:S02]  /*0ae0*/  IABS R66, R244 ;  /* 0x000000f400427213 */ /* 0x000fc40000000000 */
[----:B------:R-:W-:Y:S01]  /*0af0*/  IADD3 R211, R210, 0x7a, RZ ;  /* 0x0000007ad2d37810 */ /* 0x000fe20007ffe0ff */
[----:B------:R-:W-:-:S03]  /*0b00*/  @!P1 IMAD.IADD R0, R0, 0x1, -R5 ;  /* 0x0000000100009824 */ /* 0x000fc600078e0a05 */
[----:B------:R-:W-:Y:S01]  /*0b10*/  IABS R100, R211 ;  /* 0x000000d300647213 */ /* 0x000fe20000000000 */
[----:B------:R-:W-:Y:S01]  /*0b20*/  @!P2 IMAD.MOV R0, RZ, RZ, -R0 ;  /* 0x000000ffff00a224 */ /* 0x000fe200078e0a00 */
[----:B------:R-:W-:Y:S02]  /*0b30*/  @!P0 LOP3.LUT R0, RZ, c[0x0][0x178], RZ, 0x33, !PT ;  /* 0x00005e00ff008a12 */ /* 0x000fe400078e33ff */
[----:B------:R-:W-:Y:S02]  /*0b40*/  ISETP.GE.U32.AND P0, PT, R3, 0x7fffff7c, PT ;  /* 0x7fffff7c0300780c */ /* 0x000fe40003f06070 */
[----:B------:R-:W-:Y:S01]  /*0b50*/  IADD3 R3, R209, -0xd, RZ ;  /* 0xfffffff3d1037810 */ /* 0x000fe20007ffe0ff */
[----:B------:R-:W-:Y:S01]  /*0b60*/  IMAD R0, R0, c[0x0][0x184], RZ ;  /* 0x0000610000007a24 */ /* 0x000fe200078e02ff */
[----:B------:R-:W-:Y:S02]  /*0b70*/  ISETP.GE.U32.AND P2, PT, R2, 0x7fffff78, PT ;  /* 0x7fffff780200780c */ /* 0x000fe40003f46070 */
[----:B------:R-:W-:-:S02]  /*0b80*/  ISETP.GE.U32.AND P4, PT, R3, 0x7fffff74, PT ;  /* 0x7fffff740300780c */ /* 0x000fc40003f86070 */
[C---:B------:R-:W-:Y:S02]  /*0b90*/  LEA R4, P3, R0.reuse, c[0x0][0x160], 0x2 ;  /* 0x0000580000047a11 */ /* 0x040fe400078610ff */
[----:B------:R-:W-:Y:S02]  /*0ba0*/  IADD3 R3, R209, -0x15, RZ ;  /* 0xffffffebd1037810 */ /* 0x000fe40007ffe0ff */
[----:B------:R-:W-:Y:S02]  /*0bb0*/  LEA.HI.X.SX32 R5, R0, c[0x0][0x164], 0x2, P3 ;  /* 0x0000590000057a11 */ /* 0x000fe400018f16ff */
[CC--:B------:R-:W-:Y:S02]  /*0bc0*/  LEA R10, P6, R186.reuse, R4.reuse, 0x4 ;  /* 0x00000004ba0a7211 */ /* 0x0c0fe400078c20ff */
[----:B------:R-:W-:Y:S01]  /*0bd0*/  ISETP.GE.U32.AND P3, PT, R3, 0x7fffff6c, PT ;  /* 0x7fffff6c0300780c */ /* 0x000fe20003f66070 */
[----:B------:R2:W-:Y:S01]  /*0be0*/  LDGSTS.E [R208], [R4.64], !P5 ;  /* 0x0000000004d07fae */ /* 0x0005e2000e921846 */
[C---:B------:R-:W-:Y:S01]  /*0bf0*/  IMAD.SHL.U32 R3, R186.reuse, 0x8, RZ ;  /* 0x00000008ba037824 */ /* 0x040fe200078e00ff */
[----:B-1----:R-:W-:-:S02]  /*0c00*/  LEA R8, P5, R186, R4, 0x5 ;  /* 0x00000004ba087211 */ /* 0x002fc400078a28ff */
[-C--:B------:R-:W-:Y:S02]  /*0c10*/  LEA.HI.X.SX32 R11, R23, R5.reuse, 0x2, P6 ;  /* 0x00000005170b7211 */ /* 0x080fe400030f16ff */
[----:B------:R-:W-:Y:S02]  /*0c20*/  IADD3 R6, P6, R17, R4, RZ ;  /* 0x0000000411067210 */ /* 0x000fe40007fde0ff */
[----:B------:R-:W-:Y:S01]  /*0c30*/  IADD3 R2, R209, -0x11, RZ ;  /* 0xffffffefd1027810 */ /* 0x000fe20007ffe0ff */
[----:B------:R-:W-:Y:S01]  /*0c40*/  STL.64 [R1+0x28], R10 ;  /* 0x0000280a01007387 */ /* 0x000fe20000100a00 */
[-C--:B------:R-:W-:Y:S01]  /*0c50*/  LEA.HI.X.SX32 R9, R3, R5.reuse, 0x2, P5 ;  /* 0x0000000503097211 */ /* 0x080fe200028f16ff */
[----:B------:R-:W-:Y:S01]  /*0c60*/  IMAD.SHL.U32 R3, R186, 0x10, RZ ;  /* 0x00000010ba037824 */ /* 0x000fe200078e00ff */
[----:B------:R-:W-:Y:S01]  /*0c70*/  LEA.HI.X.SX32 R7, R215, R5, 0x2, P6 ;  /* 0x00000005d7077211 */ /* 0x000fe200030f16ff */
[----:B------:R1:W-:Y:S01]  /*0c80*/  LDGSTS.E [R208+0x800], [R10.64], !P0 ;  /* 0x008000000ad07fae */ /* 0x0003e2000c121846 */
[----:B------:R-:W-:-:S02]  /*0c90*/  ISETP.GE.U32.AND P1, PT, R2, 0x7fffff70, PT ;  /* 0x7fffff700200780c */ /* 0x000fc40003f26070 */
[C---:B------:R-:W-:Y:S01]  /*0ca0*/  IADD3 R0, R209.reuse, -0x19, RZ ;  /* 0xffffffe7d1007810 */ /* 0x040fe20007ffe0ff */
[----:B------:R3:W-:Y:S01]  /*0cb0*/  STL.64 [R1+0x20], R8 ;  /* 0x0000200801007387 */ /* 0x0007e20000100a00 */
[C---:B------:R-:W-:Y:S02]  /*0cc0*/  IADD3 R2, R209.reuse, -0x25, RZ ;  /* 0xffffffdbd1027810 */ /* 0x040fe40007ffe0ff */
[----:B------:R-:W-:Y:S01]  /*0cd0*/  ISETP.GE.U32.AND P5, PT, R0, 0x7fffff68, PT ;  /* 0x7fffff680000780c */ /* 0x000fe20003fa6070 */
[----:B------:R3:W-:Y:S01]  /*0ce0*/  LDGSTS.E [R208+0x1000], [R8.64], !P2 ;  /* 0x0100000008d07fae */ /* 0x0007e2000d121846 */
[----:B------:R-:W-:-:S03]  /*0cf0*/  IADD3 R0, R209, -0x1d, RZ ;  /* 0xffffffe3d1007810 */ /* 0x000fc60007ffe0ff */
[----:B------:R4:W-:Y:S01]  /*0d00*/  STL.64 [R1+0x18], R6 ;  /* 0x0000180601007387 */ /* 0x0009e20000100a00 */
[----:B------:R-:W-:Y:S02]  /*0d10*/  ISETP.GE.U32.AND P0, PT, R0, 0x7fffff64, PT ;  /* 0x7fffff640000780c */ /* 0x000fe40003f06070 */
[C---:B------:R-:W-:Y:S01]  /*0d20*/  IADD3 R0, R209.reuse, -0x21, RZ ;  /* 0xffffffdfd1007810 */ /* 0x040fe20007ffe0ff */
[----:B------:R4:W-:Y:S03]  /*0d30*/  LDGSTS.E [R208+0x1800], [R6.64], !P4 ;  /* 0x0180000006d07fae */ /* 0x0009e6000e121846 */
[----:B------:R-:W-:Y:S02]  /*0d40*/  ISETP.GE.U32.AND P4, PT, R0, 0x7fffff60, PT ;  /* 0x7fffff600000780c */ /* 0x000fe40003f86070 */
[----:B---3--:R-:W-:Y:S02]  /*0d50*/  LEA R8, P2, R186, R4, 0x6 ;  /* 0x00000004ba087211 */ /* 0x008fe400078430ff */
[----:B------:R-:W-:-:S02]  /*0d60*/  IADD3 R0, R209, -0x29, RZ ;  /* 0xffffffd7d1007810 */ /* 0x000fc40007ffe0ff */
[-C--:B------:R-:W-:Y:S01]  /*0d70*/  LEA.HI.X.SX32 R9, R3, R5.reuse, 0x2, P2 ;  /* 0x0000000503097211 */ /* 0x080fe200010f16ff */
[----:B------:R-:W-:Y:S01]  /*0d80*/  IMAD.SHL.U32 R3, R186, 0x20, RZ ;  /* 0x00000020ba037824 */ /* 0x000fe200078e00ff */
[----:B------:R-:W-:Y:S02]  /*0d90*/  ISETP.GE.U32.AND P2, PT, R2, 0x7fffff5c, PT ;  /* 0x7fffff5c0200780c */ /* 0x000fe40003f46070 */
[----:B----4-:R-:W-:Y:S01]  /*0da0*/  IADD3 R6, P6, R27, R4, RZ ;  /* 0x000000041b067210 */ /* 0x010fe20007fde0ff */
[----:B------:R3:W-:Y:S01]  /*0db0*/  LDGSTS.E [R208+0x2000], [R8.64], !P1 ;  /* 0x0200000008d07fae */ /* 0x0007e2000c921846 */
[----:B------:R-:W-:Y:S02]  /*0dc0*/  ISETP.GE.U32.AND P1, PT, R0, 0x7fffff58, PT ;  /* 0x7fffff580000780c */ /* 0x000fe40003f26070 */
[----:B------:R-:W-:Y:S01]  /*0dd0*/  LEA.HI.X.SX32 R7, R25, R5, 0x2, P6 ;  /* 0x0000000519077211 */ /* 0x000fe200030f16ff */
[----:B------:R3:W-:Y:S01]  /*0de0*/  STL.64 [R1+0x10], R8 ;  /* 0x0000100801007387 */ /* 0x0007e20000100a00 */
[----:B------:R-:W-:-:S02]  /*0df0*/  IADD3 R0, R209, -0x2d, RZ ;  /* 0xffffffd3d1007810 */ /* 0x000fc40007ffe0ff */
[----:B------:R-:W-:Y:S01]  /*0e00*/  IADD3 R2, R209, -0x31, RZ ;  /* 0xffffffcfd1027810 */ /* 0x000fe20007ffe0ff */
[----:B------:R4:W-:Y:S01]  /*0e10*/  LDGSTS.E [R208+0x2800], [R6.64], !P3 ;  /* 0x0280000006d07fae */ /* 0x0009e2000d921846 */
[----:B-1----:R-:W-:-:S03]  /*0e20*/  IADD3 R10, P3, R29, R4, RZ ;  /* 0x000000041d0a7210 */ /* 0x002fc60007f7e0ff */
[----:B------:R4:W-:Y:S01]  /*0e30*/  STL.64 [R1+0x8], R6 ;  /* 0x0000080601007387 */ /* 0x0009e20000100a00 */
[----:B------:R-:W-:Y:S02]  /*0e40*/  LEA.HI.X.SX32 R11, R167, R5, 0x2, P3 ;  /* 0x00000005a70b7211 */ /* 0x000fe400018f16ff */
[----:B---3--:R-:W-:-:S03]  /*0e50*/  LEA R8, P3, R186, R4, 0x7 ;  /* 0x00000004ba087211 */ /* 0x008fc600078638ff */
[----:B------:R1:W-:Y:S01]  /*0e60*/  STL.64 [R1], R10 ;  /* 0x0000000a01007387 */ /* 0x0003e20000100a00 */
[-C--:B------:R-:W-:Y:S01]  /*0e70*/  LEA.HI.X.SX32 R9, R3, R5.reuse, 0x2, P3 ;  /* 0x0000000503097211 */ /* 0x080fe200018f16ff */
[----:B------:R-:W-:Y:S02]  /*0e80*/  IMAD R3, R186, 0xc0, RZ ;  /* 0x000000c0ba037824 */ /* 0x000fe400078e02ff */
[----:B------:R1:W-:Y:S01]  /*0e90*/  LDGSTS.E [R208+0x3000], [R10.64], !P5 ;  /* 0x030000000ad07fae */ /* 0x0003e2000e921846 */
[----:B------:R-:W-:Y:S02]  /*0ea0*/  ISETP.GE.U32.AND P5, PT, R0, 0x7fffff54, PT ;  /* 0x7fffff540000780c */ /* 0x000fe40003fa6070 */
[----:B----4-:R-:W-:Y:S02]  /*0eb0*/  IADD3 R6, P6, R41, R4, RZ ;  /* 0x0000000429067210 */ /* 0x010fe40007fde0ff */
[----:B------:R-:W-:Y:S02]  /*0ec0*/  IADD3 R0, R209, -0x35, RZ ;  /* 0xffffffcbd1007810 */ /* 0x000fe40007ffe0ff */
[----:B------:R-:W-:-:S02]  /*0ed0*/  LEA.HI.X.SX32 R7, R217, R5, 0x2, P6 ;  /* 0x00000005d9077211 */ /* 0x000fc400030f16ff */
[-C--:B------:R-:W-:Y:S02]  /*0ee0*/  IADD3 R12, P6, R13, R4.reuse, RZ ;  /* 0x000000040d0c7210 */ /* 0x080fe40007fde0ff */
[----:B------:R-:W-:Y:S01]  /*0ef0*/  ISETP.GE.U32.AND P3, PT, R2, 0x7fffff50, PT ;  /* 0x7fffff500200780c */ /* 0x000fe20003f66070 */
[C---:B-1----:R-:W-:Y:S01]  /*0f00*/  IMAD R11, R186.reuse, 0x90, RZ ;  /* 0x00000090ba0b7824 */ /* 0x042fe200078e02ff */
[----:B------:R1:W-:Y:S01]  /*0f10*/  LDGSTS.E [R208+0x3800], [R6.64], !P0 ;  /* 0x0380000006d07fae */ /* 0x0003e2000c121846 */
[-C--:B------:R-:W-:Y:S02]  /*0f20*/  LEA.HI.X.SX32 R13, R169, R5.reuse, 0x2, P6 ;  /* 0x00000005a90d7211 */ /* 0x080fe400030f16ff */
[-C--:B------:R-:W-:Y:S01]  /*0f30*/  IADD3 R16, P6, R3, R4.reuse, RZ ;  /* 0x0000000403107210 */ /* 0x080fe20007fde0ff */
[----:B------:R3:W-:Y:S01]  /*0f40*/  LDGSTS.E [R208+0x4000], [R8.64], !P4 ;  /* 0x0400000008d07fae */ /* 0x0007e2000e121846 */
[----:B------:R-:W-:Y:S01]  /*0f50*/  IADD3 R10, P0, R11, R4, RZ ;  /* 0x000000040b0a7210 */ /* 0x000fe20007f1e0ff */
[----:B------:R-:W-:Y:S01]  /*0f60*/  IMAD R3, R186, 0xf0, RZ ;  /* 0x000000f0ba037824 */ /* 0x000fe200078e02ff */
[----:B------:R-:W-:Y:S01]  /*0f70*/  ISETP.GE.U32.AND P4, PT, R0, 0x7fffff4c, PT ;  /* 0x7fffff4c0000780c */ /* 0x000fe20003f86070 */
[----:B------:R-:W-:Y:S01]  /*0f80*/  STL.64 [R1+0xac0], R6 ;  /* 0x000ac00601007387 */ /* 0x000fe20000100a00 */
[----:B------:R-:W-:-:S02]  /*0f90*/  LEA.HI.X.SX32 R11, R31, R5, 0x2, P0 ;  /* 0x000000051f0b7211 */ /* 0x000fc400000f16ff */
[C---:B------:R-:W-:Y:S01]  /*0fa0*/  IADD3 R2, R209.reuse, -0x39, RZ ;  /* 0xffffffc7d1027810 */ /* 0x040fe20007ffe0ff */
[----:B------:R3:W-:Y:S01]  /*0fb0*/  STL.64 [R1+0xac8], R8 ;  /* 0x000ac80801007387 */ /* 0x0007e20000100a00 */
[----:B------:R-:W-:Y:S02]  /*0fc0*/  IADD3 R0, R209, -0x3d, RZ ;  /* 0xffffffc3d1007810 */ /* 0x000fe40007ffe0ff */
[----:B------:R-:W-:Y:S01]  /*0fd0*/  LEA.HI.X.SX32 R17, R17, R5, 0x2, P6 ;  /* 0x0000000511117211 */ /* 0x000fe200030f16ff */
[----:B------:R4:W-:Y:S01]  /*0fe0*/  LDGSTS.E [R208+0x4800], [R10.64], !P2 ;  /* 0x048000000ad07fae */ /* 0x0009e2000d121846 */
[----:B------:R-:W-:Y:S02]  /*0ff0*/  ISETP.GE.U32.AND P0, PT, R2, 0x7fffff48, PT ;  /* 0x7fffff480200780c */ /* 0x000fe40003f06070 */
[----:B------:R-:W-:Y:S01]  /*1000*/  ISETP.GE.U32.AND P2, PT, R0, 0x7fffff44, PT ;  /* 0x7fffff440000780c */ /* 0x000fe20003f46070 */
[----:B------:R1:W-:Y:S01]  /*1010*/  LDGSTS.E [R208+0x5000], [R12.64], !P1 ;  /* 0x050000000cd07fae */ /* 0x0003e2000c921846 */
[----:B------:R-:W-:-:S02]  /*1020*/  IADD3 R14, P1, R15, R4, RZ ;  /* 0x000000040f0e7210 */ /* 0x000fc40007f3e0ff */
[----:B------:R-:W-:Y:S01]  /*1030*/  IADD3 R0, R209, -0x41, RZ ;  /* 0xffffffbfd1007810 */ /* 0x000fe20007ffe0ff */
[----:B------:R4:W-:Y:S01]  /*1040*/  STL.64 [R1+0xad0], R10 ;  /* 0x000ad00a01007387 */ /* 0x0009e20000100a00 */
[-C--:B------:R-:W-:Y:S02]  /*1050*/  LEA.HI.X.SX32 R15, R219, R5.reuse, 0x2, P1 ;  /* 0x00000005db0f7211 */ /* 0x080fe400008f16ff */
[----:B------:R-:W-:Y:S01]  /*1060*/  IADD3 R18, P1, R19, R4, RZ ;  /* 0x0000000413127210 */ /* 0x000fe20007f3e0ff */
[----:B------:R-:W-:Y:S01]  /*1070*/  STL.64 [R1+0xad8], R12 ;  /* 0x000ad80c01007387 */ /* 0x000fe20000100a00 */
[----:B------:R-:W-:Y:S02]  /*1080*/  IADD3 R2, R209, -0x45, RZ ;  /* 0xffffffbbd1027810 */ /* 0x000fe40007ffe0ff */
[----:B------:R-:W-:Y:S01]  /*1090*/  LEA.HI.X.SX32 R19, R33, R5, 0x2, P1 ;  /* 0x0000000521137211 */ /* 0x000fe200008f16ff */
[----:B------:R1:W-:Y:S01]  /*10a0*/  LDGSTS.E [R208+0x5800], [R14.64], !P5 ;  /* 0x058000000ed07fae */ /* 0x0003e2000e921846 */
[----:B------:R-:W-:-:S02]  /*10b0*/  ISETP.GE.U32.AND P5, PT, R0, 0x7fffff40, PT ;  /* 0x7fffff400000780c */ /* 0x000fc40003fa6070 */
[----:B------:R-:W-:Y:S01]  /*10c0*/  IADD3 R0, R209, -0x49, RZ ;  /* 0xffffffb7d1007810 */ /* 0x000fe20007ffe0ff */
[----:B------:R1:W-:Y:S01]  /*10d0*/  LDGSTS.E [R208+0x6000], [R16.64], !P3 ;  /* 0x0600000010d07fae */ /* 0x0003e2000d921846 */
[-C--:B------:R-:W-:Y:S02]  /*10e0*/  IADD3 R20, P3, R21, R4.reuse, RZ ;  /* 0x0000000415147210 */ /* 0x080fe40007f7e0ff */
[----:B------:R-:W-:Y:S01]  /*10f0*/  ISETP.GE.U32.AND P1, PT, R2, 0x7fffff3c, PT ;  /* 0x7fffff3c0200780c */ /* 0x000fe20003f26070 */
[----:B------:R1:W-:Y:S01]  /*1100*/  LDGSTS.E [R208+0x6800], [R18.64], !P4 ;  /* 0x0680000012d07fae */ /* 0x0003e2000e121846 */
[----:B------:R-:W-:Y:S01]  /*1110*/  IADD3 R34, P4, R3, R4, RZ ;  /* 0x0000000403227210 */ /* 0x000fe20007f9e0ff */
[----:B------:R-:W-:Y:S01]  /*1120*/  IMAD.SHL.U32 R3, R186, 0x40, RZ ;  /* 0x00000040ba037824 */ /* 0x000fe200078e00ff */
[-C--:B------:R-:W-:Y:S01]  /*1130*/  LEA.HI.X.SX32 R21, R171, R5.reuse, 0x2, P3 ;  /* 0x00000005ab157211 */ /* 0x080fe200018f16ff */
[----:B------:R-:W-:Y:S01]  /*1140*/  STL.64 [R1+0xae0], R14 ;  /* 0x000ae00e01007387 */ /* 0x000fe20000100a00 */
[----:B------:R-:W-:-:S02]  /*1150*/  LEA.HI.X.SX32 R35, R221, R5, 0x2, P4 ;  /* 0x00000005dd237211 */ /* 0x000fc400020f16ff */
[----:B------:R-:W-:Y:S01]  /*1160*/  ISETP.GE.U32.AND P3, PT, R0, 0x7fffff38, PT ;  /* 0x7fffff380000780c */ /* 0x000fe20003f66070 */
[----:B------:R1:W-:Y:S01]  /*1170*/  LDGSTS.E [R208+0x7000], [R20.64], !P0 ;  /* 0x0700000014d07fae */ /* 0x0003e2000c121846 */
[-C--:B---3--:R-:W-:Y:S01]  /*1180*/  IADD3 R8, P6, R37, R4.reuse, RZ ;  /* 0x0000000425087210 */ /* 0x088fe20007fde0ff */
[----:B------:R-:W-:Y:S01]  /*1190*/  IMAD R37, R186, 0x140, RZ ;  /* 0x00000140ba257824 */ /* 0x000fe200078e02ff */
[C---:B------:R-:W-:Y:S01]  /*11a0*/  IADD3 R2, R209.reuse, -0x4d, RZ ;  /* 0xffffffb3d1027810 */ /* 0x040fe20007ffe0ff */
[----:B------:R3:W-:Y:S01]  /*11b0*/  STL.64 [R1+0xae8], R16 ;  /* 0x000ae81001007387 */ /* 0x0007e20000100a00 */
[----:B------:R-:W-:Y:S02]  /*11c0*/  IADD3 R0, R209, -0x51, RZ ;  /* 0xffffffafd1007810 */ /* 0x000fe40007ffe0ff */
[----:B------:R-:W-:Y:S01]  /*11d0*/  ISETP.GE.U32.AND P4, PT, R2, 0x7fffff34, PT ;  /* 0x7fffff340200780c */ /* 0x000fe20003f86070 */
[----:B------:R2:W-:Y:S01]  /*11e0*/  LDGSTS.E [R208+0x7800], [R34.64], !P2 ;  /* 0x0780000022d07fae */ /* 0x0005e2000d121846 */
[----:B----4-:R-:W-:-:S02]  /*11f0*/  LEA R10, P2, R186, R4, 0x8 ;  /* 0x00000004ba0a7211 */ /* 0x010fc400078440ff */
[----:B------:R-:W-:Y:S01]  /*1200*/  ISETP.GE.U32.AND P0, PT, R0, 0x7fffff30, PT ;  /* 0x7fffff300000780c */ /* 0x000fe20003f06070 */
[----:B------:R-:W-:Y:S01]  /*1210*/  STL.64 [R1+0xaf0], R18 ;  /* 0x000af01201007387 */ /* 0x000fe20000100a00 */
[-C--:B------:R-:W-:Y:S01]  /*1220*/  LEA.HI.X.SX32 R11, R3, R5.reuse, 0x2, P2 ;  /* 0x00000005030b7211 */ /* 0x080fe200010f16ff */
[C---:B------:R-:W-:Y:S01]  /*1230*/  IMAD R3, R186.reuse, 0x130, RZ ;  /* 0x00000130ba037824 */ /* 0x040fe200078e02ff */
[----:B-1----:R-:W-:Y:S01]  /*1240*/  IADD3 R6, P2, R39, R4, RZ ;  /* 0x0000000427067210 */ /* 0x002fe20007f5e0ff */
[----:B------:R-:W-:Y:S01]  /*1250*/  STL.64 [R1+0xaf8], R20 ;  /* 0x000af81401007387 */ /* 0x000fe20000100a00 */
[----:B------:R-:W-:Y:S01]  /*1260*/  IADD3 R0, R209, -0x55, RZ ;  /* 0xffffffabd1007810 */ /* 0x000fe20007ffe0ff */
[----:B------:R-:W-:Y:S01]  /*1270*/  IMAD R39, R186, 0x64, RZ ;  /* 0x00000064ba277824 */ /* 0x000fe200078e02ff */
[----:B------:R-:W-:Y:S01]  /*1280*/  LEA.HI.X.SX32 R7, R189, R5, 0x2, P2 ;  /* 0x00000005bd077211 */ /* 0x000fe200010f16ff */
[----:B------:R2:W-:Y:S01]  /*1290*/  STL.64 [R1+0xe8], R34 ;  /* 0x0000e82201007387 */ /* 0x0005e20000100a00 */
[----:B------:R-:W-:-:S02]  /*12a0*/  IADD3 R2, R209, -0x59, RZ ;  /* 0xffffffa7d1027810 */ /* 0x000fc40007ffe0ff */
[----:B---3--:R-:W-:Y:S01]  /*12b0*/  IADD3 R17, R210, 0x7e, RZ ;  /* 0x0000007ed2117810 */ /* 0x008fe20007ffe0ff */
[----:B------:R-:W-:Y:S01]  /*12c0*/  STL.64 [R1+0x378], R10 ;  /* 0x0003780a01007387 */ /* 0x000fe20000100a00 */
[----:B------:R-:W-:Y:S02]  /*12d0*/  ISETP.GE.U32.AND P2, PT, R2, 0x7fffff28, PT ;  /* 0x7fffff280200780c */ /* 0x000fe40003f46070 */
[C---:B------:R-:W-:Y:S01]  /*12e0*/  IADD3 R2, R209.reuse, -0x61, RZ ;  /* 0xffffff9fd1027810 */ /* 0x040fe20007ffe0ff */
[----:B------:R1:W-:Y:S01]  /*12f0*/  LDGSTS.E [R208+0x8000], [R10.64], !P5 ;  /* 0x080000000ad07fae */ /* 0x0003e2000e921846 */
[----:B------:R-:W-:Y:S02]  /*1300*/  ISETP.GE.U32.AND P5, PT, R0, 0x7fffff2c, PT ;  /* 0x7fffff2c0000780c */ /* 0x000fe40003fa6070 */
[----:B------:R-:W-:Y:S01]  /*1310*/  IADD3 R0, R209, -0x5d, RZ ;  /* 0xffffffa3d1007810 */ /* 0x000fe20007ffe0ff */
[----:B--2---:R-:W-:Y:S01]  /*1320*/  IMAD R35, R186, 0x44, RZ ;  /* 0x00000044ba237824 */ /* 0x004fe200078e02ff */
[----:B------:R-:W-:-:S02]  /*1330*/  IADD3 R21, R210, 0x5e, RZ ;  /* 0x0000005ed2157810 */ /* 0x000fc40007ffe0ff */
[C---:B------:R-:W-:Y:S02]  /*1340*/  IADD3 R20, R210.reuse, 0x66, RZ ;  /* 0x00000066d2147810 */ /* 0x040fe40007ffe0ff */
[----:B------:R-:W-:Y:S02]  /*1350*/  LEA.HI.X.SX32 R9, R35, R5, 0x2, P6 ;  /* 0x0000000523097211 */ /* 0x000fe400030f16ff */
[C---:B------:R-:W-:Y:S02]  /*1360*/  IADD3 R19, R210.reuse, 0x6e, RZ ;  /* 0x0000006ed2137810 */ /* 0x040fe40007ffe0ff */
[----:B------:R-:W-:Y:S01]  /*1370*/  IABS R145, R20 ;  /* 0x0000001400917213 */ /* 0x000fe20000000000 */
[----:B------:R2:W-:Y:S01]  /*1380*/  STL.64 [R1+0x3b8], R8 ;  /* 0x0003b80801007387 */ /* 0x0005e20000100a00 */
[----:B------:R-:W-:Y:S02]  /*1390*/  IABS R147, R19 ;  /* 0x0000001300937213 */ /* 0x000fe40000000000 */
[C---:B------:R-:W-:Y:S01]  /*13a0*/  IADD3 R15, R210.reuse, 0xf, RZ ;  /* 0x0000000fd20f7810 */ /* 0x040fe20007ffe0ff */
[----:B------:R2:W-:Y:S01]  /*13b0*/  LDGSTS.E [R208+0x8800], [R8.64], !P1 ;  /* 0x0880000008d07fae */ /* 0x0005e2000c921846 */
[----:B------:R-:W-:-:S02]  /*13c0*/  IADD3 R14, R210, 0x17, RZ ;  /* 0x00000017d20e7810 */ /* 0x000fc40007ffe0ff */
[C---:B------:R-:W-:Y:S01]  /*13d0*/  IADD3 R18, R210.reuse, 0x76, RZ ;  /* 0x00000076d2127810 */ /* 0x040fe20007ffe0ff */
[----:B------:R3:W-:Y:S01]  /*13e0*/  STL.64 [R1+0x440], R6 ;  /* 0x0004400601007387 */ /* 0x0007e20000100a00 */
[----:B------:R-:W-:Y:S02]  /*13f0*/  IABS R155, R15 ;  /* 0x0000000f009b7213 */ /* 0x000fe40000000000 */
[----:B------:R-:W-:Y:S01]  /*1400*/  IADD3 R16, R210, 0x7, RZ ;  /* 0x00000007d2107810 */ /* 0x000fe20007ffe0ff */
[----:B------:R3:W-:Y:S01]  /*1410*/  LDGSTS.E [R208+0x9000], [R6.64], !P3 ;  /* 0x0900000006d07fae */ /* 0x0007e2000d921846 */
[----:B------:R-:W-:Y:S02]  /*1420*/  ISETP.GE.U32.AND P3, PT, R0, 0x7fffff24, PT ;  /* 0x7fffff240000780c */ /* 0x000fe40003f66070 */
[----:B------:R-:W-:Y:S02]  /*1430*/  IADD3 R0, R209, -0x65, RZ ;  /* 0xffffff9bd1007810 */ /* 0x000fe40007ffe0ff */
[----:B--2---:R-:W-:Y:S01]  /*1440*/  IADD3 R8, P1, R3, R4, RZ ;  /* 0x0000000403087210 */ /* 0x004fe20007f3e0ff */
[----:B------:R-:W-:Y:S01]  /*1450*/  IMAD R3, R186, 0x150, RZ ;  /* 0x00000150ba037824 */ /* 0x000fe200078e02ff */
[----:B------:R-:W-:-:S02]  /*1460*/  IABS R157, R14 ;  /* 0x0000000e009d7213 */ /* 0x000fc40000000000 */
[-C--:B------:R-:W-:Y:S02]  /*1470*/  LEA.HI.X.SX32 R9, R223, R5.reuse, 0x2, P1 ;  /* 0x00000005df097211 */ /* 0x080fe400008f16ff */
[----:B------:R-:W-:Y:S02]  /*1480*/  ISETP.GE.U32.AND P1, PT, R2, 0x7fffff20, PT ;  /* 0x7fffff200200780c */ /* 0x000fe40003f26070 */
[----:B---3--:R-:W-:Y:S01]  /*1490*/  IADD3 R6, P6, R37, R4, RZ ;  /* 0x0000000425067210 */ /* 0x008fe20007fde0ff */
[----:B------:R2:W-:Y:S01]  /*14a0*/  LDGSTS.E [R208+0x9800], [R8.64], !P4 ;  /* 0x0980000008d07fae */ /* 0x0005e2000e121846 */
[----:B------:R-:W-:Y:S01]  /*14b0*/  IMAD R37, R186, 0x54, RZ ;  /* 0x00000054ba257824 */ /* 0x000fe200078e02ff */
[----:B------:R-:W-:Y:S02]  /*14c0*/  ISETP.GE.U32.AND P4, PT, R0, 0x7fffff1c, PT ;  /* 0x7fffff1c0000780c */ /* 0x000fe40003f86070 */
[----:B------:R-:W-:Y:S01]  /*14d0*/  LEA.HI.X.SX32 R7, R27, R5, 0x2, P6 ;  /* 0x000000051b077211 */ /* 0x000fe200030f16ff */
[----:B------:R-:W-:Y:S01]  /*14e0*/  IMAD R27, R186, 0x160, RZ ;  /* 0x00000160ba1b7824 */ /* 0x000fe200078e02ff */
[----:B------:R2:W-:Y:S01]  /*14f0*/  STL.64 [R1+0x460], R8 ;  /* 0x0004600801007387 */ /* 0x0005e20000100a00 */
[----:B------:R-:W-:-:S02]  /*1500*/  IADD3 R0, R209, -0x69, RZ ;  /* 0xffffff97d1007810 */ /* 0x000fc40007ffe0ff */
[----:B------:R-:W-:Y:S01]  /*1510*/  IADD3 R2, R209, -0x6d, RZ ;  /* 0xffffff93d1027810 */ /* 0x000fe20007ffe0ff */
[----:B------:R3:W-:Y:S01]  /*1520*/  LDGSTS.E [R208+0xa000], [R6.64], !P0 ;  /* 0x0a00000006d07fae */ /* 0x0007e2000c121846 */
[-C--:B-1----:R-:W-:Y:S01]  /*1530*/  IADD3 R10, P0, R3, R4.reuse, RZ ;  /* 0x00000004030a7210 */ /* 0x082fe20007f1e0ff */
[C---:B------:R-:W-:Y:S02]  /*1540*/  IMAD R3, R186.reuse, 0x170, RZ ;  /* 0x00000170ba037824 */ /* 0x040fe400078e02ff */
[----:B------:R3:W-:Y:S01]  /*1550*/  STL.64 [R1+0x480], R6 ;  /* 0x0004800601007387 */ /* 0x0007e20000100a00 */
[-C--:B------:R-:W-:Y:S02]  /*1560*/  LEA.HI.X.SX32 R11, R37, R5.reuse, 0x2, P0 ;  /* 0x00000005250b7211 */ /* 0x080fe400000f16ff */
[----:B--2---:R-:W-:Y:S01]  /*1570*/  IADD3 R8, P6, R27, R4, RZ ;  /* 0x000000041b087210 */ /* 0x004fe20007fde0ff */
[----:B------:R-:W-:Y:S02]  /*1580*/  IMAD R27, R186, 0x190, RZ ;  /* 0x00000190ba1b7824 */ /* 0x000fe400078e02ff */
[----:B------:R-:W-:Y:S01]  /*1590*/  STL.64 [R1+0x4a0], R10 ;  /* 0x0004a00a01007387 */ /* 0x000fe20000100a00 */
[----:B------:R-:W-:-:S03]  /*15a0*/  LEA.HI.X.SX32 R9, R191, R5, 0x2, P6 ;  /* 0x00000005bf097211 */ /* 0x000fc600030f16ff */
[----:B------:R1:W-:Y:S01]  /*15b0*/  LDGSTS.E [R208+0xa800], [R10.64], !P5 ;  /* 0x0a8000000ad07fae */ /* 0x0003e2000e921846 */
[----:B------:R-:W-:Y:S02]  /*15c0*/  ISETP.GE.U32.AND P5, PT, R0, 0x7fffff18, PT ;  /* 0x7fffff180000780c */ /* 0x000fe40003fa6070 */
[----:B---3--:R-:W-:Y:S01]  /*15d0*/  IADD3 R6, P0, R3, R4, RZ ;  /* 0x0000000403067210 */ /* 0x008fe20007f1e0ff */
[----:B------:R-:W-:Y:S01]  /*15e0*/  IMAD R3, R186, 0x180, RZ ;  /* 0x00000180ba037824 */ /* 0x000fe200078e02ff */
[----:B------:R2:W-:Y:S01]  /*15f0*/  STL.64 [R1+0x4c0], R8 ;  /* 0x0004c00801007387 */ /* 0x0005e20000100a00 */
[----:B------:R-:W-:Y:S02]  /*1600*/  IADD3 R0, R209, -0x71, RZ ;  /* 0xffffff8fd1007810 */ /* 0x000fe40007ffe0ff */
[----:B------:R-:W-:Y:S01]  /*1610*/  LEA.HI.X.SX32 R7, R225, R5, 0x2, P0 ;  /* 0x00000005e1077211 */ /* 0x000fe200000f16ff */
[----:B------:R2:W-:Y:S01]  /*1620*/  LDGSTS.E [R208+0xb000], [R8.64], !P2 ;  /* 0x0b00000008d07fae */ /* 0x0005e2000d121846 */
[----:B------:R-:W-:-:S02]  /*1630*/  ISETP.GE.U32.AND P0, PT, R2, 0x7fffff14, PT ;  /* 0x7fffff140200780c */ /* 0x000fc40003f06070 */
[C---:B------:R-:W-:Y:S01]  /*1640*/  IADD3 R2, R209.reuse, -0x75, RZ ;  /* 0xffffff8bd1027810 */ /* 0x040fe20007ffe0ff */
[----:B------:R3:W-:Y:S04]  /*1650*/  STL.64 [R1+0x4e0], R6 ;  /* 0x0004e00601007387 */ /* 0x0007e80000100a00 */
[----:B------:R3:W-:Y:S01]  /*1660*/  LDGSTS.E [R208+0xb800], [R6.64], !P3 ;  /* 0x0b80000006d07fae */ /* 0x0007e2000d921846 */
[----:B------:R-:W-:Y:S02]  /*1670*/  ISETP.GE.U32.AND P3, PT, R2, 0x7fffff0c, PT ;  /* 0x7fffff0c0200780c */ /* 0x000fe40003f66070 */
[----:B------:R-:W-:Y:S02]  /*1680*/  IADD3 R2, R209, -0x2, RZ ;  /* 0xfffffffed1027810 */ /* 0x000fe40007ffe0ff */
[----:B--2---:R-:W-:Y:S01]  /*1690*/  IADD3 R8, P2, R3, R4, RZ ;  /* 0x0000000403087210 */ /* 0x004fe20007f5e0ff */
[----:B------:R-:W-:-:S03]  /*16a0*/  IMAD R3, R186, 0x1a0, RZ ;  /* 0x000001a0ba037824 */ /* 0x000fc600078e02ff */
[-C--:B------:R-:W-:Y:S01]  /*16b0*/  LEA.HI.X.SX32 R9, R29, R5.reuse, 0x2, P2 ;  /* 0x000000051d097211 */ /* 0x080fe200010f16ff */
[----:B------:R-:W-:Y:S01]  /*16c0*/  IMAD R29, R186, 0xd, RZ ;  /* 0x0000000dba1d7824 */ /* 0x000fe200078e02ff */
[----:B------:R-:W-:Y:S02]  /*16d0*/  ISETP.GE.U32.AND P2, PT, R0, 0x7fffff10, PT ;  /* 0x7fffff100000780c */ /* 0x000fe40003f46070 */
[----:B---3--:R-:W-:Y:S01]  /*16e0*/  IADD3 R6, P6, R27, R4, RZ ;  /* 0x000000041b067210 */ /* 0x008fe20007fde0ff */
[----:B------:R2:W-:Y:S01]  /*16f0*/  LDGSTS.E [R208+0xc000], [R8.64], !P1 ;  /* 0x0c00000008d07fae */ /* 0x0005e2000c921846 */
[----:B------:R-:W-:Y:S01]  /*1700*/  IMAD R27, R186, 0x1b0, RZ ;  /* 0x000001b0ba1b7824 */ /* 0x000fe200078e02ff */
[----:B------:R-:W-:Y:S02]  /*1710*/  IADD3 R0, R209, -0x79, RZ ;  /* 0xffffff87d1007810 */ /* 0x000fe40007ffe0ff */
[----:B------:R-:W-:Y:S01]  /*1720*/  LEA.HI.X.SX32 R7, R39, R5, 0x2, P6 ;  /* 0x0000000527077211 */ /* 0x000fe200030f16ff */
[----:B------:R2:W-:Y:S01]  /*1730*/  STL.64 [R1+0x500], R8 ;  /* 0x0005000801007387 */ /* 0x0005e20000100a00 */
[----:B------:R-:W-:-:S02]  /*1740*/  ISETP.GE.U32.AND P1, PT, R0, 0x7fffff08, PT ;  /* 0x7fffff080000780c */ /* 0x000fc40003f26070 */
        /* <DEDUP_REMOVED lines=15> */
[----:B------:R-:W-:Y:S02]  /*1840*/  ISETP.GE.U32.AND P6, PT, R2, 0x7fffff7f, PT ;  /* 0x7fffff7f0200780c */ /* 0x000fe40003fc6070 */
[----:B------:R-:W-:Y:S01]  /*1850*/  LEA.HI.X.SX32 R7, R41, R5, 0x2, P4 ;  /* 0x0000000529077211 */ /* 0x000fe200020f16ff */
[----:B------:R2:W-:Y:S01]  /*1860*/  LDGSTS.E [R208+0xd800], [R8.64], !P0 ;  /* 0x0d80000008d07fae */ /* 0x0005e2000c121846 */
[----:B------:R-:W-:Y:S01]  /*1870*/  IMAD R41, R186, 0x74, RZ ;  /* 0x00000074ba297824 */ /* 0x000fe200078e02ff */
[----:B------:R-:W-:-:S02]  /*1880*/  IADD3 R0, R209, -0x6, RZ ;  /* 0xfffffffad1007810 */ /* 0x000fc40007ffe0ff */
[----:B------:R3:W-:Y:S01]  /*1890*/  STL.64 [R1+0x580], R6 ;  /* 0x0005800601007387 */ /* 0x0007e20000100a00 */
[----:B------:R-:W-:-:S03]  /*18a0*/  IADD3 R2, R209, -0xa, RZ ;  /* 0xfffffff6d1027810 */ /* 0x000fc60007ffe0ff */
[----:B------:R3:W-:Y:S01]  /*18b0*/  LDGSTS.E [R208+0xe000], [R6.64], !P2 ;  /* 0x0e00000006d07fae */ /* 0x0007e2000d121846 */
[----:B------:R-:W-:Y:S02]  /*18c0*/  ISETP.GE.U32.AND P2, PT, R2, 0x7fffff77, PT ;  /* 0x7fffff770200780c */ /* 0x000fe40003f46070 */
[----:B------:R-:W-:Y:S02]  /*18d0*/  IADD3 R2, R209, -0x16, RZ ;  /* 0xffffffead1027810 */ /* 0x000fe40007ffe0ff */
[----:B--2---:R-:W-:Y:S01]  /*18e0*/  IADD3 R8, P0, R3, R4, RZ ;  /* 0x0000000403087210 */ /* 0x004fe20007f1e0ff */
[----:B------:R-:W-:-:S03]  /*18f0*/  IMAD R3, R186, 0x1f0, RZ ;  /* 0x000001f0ba037824 */ /* 0x000fc600078e02ff */
[-C--:B------:R-:W-:Y:S02]  /*1900*/  LEA.HI.X.SX32 R9, R41, R5.reuse, 0x2, P0 ;  /* 0x0000000529097211 */ /* 0x080fe400000f16ff */
[----:B------:R-:W-:Y:S02]  /*1910*/  ISETP.GE.U32.AND P0, PT, R0, 0x7fffff7b, PT ;  /* 0x7fffff7b0000780c */ /* 0x000fe40003f06070 */
[----:B---3--:R-:W-:Y:S01]  /*1920*/  IADD3 R6, P4, R27, R4, RZ ;  /* 0x000000041b067210 */ /* 0x008fe20007f9e0ff */
[----:B------:R2:W-:Y:S01]  /*1930*/  STL.64 [R1+0x868], R8 ;  /* 0x0008680801007387 */ /* 0x0005e20000100a00 */
[----:B------:R-:W-:Y:S01]  /*1940*/  IADD3 R0, R209, -0xe, RZ ;  /* 0xfffffff2d1007810 */ /* 0x000fe20007ffe0ff */
[----:B------:R-:W-:Y:S01]  /*1950*/  IMAD R27, R186, 0x9, RZ ;  /* 0x00000009ba1b7824 */ /* 0x000fe200078e02ff */
[----:B------:R-:W-:Y:S01]  /*1960*/  LEA.HI.X.SX32 R7, R195, R5, 0x2, P4 ;  /* 0x00000005c3077211 */ /* 0x000fe200020f16ff */
[----:B------:R2:W-:Y:S01]  /*1970*/  LDGSTS.E [R208+0xe800], [R8.64], !P3 ;  /* 0x0e80000008d07fae */ /* 0x0005e2000d921846 */
[----:B------:R-:W-:-:S02]  /*1980*/  ISETP.GE.U32.AND P4, PT, R0, 0x7fffff73, PT ;  /* 0x7fffff730000780c */ /* 0x000fc40003f86070 */
[----:B------:R-:W-:Y:S01]  /*1990*/  IADD3 R0, R209, -0x12, RZ ;  /* 0xffffffeed1007810 */ /* 0x000fe20007ffe0ff */
[----:B------:R3:W-:Y:S01]  /*19a0*/  LDGSTS.E [R208+0xf000], [R6.64], !P1 ;  /* 0x0f00000006d07fae */ /* 0x0007e2000c921846 */
[----:B------:R-:W-:-:S03]  /*19b0*/  IADD3 R22, P1, R23, R4, RZ ;  /* 0x0000000417167210 */ /* 0x000fc60007f3e0ff */
[----:B------:R3:W-:Y:S01]  /*19c0*/  STL.64 [R1+0x880], R6 ;  /* 0x0008800601007387 */ /* 0x0007e20000100a00 */
[-C--:B------:R-:W-:Y:S02]  /*19d0*/  LEA.HI.X.SX32 R23, R186, R5.reuse, 0x2, P1 ;  /* 0x00000005ba177211 */ /* 0x080fe400008f16ff */
[----:B------:R-:W-:Y:S02]  /*19e0*/  ISETP.GE.U32.AND P1, PT, R0, 0x7fffff6f, PT ;  /* 0x7fffff6f0000780c */ /* 0x000fe40003f26070 */
[----:B--2---:R-:W-:Y:S01]  /*19f0*/  IADD3 R8, P3, R3, R4, RZ ;  /* 0x0000000403087210 */ /* 0x004fe20007f7e0ff */
[----:B------:R-:W-:Y:S01]  /*1a00*/  IMAD R3, R186, 0x5, RZ ;  /* 0x00000005ba037824 */ /* 0x000fe200078e02ff */
[----:B------:R-:W-:Y:S02]  /*1a10*/  IADD3 R0, R209, -0x1a, RZ ;  /* 0xffffffe6d1007810 */ /* 0x000fe40007ffe0ff */
[----:B------:R-:W-:Y:S02]  /*1a20*/  LEA.HI.X.SX32 R9, R229, R5, 0x2, P3 ;  /* 0x00000005e5097211 */ /* 0x000fe400018f16ff */
[----:B------:R-:W-:-:S02]  /*1a30*/  ISETP.GE.U32.AND P3, PT, R2, 0x7fffff6b, PT ;  /* 0x7fffff6b0200780c */ /* 0x000fc40003f66070 */
[----:B---3--:R-:W-:Y:S01]  /*1a40*/  LOP3.LUT R6, R208, 0x20, RZ, 0x3c, !PT ;  /* 0x00000020d0067812 */ /* 0x008fe200078e3cff */
[----:B------:R2:W-:Y:S01]  /*1a50*/  LDGSTS.E [R208+0xf800], [R8.64], !P5 ;  /* 0x0f80000008d07fae */ /* 0x0005e2000e921846 */
[-C--:B------:R-:W-:Y:S02]  /*1a60*/  IADD3 R26, P5, R31, R4.reuse, RZ ;  /* 0x000000041f1a7210 */ /* 0x080fe40007fbe0ff */
[----:B------:R-:W-:Y:S01]  /*1a70*/  IADD3 R2, R209, -0x26, RZ ;  /* 0xffffffdad1027810 */ /* 0x000fe20007ffe0ff */
[----:B------:R3:W-:Y:S01]  /*1a80*/  LDGSTS.E [R6+0x200], [R22.64], !P6 ;  /* 0x0020000016067fae */ /* 0x0007e2000f121846 */
[-C--:B------:R-:W-:Y:S02]  /*1a90*/  IADD3 R24, P6, R25, R4.reuse, RZ ;  /* 0x0000000419187210 */ /* 0x080fe40007fde0ff */
[-C--:B------:R-:W-:Y:S01]  /*1aa0*/  LEA.HI.X.SX32 R27, R27, R5.reuse, 0x2, P5 ;  /* 0x000000051b1b7211 */ /* 0x080fe200028f16ff */
[----:B------:R2:W-:Y:S01]  /*1ab0*/  STL.64 [R1+0x898], R8 ;  /* 0x0008980801007387 */ /* 0x0005e20000100a00 */
[-C--:B------:R-:W-:Y:S01]  /*1ac0*/  LEA.HI.X.SX32 R25, R3, R5.reuse, 0x2, P6 ;  /* 0x0000000503197211 */ /* 0x080fe200030f16ff */
[C---:B------:R-:W-:Y:S01]  /*1ad0*/  IMAD R3, R186.reuse, 0x11, RZ ;  /* 0x00000011ba037824 */ /* 0x040fe200078e02ff */
[----:B------:R-:W-:Y:S01]  /*1ae0*/  IADD3 R28, P6, R33, R4, RZ ;  /* 0x00000004211c7210 */ /* 0x000fe20007fde0ff */
[----:B------:R-:W-:Y:S01]  /*1af0*/  IMAD R33, R186, 0x15, RZ ;  /* 0x00000015ba217824 */ /* 0x000fe200078e02ff */
[----:B------:R-:W-:Y:S01]  /*1b00*/  ISETP.GE.U32.AND P5, PT, R0, 0x7fffff67, PT ;  /* 0x7fffff670000780c */ /* 0x000fe20003fa6070 */
[----:B------:R3:W-:Y:S01]  /*1b10*/  LDGSTS.E [R6+0xa00], [R24.64], !P0 ;  /* 0x00a0000018067fae */ /* 0x0007e2000c121846 */
[----:B------:R-:W-:-:S02]  /*1b20*/  LEA.HI.X.SX32 R29, R29, R5, 0x2, P6 ;  /* 0x000000051d1d7211 */ /* 0x000fc400030f16ff */
[-C--:B------:R-:W-:Y:S01]  /*1b30*/  IADD3 R32, P6, R37, R4.reuse, RZ ;  /* 0x0000000425207210 */ /* 0x080fe20007fde0ff */
[----:B------:R3:W-:Y:S01]  /*1b40*/  LDGSTS.E [R6+0x1200], [R26.64], !P2 ;  /* 0x012000001a067fae */ /* 0x0007e2000d121846 */
[----:B------:R-:W-:Y:S01]  /*1b50*/  IADD3 R30, P2, R35, R4, RZ ;  /* 0x00000004231e7210 */ /* 0x000fe20007f5e0ff */
[C---:B------:R-:W-:Y:S01]  /*1b60*/  IMAD R37, R186.reuse, 0x1d, RZ ;  /* 0x0000001dba257824 */ /* 0x040fe200078e02ff */
[----:B------:R-:W-:Y:S01]  /*1b70*/  IADD3 R0, R209, -0x1e, RZ ;  /* 0xffffffe2d1007810 */ /* 0x000fe20007ffe0ff */
[----:B------:R3:W-:Y:S01]  /*1b80*/  LDGSTS.E [R6+0x1a00], [R28.64], !P4 ;  /* 0x01a000001c067fae */ /* 0x0007e2000e121846 */
[-C--:B------:R-:W-:Y:S01]  /*1b90*/  LEA.HI.X.SX32 R31, R3, R5.reuse, 0x2, P2 ;  /* 0x00000005031f7211 */ /* 0x080fe200010f16ff */
[----:B------:R-:W-:Y:S01]  /*1ba0*/  IMAD R3, R186, 0x19, RZ ;  /* 0x00000019ba037824 */ /* 0x000fe200078e02ff */
[----:B------:R-:W-:Y:S01]  /*1bb0*/  LEA.HI.X.SX32 R33, R33, R5, 0x2, P6 ;  /* 0x0000000521217211 */ /* 0x000fe200030f16ff */
[----:B------:R-:W-:Y:S01]  /*1bc0*/  STL.64 [R1+0xb00], R22 ;  /* 0x000b001601007387 */ /* 0x000fe20000100a00 */
[----:B------:R-:W-:-:S02]  /*1bd0*/  ISETP.GE.U32.AND P0, PT, R0, 0x7fffff63, PT ;  /* 0x7fffff630000780c */ /* 0x000fc40003f06070 */
[----:B------:R-:W-:Y:S01]  /*1be0*/  IADD3 R0, R209, -0x22, RZ ;  /* 0xffffffded1007810 */ /* 0x000fe20007ffe0ff */
[----:B------:R4:W-:Y:S01]  /*1bf0*/  LDGSTS.E [R6+0x2200], [R30.64], !P1 ;  /* 0x022000001e067fae */ /* 0x0009e2000c921846 */
[-C--:B------:R-:W-:Y:S01]  /*1c00*/  IADD3 R36, P6, R41, R4.reuse, RZ ;  /* 0x0000000429247210 */ /* 0x080fe20007fde0ff */
[----:B------:R-:W-:Y:S01]  /*1c10*/  IMAD R41, R186, 0x94, RZ ;  /* 0x00000094ba297824 */ /* 0x000fe200078e02ff */
[----:B------:R-:W-:Y:S01]  /*1c20*/  ISETP.GE.U32.AND P4, PT, R0, 0x7fffff5f, PT ;  /* 0x7fffff5f0000780c */ /* 0x000fe20003f86070 */
[----:B------:R1:W-:Y:S01]  /*1c30*/  LDGSTS.E [R6+0x2a00], [R32.64], !P3 ;  /* 0x02a0000020067fae */ /* 0x0003e2000d921846 */
[----:B------:R-:W-:Y:S01]  /*1c40*/  IADD3 R34, P3, R39, R4, RZ ;  /* 0x0000000427227210 */ /* 0x000fe20007f7e0ff */
[C---:B------:R-:W-:Y:S01]  /*1c50*/  IMAD R39, R186.reuse, 0x21, RZ ;  /* 0x00000021ba277824 */ /* 0x040fe200078e02ff */
[----:B------:R-:W-:Y:S01]  /*1c60*/  IADD3 R0, R209, -0x2a, RZ ;  /* 0xffffffd6d1007810 */ /* 0x000fe20007ffe0ff */
[----:B------:R-:W-:Y:S01]  /*1c70*/  STL.64 [R1+0xb08], R24 ;  /* 0x000b081801007387 */ /* 0x000fe20000100a00 */
[-C--:B------:R-:W-:Y:S01]  /*1c80*/  LEA.HI.X.SX32 R35, R3, R5.reuse, 0x2, P3 ;  /* 0x0000000503237211 */ /* 0x080fe200018f16ff */
[----:B------:R-:W-:Y:S01]  /*1c90*/  IMAD R3, R186, 0x25, RZ ;  /* 0x00000025ba037824 */ /* 0x000fe200078e02ff */
[----:B------:R-:W-:Y:S01]  /*1ca0*/  LEA.HI.X.SX32 R37, R37, R5, 0x2, P6 ;  /* 0x0000000525257211 */ /* 0x000fe200030f16ff */
[----:B------:R-:W-:Y:S01]  /*1cb0*/  STL.64 [R1+0xb10], R26 ;  /* 0x000b101a01007387 */ /* 0x000fe20000100a00 */
[----:B------:R-:W-:-:S02]  /*1cc0*/  ISETP.GE.U32.AND P2, PT, R2, 0x7fffff5b, PT ;  /* 0x7fffff5b0200780c */ /* 0x000fc40003f46070 */
[----:B------:R-:W-:Y:S01]  /*1cd0*/  ISETP.GE.U32.AND P1, PT, R0, 0x7fffff57, PT ;  /* 0x7fffff570000780c */ /* 0x000fe20003f26070 */
[----:B------:R1:W-:Y:S01]  /*1ce0*/  LDGSTS.E [R6+0x3200], [R34.64], !P5 ;  /* 0x0320000022067fae */ /* 0x0003e2000e921846 */
[-C--:B------:R-:W-:Y:S01]  /*1cf0*/  IADD3 R38, P3, R43, R4.reuse, RZ ;  /* 0x000000042b267210 */ /* 0x080fe20007f7e0ff */
[C---:B------:R-:W-:Y:S01]  /*1d00*/  IMAD R43, R186.reuse, 0x29, RZ ;  /* 0x00000029ba2b7824 */ /* 0x040fe200078e02ff */
[-C--:B------:R-:W-:Y:S01]  /*1d10*/  IADD3 R42, P6, R45, R4.reuse, RZ ;  /* 0x000000042d2a7210 */ /* 0x080fe20007fde0ff */
[----:B------:R1:W-:Y:S01]  /*1d20*/  LDGSTS.E [R6+0x3a00], [R36.64], !P0 ;  /* 0x03a0000024067fae */ /* 0x0003e2000c121846 */
[----:B------:R-:W-:Y:S01]  /*1d30*/  IADD3 R40, P0, R41, R4, RZ ;  /* 0x0000000429287210 */ /* 0x000fe20007f1e0ff */
[----:B------:R-:W-:Y:S01]  /*1d40*/  IMAD R45, R186, 0xb4, RZ ;  /* 0x000000b4ba2d7824 */ /* 0x000fe200078e02ff */
[----:B------:R-:W-:Y:S01]  /*1d50*/  IADD3 R0, R209, -0x2e, RZ ;  /* 0xffffffd2d1007810 */ /* 0x000fe20007ffe0ff */
[----:B------:R-:W-:Y:S01]  /*1d60*/  STL.64 [R1+0xb18], R28 ;  /* 0x000b181c01007387 */ /* 0x000fe20000100a00 */
[----:B------:R-:W-:-:S02]  /*1d70*/  LEA.HI.X.SX32 R39, R39, R5, 0x2, P3 ;  /* 0x0000000527277211 */ /* 0x000fc400018f16ff */
[----:B------:R-:W-:Y:S01]  /*1d80*/  IADD3 R2, R209, -0x32, RZ ;  /* 0xffffffced1027810 */ /* 0x000fe20007ffe0ff */
[----:B------:R-:W-:Y:S01]  /*1d90*/  STL.64 [R1+0xb20], R30 ;  /* 0x000b201e01007387 */ /* 0x000fe20000100a00 */
[-C--:B------:R-:W-:Y:S01]  /*1da0*/  LEA.HI.X.SX32 R41, R3, R5.reuse, 0x2, P0 ;  /* 0x0000000503297211 */ /* 0x080fe200000f16ff */
[----:B------:R-:W-:Y:S01]  /*1db0*/  IMAD R3, R186, 0x2d, RZ ;  /* 0x0000002dba037824 */ /* 0x000fe200078e02ff */
[----:B------:R-:W-:Y:S01]  /*1dc0*/  LEA.HI.X.SX32 R43, R43, R5, 0x2, P6 ;  /* 0x000000052b2b7211 */ /* 0x000fe200030f16ff */
[----:B------:R1:W-:Y:S01]  /*1dd0*/  LDGSTS.E [R6+0x4200], [R38.64], !P4 ;  /* 0x0420000026067fae */ /* 0x0003e2000e121846 */
[----:B------:R-:W-:Y:S02]  /*1de0*/  ISETP.GE.U32.AND P5, PT, R0, 0x7fffff53, PT ;  /* 0x7fffff530000780c */ /* 0x000fe40003fa6070 */
[----:B------:R-:W-:Y:S01]  /*1df0*/  ISETP.GE.U32.AND P3, PT, R2, 0x7fffff4f, PT ;  /* 0x7fffff4f0200780c */ /* 0x000fe20003f66070 */
[----:B------:R1:W-:Y:S01]  /*1e00*/  LDGSTS.E [R6+0x4a00], [R40.64], !P2 ;  /* 0x04a0000028067fae */ /* 0x0003e2000d121846 */
[----:B------:R-:W-:-:S02]  /*1e10*/  IADD3 R0, R209, -0x36, RZ ;  /* 0xffffffcad1007810 */ /* 0x000fc40007ffe0ff */
[-C--:B------:R-:W-:Y:S01]  /*1e20*/  IADD3 R46, P6, R51, R4.reuse, RZ ;  /* 0x00000004332e7210 */ /* 0x080fe20007fde0ff */
[----:B------:R1:W-:Y:S01]  /*1e30*/  LDGSTS.E [R6+0x5200], [R42.64], !P1 ;  /* 0x052000002a067fae */ /* 0x0003e2000c921846 */
[----:B------:R-:W-:Y:S01]  /*1e40*/  IADD3 R44, P1, R45, R4, RZ ;  /* 0x000000042d2c7210 */ /* 0x000fe20007f3e0ff */
[----:B------:R-:W-:Y:S01]  /*1e50*/  IMAD R51, R186, 0xe4, RZ ;  /* 0x000000e4ba337824 */ /* 0x000fe200078e02ff */
[C---:B------:R-:W-:Y:S01]  /*1e60*/  IADD3 R2, R209.reuse, -0x3a, RZ ;  /* 0xffffffc6d1027810 */ /* 0x040fe20007ffe0ff */
[----:B------:R-:W-:Y:S01]  /*1e70*/  STL.64 [R1+0xb28], R32 ;  /* 0x000b282001007387 */ /* 0x000fe20000100a00 */
[----:B------:R-:W-:Y:S02]  /*1e80*/  ISETP.GE.U32.AND P4, PT, R0, 0x7fffff4b, PT ;  /* 0x7fffff4b0000780c */ /* 0x000fe40003f86070 */
        /* <DEDUP_REMOVED lines=11> */
[-C--:B--2---:R-:W-:Y:S01]  /*1f40*/  IADD3 R8, P6, R55, R4.reuse, RZ ;  /* 0x0000000437087210 */ /* 0x084fe20007fde0ff */
[----:B------:R2:W-:Y:S01]  /*1f50*/  LDGSTS.E [R6+0x6200], [R46.64], !P3 ;  /* 0x062000002e067fae */ /* 0x0005e2000d921846 */
[----:B------:R-:W-:Y:S01]  /*1f60*/  IADD3 R50, P3, R51, R4, RZ ;  /* 0x0000000433327210 */ /* 0x000fe20007f7e0ff */
[----:B------:R-:W-:Y:S01]  /*1f70*/  IMAD R55, R186, 0x104, RZ ;  /* 0x00000104ba377824 */ /* 0x000fe200078e02ff */
[----:B------:R-:W-:Y:S01]  /*1f80*/  LEA.HI.X.SX32 R49, R49, R5, 0x2, P1 ;  /* 0x0000000531317211 */ /* 0x000fe200008f16ff */
[----:B------:R-:W-:Y:S01]  /*1f90*/  STL.64 [R1+0xb40], R38 ;  /* 0x000b402601007387 */ /* 0x000fe20000100a00 */
[----:B------:R-:W-:-:S02]  /*1fa0*/  IADD3 R0, R209, -0x42, RZ ;  /* 0xffffffbed1007810 */ /* 0x000fc40007ffe0ff */
[-C--:B------:R-:W-:Y:S01]  /*1fb0*/  LEA.HI.X.SX32 R51, R3, R5.reuse, 0x2, P3 ;  /* 0x0000000503337211 */ /* 0x080fe200018f16ff */
[----:B------:R1:W-:Y:S01]  /*1fc0*/  LDGSTS.E [R6+0x6a00], [R48.64], !P4 ;  /* 0x06a0000030067fae */ /* 0x0003e2000e121846 */
[----:B------:R-:W-:Y:S01]  /*1fd0*/  LEA.HI.X.SX32 R9, R53, R5, 0x2, P6 ;  /* 0x0000000535097211 */ /* 0x000fe200030f16ff */
[----:B------:R-:W-:Y:S01]  /*1fe0*/  IMAD R3, R186, 0x41, RZ ;  /* 0x00000041ba037824 */ /* 0x000fe200078e02ff */
[C---:B------:R-:W-:Y:S01]  /*1ff0*/  IADD3 R2, R209.reuse, -0x46, RZ ;  /* 0xffffffbad1027810 */ /* 0x040fe20007ffe0ff */
[----:B------:R-:W-:Y:S01]  /*2000*/  STL.64 [R1+0xb48], R40 ;  /* 0x000b482801007387 */ /* 0x000fe20000100a00 */
[----:B------:R-:W-:Y:S01]  /*2010*/  ISETP.GE.U32.AND P5, PT, R0, 0x7fffff3f, PT ;  /* 0x7fffff3f0000780c */ /* 0x000fe20003fa6070 */
[----:B------:R-:W-:Y:S01]  /*2020*/  IMAD R53, R186, 0x45, RZ ;  /* 0x00000045ba357824 */ /* 0x000fe200078e02ff */
[----:B------:R-:W-:Y:S01]  /*2030*/  IADD3 R0, R209, -0x4a, RZ ;  /* 0xffffffb6d1007810 */ /* 0x000fe20007ffe0ff */
[----:B------:R2:W-:Y:S01]  /*2040*/  LDGSTS.E [R6+0x7200], [R50.64], !P0 ;  /* 0x0720000032067fae */ /* 0x0005e2000c121846 */
[----:B------:R-:W-:-:S02]  /*2050*/  ISETP.GE.U32.AND P1, PT, R2, 0x7fffff3b, PT ;  /* 0x7fffff3b0200780c */ /* 0x000fc40003f26070 */
[----:B------:R-:W-:Y:S01]  /*2060*/  ISETP.GE.U32.AND P3, PT, R0, 0x7fffff37, PT ;  /* 0x7fffff370000780c */ /* 0x000fe20003f66070 */
[----:B------:R2:W-:Y:S01]  /*2070*/  STL.64 [R1+0xb50], R42 ;  /* 0x000b502a01007387 */ /* 0x0005e20000100a00 */
[-C--:B-1----:R-:W-:Y:S01]  /*2080*/  IADD3 R10, P6, R57, R4.reuse, RZ ;  /* 0x00000004390a7210 */ /* 0x082fe20007fde0ff */
[C---:B------:R-:W-:Y:S01]  /*2090*/  IMAD R57, R186.reuse, 0x144, RZ ;  /* 0x00000144ba397824 */ /* 0x040fe200078e02ff */
[----:B------:R-:W-:Y:S01]  /*20a0*/  IADD3 R2, R209, -0x4e, RZ ;  /* 0xffffffb2d1027810 */ /* 0x000fe20007ffe0ff */
        /* <DEDUP_REMOVED lines=8> */
[----:B------:R1:W-:Y:S01]  /*2130*/  STL.64 [R1+0xb60], R46 ;  /* 0x000b602e01007387 */ /* 0x0003e20000100a00 */
[----:B------:R-:W-:Y:S01]  /*2140*/  ISETP.GE.U32.AND P4, PT, R2, 0x7fffff33, PT ;  /* 0x7fffff330200780c */ /* 0x000fe20003f86070 */
[----:B------:R-:W-:Y:S01]  /*2150*/  IMAD R53, R186, 0x51, RZ ;  /* 0x00000051ba357824 */ /* 0x000fe200078e02ff */
[----:B------:R-:W-:Y:S01]  /*2160*/  ISETP.GE.U32.AND P0, PT, R0, 0x7fffff2f, PT ;  /* 0x7fffff2f0000780c */ /* 0x000fe20003f06070 */
[----:B------:R3:W-:Y:S01]  /*2170*/  STL.64 [R1+0xb68], R48 ;  /* 0x000b683001007387 */ /* 0x0007e20000100a00 */
[----:B------:R-:W-:-:S02]  /*2180*/  IADD3 R0, R209, -0x56, RZ ;  /* 0xffffffaad1007810 */ /* 0x000fc40007ffe0ff */
[----:B------:R-:W-:Y:S01]  /*2190*/  IADD3 R2, R209, -0x5a, RZ ;  /* 0xffffffa6d1027810 */ /* 0x000fe20007ffe0ff */
[----:B------:R-:W-:Y:S01]  /*21a0*/  STL.64 [R1+0xb70], R50 ;  /* 0x000b703201007387 */ /* 0x000fe20000100a00 */
[----:B------:R-:W-:Y:S02]  /*21b0*/  LOP3.LUT R7, R208, 0x40, RZ, 0x3c, !PT ;  /* 0x00000040d0077812 */ /* 0x000fe400078e3cff */
[C---:B--2---:R-:W-:Y:S01]  /*21c0*/  IADD3 R42, R210.reuse, 0x35, RZ ;  /* 0x00000035d22a7810 */ /* 0x044fe20007ffe0ff */
[----:B------:R2:W-:Y:S01]  /*21d0*/  STL.64 [R1+0x190], R8 ;  /* 0x0001900801007387 */ /* 0x0005e20000100a00 */
[C---:B-1----:R-:W-:Y:S02]  /*21e0*/  IADD3 R47, R210.reuse, 0xd, RZ ;  /* 0x0000000dd22f7810 */ /* 0x042fe40007ffe0ff */
[C---:B------:R-:W-:Y:S01]  /*21f0*/  IADD3 R46, R210.reuse, 0x15, RZ ;  /* 0x00000015d22e7810 */ /* 0x040fe20007ffe0ff */
[----:B------:R-:W-:Y:S01]  /*2200*/  STL.64 [R1+0x380], R12 ;  /* 0x0003800c01007387 */ /* 0x000fe20000100a00 */
[----:B---3--:R-:W-:-:S02]  /*2210*/  IADD3 R48, R210, 0x5, RZ ;  /* 0x00000005d2307810 */ /* 0x008fc40007ffe0ff */
[----:B------:R-:W-:Y:S01]  /*2220*/  IADD3 R41, R210, 0x3d, RZ ;  /* 0x0000003dd2297810 */ /* 0x000fe20007ffe0ff */
[----:B------:R1:W-:Y:S01]  /*2230*/  LDGSTS.E [R6+0x8200], [R12.64], !P5 ;  /* 0x082000000c067fae */ /* 0x0003e2000e921846 */
[----:B------:R-:W-:Y:S02]  /*2240*/  ISETP.GE.U32.AND P5, PT, R0, 0x7fffff2b, PT ;  /* 0x7fffff2b0000780c */ /* 0x000fe40003fa6070 */
[----:B------:R-:W-:Y:S01]  /*2250*/  IADD3 R0, R209, -0x5e, RZ ;  /* 0xffffffa2d1007810 */ /* 0x000fe20007ffe0ff */
[----:B------:R3:W-:Y:S01]  /*2260*/  STL.64 [R1+0x428], R10 ;  /* 0x0004280a01007387 */ /* 0x0007e20000100a00 */
[----:B--2---:R-:W-:Y:S01]  /*2270*/  IADD3 R8, P2, R59, R4, RZ ;  /* 0x000000043b087210 */ /* 0x004fe20007f5e0ff */
[----:B------:R-:W-:Y:S01]  /*2280*/  IMAD R59, R186, 0x174, RZ ;  /* 0x00000174ba3b7824 */ /* 0x000fe200078e02ff */
[----:B------:R-:W-:Y:S01]  /*2290*/  IADD3 R51, R210, 0x6c, RZ ;  /* 0x0000006cd2337810 */ /* 0x000fe20007ffe0ff */
[----:B------:R3:W-:Y:S01]  /*22a0*/  LDGSTS.E [R6+0x8a00], [R10.64], !P1 ;  /* 0x08a000000a067fae */ /* 0x0007e2000c921846 */
[----:B------:R-:W-:Y:S01]  /*22b0*/  LEA.HI.X.SX32 R9, R55, R5, 0x2, P2 ;  /* 0x0000000537097211 */ /* 0x000fe200010f16ff */
[----:B------:R-:W-:Y:S01]  /*22c0*/  IMAD R55, R186, 0x134, RZ ;  /* 0x00000134ba377824 */ /* 0x000fe200078e02ff */
[----:B------:R-:W-:-:S02]  /*22d0*/  ISETP.GE.U32.AND P2, PT, R2, 0x7fffff27, PT ;  /* 0x7fffff270200780c */ /* 0x000fc40003f46070 */
[----:B------:R-:W-:Y:S01]  /*22e0*/  IADD3 R2, R209, -0x62, RZ ;  /* 0xffffff9ed1027810 */ /* 0x000fe20007ffe0ff */
[----:B------:R2:W-:Y:S01]  /*22f0*/  STL.64 [R1+0x448], R8 ;  /* 0x0004480801007387 */ /* 0x0005e20000100a00 */
[C---:B------:R-:W-:Y:S02]  /*2300*/  IADD3 R43, R210.reuse, 0x2d, RZ ;  /* 0x0000002dd22b7810 */ /* 0x040fe40007ffe0ff */
[----:B------:R-:W-:Y:S01]  /*2310*/  IADD3 R50, R210, 0x74, RZ ;  /* 0x00000074d2327810 */ /* 0x000fe20007ffe0ff */
[----:B------:R2:W-:Y:S01]  /*2320*/  LDGSTS.E [R6+0x9200], [R8.64], !P3 ;  /* 0x0920000008067fae */ /* 0x0005e2000d921846 */
[----:B------:R-:W-:Y:S02]  /*2330*/  ISETP.GE.U32.AND P3, PT, R0, 0x7fffff23, PT ;  /* 0x7fffff230000780c */ /* 0x000fe40003f66070 */
[----:B---3--:R-:W-:Y:S01]  /*2340*/  IADD3 R10, P1, R55, R4, RZ ;  /* 0x00000004370a7210 */ /* 0x008fe20007f3e0ff */
[----:B------:R-:W-:Y:S01]  /*2350*/  IMAD R55, R186, 0x154, RZ ;  /* 0x00000154ba377824 */ /* 0x000fe200078e02ff */
[----:B------:R-:W-:-:S02]  /*2360*/  IADD3 R0, R209, -0x66, RZ ;  /* 0xffffff9ad1007810 */ /* 0x000fc40007ffe0ff */
[-C--:B------:R-:W-:Y:S01]  /*2370*/  LEA.HI.X.SX32 R11, R3, R5.reuse, 0x2, P1 ;  /* 0x00000005030b7211 */ /* 0x080fe200008f16ff */
[----:B------:R-:W-:Y:S01]  /*2380*/  IMAD R3, R186, 0x55, RZ ;  /* 0x00000055ba037824 */ /* 0x000fe200078e02ff */
[----:B------:R-:W-:Y:S02]  /*2390*/  ISETP.GE.U32.AND P1, PT, R2, 0x7fffff1f, PT ;  /* 0x7fffff1f0200780c */ /* 0x000fe40003f26070 */
[----:B------:R-:W-:Y:S01]  /*23a0*/  IADD3 R2, R209, -0x6e, RZ ;  /* 0xffffff92d1027810 */ /* 0x000fe20007ffe0ff */
[----:B------:R3:W-:Y:S01]  /*23b0*/  LDGSTS.E [R6+0x9a00], [R10.64], !P4 ;  /* 0x09a000000a067fae */ /* 0x0007e2000e121846 */
[----:B--2---:R-:W-:Y:S01]  /*23c0*/  IADD3 R8, P6, R57, R4, RZ ;  /* 0x0000000439087210 */ /* 0x004fe20007fde0ff */
[----:B------:R-:W-:Y:S01]  /*23d0*/  IMAD R57, R186, 0x164, RZ ;  /* 0x00000164ba397824 */ /* 0x000fe200078e02ff */
[----:B------:R-:W-:Y:S01]  /*23e0*/  ISETP.GE.U32.AND P4, PT, R0, 0x7fffff1b, PT ;  /* 0x7fffff1b0000780c */ /* 0x000fe20003f86070 */
[----:B------:R3:W-:Y:S01]  /*23f0*/  STL.64 [R1+0x468], R10 ;  /* 0x0004680a01007387 */ /* 0x0007e20000100a00 */
[----:B------:R-:W-:Y:S01]  /*2400*/  LEA.HI.X.SX32 R9, R53, R5, 0x2, P6 ;  /* 0x0000000535097211 */ /* 0x000fe200030f16ff */
[----:B------:R-:W-:Y:S01]  /*2410*/  IMAD R53, R186, 0x59, RZ ;  /* 0x00000059ba357824 */ /* 0x000fe200078e02ff */
[----:B------:R-:W-:-:S02]  /*2420*/  IADD3 R0, R209, -0x6a, RZ ;  /* 0xffffff96d1007810 */ /* 0x000fc40007ffe0ff */
[----:B------:R-:W-:Y:S01]  /*2430*/  IADD3 R49, R210, 0x7c, RZ ;  /* 0x0000007cd2317810 */ /* 0x000fe20007ffe0ff */
[----:B------:R2:W-:Y:S01]  /*2440*/  LDGSTS.E [R6+0xa200], [R8.64], !P0 ;  /* 0x0a20000008067fae */ /* 0x0005e2000c121846 */
[----:B-1----:R-:W-:Y:S01]  /*2450*/  IADD3 R12, P0, R55, R4, RZ ;  /* 0x00000004370c7210 */ /* 0x002fe20007f1e0ff */
[C---:B------:R-:W-:Y:S01]  /*2460*/  IMAD R55, R186.reuse, 0x5d, RZ ;  /* 0x0000005dba377824 */ /* 0x040fe200078e02ff */
[----:B------:R-:W-:Y:S01]  /*2470*/  IABS R85, R50 ;  /* 0x0000003200557213 */ /* 0x000fe20000000000 */
[----:B------:R2:W-:Y:S01]  /*2480*/  STL.64 [R1+0x488], R8 ;  /* 0x0004880801007387 */ /* 0x0005e20000100a00 */
[-C--:B------:R-:W-:Y:S01]  /*2490*/  LEA.HI.X.SX32 R13, R3, R5.reuse, 0x2, P0 ;  /* 0x00000005030d7211 */ /* 0x080fe200000f16ff */
[C---:B------:R-:W-:Y:S01]  /*24a0*/  IMAD R3, R186.reuse, 0x61, RZ ;  /* 0x00000061ba037824 */ /* 0x040fe200078e02ff */
[----:B---3--:R-:W-:Y:S01]  /*24b0*/  IADD3 R10, P6, R57, R4, RZ ;  /* 0x00000004390a7210 */ /* 0x008fe20007fde0ff */
[----:B------:R-:W-:Y:S01]  /*24c0*/  IMAD R57, R186, 0x194, RZ ;  /* 0x00000194ba397824 */ /* 0x000fe200078e02ff */
[----:B------:R-:W-:Y:S01]  /*24d0*/  IADD3 R37, R210, 0x5d, RZ ;  /* 0x0000005dd2257810 */ /* 0x000fe20007ffe0ff */
[----:B------:R-:W-:Y:S01]  /*24e0*/  STL.64 [R1+0x4a8], R12 ;  /* 0x0004a80c01007387 */ /* 0x000fe20000100a00 */
[----:B------:R-:W-:Y:S01]  /*24f0*/  LEA.HI.X.SX32 R11, R53, R5, 0x2, P6 ;  /* 0x00000005350b7211 */ /* 0x000fe200030f16ff */
[----:B------:R-:W-:Y:S01]  /*2500*/  IMAD R53, R186, 0x65, RZ ;  /* 0x00000065ba357824 */ /* 0x000fe200078e02ff */
[----:B------:R-:W-:Y:S01]  /*2510*/  IABS R87, R49 ;  /* 0x0000003100577213 */ /* 0x000fe20000000000 */
[----:B------:R1:W-:Y:S01]  /*2520*/  LDGSTS.E [R6+0xaa00], [R12.64], !P5 ;  /* 0x0aa000000c067fae */ /* 0x0003e2000e921846 */
[----:B------:R-:W-:-:S02]  /*2530*/  ISETP.GE.U32.AND P5, PT, R0, 0x7fffff17, PT ;  /* 0x7fffff170000780c */ /* 0x000fc40003fa6070 */
[----:B--2---:R-:W-:Y:S01]  /*2540*/  IADD3 R8, P0, R59, R4, RZ ;  /* 0x000000043b087210 */ /* 0x004fe20007f1e0ff */
[----:B------:R2:W-:Y:S01]  /*2550*/  STL.64 [R1+0x4c8], R10 ;  /* 0x0004c80a01007387 */ /* 0x0005e20000100a00 */
[----:B------:R-:W-:Y:S01]  /*2560*/  IADD3 R0, R209, -0x72, RZ ;  /* 0xffffff8ed1007810 */ /* 0x000fe20007ffe0ff */
[C---:B------:R-:W-:Y:S01]  /*2570*/  IMAD R59, R186.reuse, 0x1c4, RZ ;  /* 0x000001c4ba3b7824 */ /* 0x040fe200078e02ff */
[----:B------:R-:W-:Y:S01]  /*2580*/  LEA.HI.X.SX32 R9, R55, R5, 0x2, P0 ;  /* 0x0000000537097211 */ /* 0x000fe200000f16ff */
[----:B------:R-:W-:Y:S01]  /*2590*/  IMAD R55, R186, 0x184, RZ ;  /* 0x00000184ba377824 */ /* 0x000fe200078e02ff */
[----:B------:R2:W-:Y:S01]  /*25a0*/  LDGSTS.E [R6+0xb200], [R10.64], !P2 ;  /* 0x0b2000000a067fae */ /* 0x0005e2000d121846 */
[----:B------:R-:W-:Y:S02]  /*25b0*/  ISETP.GE.U32.AND P0, PT, R2, 0x7fffff13, PT ;  /* 0x7fffff130200780c */ /* 0x000fe40003f06070 */
[----:B------:R-:W-:Y:S01]  /*25c0*/  IADD3 R2, R209, -0x76, RZ ;  /* 0xffffff8ad1027810 */ /* 0x000fe20007ffe0ff */
[----:B------:R3:W-:Y:S01]  /*25d0*/  STL.64 [R1+0x4e8], R8 ;  /* 0x0004e80801007387 */ /* 0x0007e20000100a00 */
[----:B------:R-:W-:-:S02]  /*25e0*/  IADD3 R45, R210, 0x1d, RZ ;  /* 0x0000001dd22d7810 */ /* 0x000fc40007ffe0ff */
[----:B------:R-:W-:Y:S01]  /*25f0*/  IADD3 R38, R210, 0x55, RZ ;  /* 0x00000055d2267810 */ /* 0x000fe20007ffe0ff */
[----:B------:R3:W-:Y:S01]  /*2600*/  LDGSTS.E [R6+0xba00], [R8.64], !P3 ;  /* 0x0ba0000008067fae */ /* 0x0007e2000d921846 */
[----:B------:R-:W-:Y:S02]  /*2610*/  ISETP.GE.U32.AND P3, PT, R0, 0x7fffff0f, PT ;  /* 0x7fffff0f0000780c */ /* 0x000fe40003f66070 */
[----:B------:R-:W-:Y:S02]  /*2620*/  IADD3 R0, R209, -0x7a, RZ ;  /* 0xffffff86d1007810 */ /* 0x000fe40007ffe0ff */
[----:B--2---:R-:W-:Y:S01]  /*2630*/  IADD3 R10, P2, R55, R4, RZ ;  /* 0x00000004370a7210 */ /* 0x004fe20007f5e0ff */
[----:B------:R-:W-:Y:S01]  /*2640*/  IMAD R55, R186, 0x1a4, RZ ;  /* 0x000001a4ba377824 */ /* 0x000fe200078e02ff */
[----:B------:R-:W-:Y:S02]  /*2650*/  IADD3 R44, R210, 0x25, RZ ;  /* 0x00000025d22c7810 */ /* 0x000fe40007ffe0ff */
[----:B------:R-:W-:Y:S01]  /*2660*/  LEA.HI.X.SX32 R11, R3, R5, 0x2, P2 ;  /* 0x00000005030b7211 */ /* 0x000fe200010f16ff */
[----:B------:R-:W-:Y:S01]  /*2670*/  IMAD R3, R186, 0x69, RZ ;  /* 0x00000069ba037824 */ /* 0x000fe200078e02ff */
[----:B------:R-:W-:-:S02]  /*2680*/  ISETP.GE.U32.AND P2, PT, R2, 0x7fffff0b, PT ;  /* 0x7fffff0b0200780c */ /* 0x000fc40003f46070 */
[-C--:B---3--:R-:W-:Y:S01]  /*2690*/  IADD3 R8, P6, R57, R4.reuse, RZ ;  /* 0x0000000439087210 */ /* 0x088fe20007fde0ff */
[C---:B------:R-:W-:Y:S01]  /*26a0*/  IMAD R57, R186.reuse, 0x1b4, RZ ;  /* 0x000001b4ba397824 */ /* 0x040fe200078e02ff */
[----:B------:R2:W-:Y:S01]  /*26b0*/  STL.64 [R1+0x508], R10 ;  /* 0x0005080a01007387 */ /* 0x0005e20000100a00 */
[----:B------:R-:W-:Y:S02]  /*26c0*/  IADD3 R2, R209, -0x3, RZ ;  /* 0xfffffffdd1027810 */ /* 0x000fe40007ffe0ff */
[-C--:B------:R-:W-:Y:S01]  /*26d0*/  LEA.HI.X.SX32 R9, R53, R5.reuse, 0x2, P6 ;  /* 0x0000000535097211 */ /* 0x080fe200030f16ff */
[----:B------:R2:W-:Y:S01]  /*26e0*/  LDGSTS.E [R6+0xc200], [R10.64], !P1 ;  /* 0x0c2000000a067fae */ /* 0x0005e2000c921846 */
[----:B-1----:R-:W-:Y:S01]  /*26f0*/  IADD3 R12, P6, R55, R4, RZ ;  /* 0x00000004370c7210 */ /* 0x002fe20007fde0ff */
[----:B------:R-:W-:Y:S01]  /*2700*/  IMAD R53, R186, 0x6d, RZ ;  /* 0x0000006dba357824 */ /* 0x000fe200078e02ff */
[----:B------:R-:W-:Y:S01]  /*2710*/  ISETP.GE.U32.AND P1, PT, R0, 0x7fffff07, PT ;  /* 0x7fffff070000780c */ /* 0x000fe20003f26070 */
[----:B------:R1:W-:Y:S01]  /*2720*/  STL.64 [R1+0x528], R8 ;  /* 0x0005280801007387 */ /* 0x0003e20000100a00 */
[C---:B------:R-:W-:Y:S01]  /*2730*/  IMAD R55, R186.reuse, 0x71, RZ ;  /* 0x00000071ba377824 */ /* 0x040fe200078e02ff */
[----:B------:R-:W-:Y:S01]  /*2740*/  LEA.HI.X.SX32 R13, R3, R5, 0x2, P6 ;  /* 0x00000005030d7211 */ /* 0x000fe200030f16ff */
[----:B------:R-:W-:Y:S01]  /*2750*/  IMAD R3, R186, 0x75, RZ ;  /* 0x00000075ba037824 */ /* 0x000fe200078e02ff */
[----:B------:R1:W-:Y:S01]  /*2760*/  LDGSTS.E [R6+0xca00], [R8.64], !P4 ;  /* 0x0ca0000008067fae */ /* 0x0003e2000e121846 */
[----:B------:R-:W-:-:S02]  /*2770*/  IADD3 R0, R209, -0x7e, RZ ;  /* 0xffffff82d1007810 */ /* 0x000fc40007ffe0ff */
[----:B------:R-:W-:Y:S01]  /*2780*/  IADD3 R36, R210, 0x65, RZ ;  /* 0x00000065d2247810 */ /* 0x000fe20007ffe0ff */
[----:B------:R-:W-:Y:S01]  /*2790*/  STL.64 [R1+0x548], R12 ;  /* 0x0005480c01007387 */ /* 0x000fe20000100a00 */
[-C--:B--2---:R-:W-:Y:S01]  /*27a0*/  IADD3 R10, P4, R57, R4.reuse, RZ ;  /* 0x00000004390a7210 */ /* 0x084fe20007f9e0ff */
[C---:B------:R-:W-:Y:S01]  /*27b0*/  IMAD R57, R186.reuse, 0x1e4, RZ ;  /* 0x000001e4ba397824 */ /* 0x040fe200078e02ff */
[----:B------:R-:W-:Y:S01]  /*27c0*/  IABS R95, R45 ;  /* 0x0000002d005f7213 */ /* 0x000fe20000000000 */
[----:B------:R2:W-:Y:S01]  /*27d0*/  LDGSTS.E [R6+0xd200], [R12.64], !P5 ;  /* 0x0d2000000c067fae */ /* 0x0005e2000e921846 */
[-C--:B------:R-:W-:Y:S01]  /*27e0*/  LEA.HI.X.SX32 R11, R53, R5.reuse, 0x2, P4 ;  /* 0x00000005350b7211 */ /* 0x080fe200020f16ff */
[----:B------:R-:W-:Y:S01]  /*27f0*/  IMAD R53, R186, 0x79, RZ ;  /* 0x00000079ba357824 */ /* 0x000fe200078e02ff */
[----:B------:R-:W-:Y:S02]  /*2800*/  ISETP.GE.U32.AND P4, PT, R0, 0x7fffff03, PT ;  /* 0x7fffff030000780c */ /* 0x000fe40003f86070 */
[----:B-1----:R-:W-:Y:S01]  /*2810*/  IADD3 R8, P6, R59, R4, RZ ;  /* 0x000000043b087210 */ /* 0x002fe20007fde0ff */
[----:B------:R1:W-:Y:S01]  /*2820*/  STL.64 [R1+0x568], R10 ;  /* 0x0005680a01007387 */ /* 0x0003e20000100a00 */
[----:B------:R-:W-:Y:S01]  /*2830*/  ISETP.GE.U32.AND P5, PT, R2, 0x7fffff7e, PT ;  /* 0x7fffff7e0200780c */ /* 0x000fe20003fa6070 */
[C---:B------:R-:W-:Y:S01]  /*2840*/  IMAD R59, R186.reuse, 0x128, RZ ;  /* 0x00000128ba3b7824 */ /* 0x040fe200078e02ff */
[----:B------:R-:W-:Y:S01]  /*2850*/  LEA.HI.X.SX32 R9, R55, R5, 0x2, P6 ;  /* 0x0000000537097211 */ /* 0x000fe200030f16ff */
[----:B------:R-:W-:Y:S01]  /*2860*/  IMAD R55, R186, 0x1d4, RZ ;  /* 0x000001d4ba377824 */ /* 0x000fe200078e02ff */
[----:B------:R1:W-:Y:S01]  /*2870*/  LDGSTS.E [R6+0xda00], [R10.64], !P0 ;  /* 0x0da000000a067fae */ /* 0x0003e2000c121846 */
[----:B------:R-:W-:-:S02]  /*2880*/  IADD3 R0, R209, -0x7, RZ ;  /* 0xfffffff9d1007810 */ /* 0x000fc40007ffe0ff */
[C---:B------:R-:W-:Y:S01]  /*2890*/  IADD3 R2, R209.reuse, -0xb, RZ ;  /* 0xfffffff5d1027810 */ /* 0x040fe20007ffe0ff */
[----:B------:R3:W-:Y:S01]  /*28a0*/  STL.64 [R1+0x588], R8 ;  /* 0x0005880801007387 */ /* 0x0007e20000100a00 */
[----:B------:R-:W-:Y:S02]  /*28b0*/  IABS R97, R44 ;  /* 0x0000002c00617213 */ /* 0x000fe40000000000 */
[----:B------:R-:W-:Y:S01]  /*28c0*/  IADD3 R40, R210, 0x45, RZ ;  /* 0x00000045d2287810 */ /* 0x000fe20007ffe0ff */
[----:B------:R3:W-:Y:S01]  /*28d0*/  LDGSTS.E [R6+0xe200], [R8.64], !P3 ;  /* 0x0e20000008067fae */ /* 0x0007e2000d921846 */
[----:B------:R-:W-:Y:S02]  /*28e0*/  ISETP.GE.U32.AND P3, PT, R0, 0x7fffff7a, PT ;  /* 0x7fffff7a0000780c */ /* 0x000fe40003f66070 */
[----:B------:R-:W-:Y:S02]  /*28f0*/  IADD3 R0, R209, -0xf, RZ ;  /* 0xfffffff1d1007810 */ /* 0x000fe40007ffe0ff */
[----:B-1----:R-:W-:Y:S01]  /*2900*/  IADD3 R10, P0, R55, R4, RZ ;  /* 0x00000004370a7210 */ /* 0x002fe20007f1e0ff */
[----:B------:R-:W-:Y:S01]  /*2910*/  IMAD R55, R186, 0xe, RZ ;  /* 0x0000000eba377824 */ /* 0x000fe200078e02ff */
[----:B------:R-:W-:-:S02]  /*2920*/  IADD3 R32, R210, 0x6, RZ ;  /* 0x00000006d2207810 */ /* 0x000fc40007ffe0ff */
[-C--:B------:R-:W-:Y:S01]  /*2930*/  LEA.HI.X.SX32 R11, R3, R5.reuse, 0x2, P0 ;  /* 0x00000005030b7211 */ /* 0x080fe200000f16ff */
[----:B------:R-:W-:Y:S01]  /*2940*/  IMAD R3, R186, 0x1f4, RZ ;  /* 0x000001f4ba037824 */ /* 0x000fe200078e02ff */
[----:B------:R-:W-:Y:S02]  /*2950*/  ISETP.GE.U32.AND P0, PT, R2, 0x7fffff76, PT ;  /* 0x7fffff760200780c */ /* 0x000fe40003f06070 */
[-C--:B---3--:R-:W-:Y:S01]  /*2960*/  IADD3 R8, P6, R57, R4.reuse, RZ ;  /* 0x0000000439087210 */ /* 0x088fe20007fde0ff */
[----:B------:R-:W-:Y:S01]  /*2970*/  STL.64 [R1+0x870], R10 ;  /* 0x0008700a01007387 */ /* 0x000fe20000100a00 */
[----:B------:R-:W-:Y:S01]  /*2980*/  IADD3 R2, R209, -0x27, RZ ;  /* 0xffffffd9d1027810 */ /* 0x000fe20007ffe0ff */
[C---:B------:R-:W-:Y:S01]  /*2990*/  IMAD R57, R186.reuse, 0x118, RZ ;  /* 0x00000118ba397824 */ /* 0x040fe200078e02ff */
[----:B------:R-:W-:Y:S01]  /*29a0*/  LEA.HI.X.SX32 R9, R53, R5, 0x2, P6 ;  /* 0x0000000535097211 */ /* 0x000fe200030f16ff */
[----:B------:R1:W-:Y:S01]  /*29b0*/  LDGSTS.E [R6+0xea00], [R10.64], !P2 ;  /* 0x0ea000000a067fae */ /* 0x0003e2000d121846 */
[C---:B------:R-:W-:Y:S01]  /*29c0*/  IMAD R53, R186.reuse, 0x7d, RZ ;  /* 0x0000007dba357824 */ /* 0x040fe200078e02ff */
[----:B------:R-:W-:-:S02]  /*29d0*/  LEA R164, P6, R186, R4, 0x3 ;  /* 0x00000004baa47211 */ /* 0x000fc400078c18ff */
[----:B------:R3:W-:Y:S01]  /*29e0*/  STL.64 [R1+0x888], R8 ;  /* 0x0008880801007387 */ /* 0x0007e20000100a00 */
[----:B------:R-:W-:Y:S02]  /*29f0*/  ISETP.GE.U32.AND P2, PT, R0, 0x7fffff72, PT ;  /* 0x7fffff720000780c */ /* 0x000fe40003f46070 */
[----:B------:R-:W-:Y:S01]  /*2a00*/  IADD3 R0, R209, -0x13, RZ ;  /* 0xffffffedd1007810 */ /* 0x000fe20007ffe0ff */
[----:B------:R3:W-:Y:S01]  /*2a10*/  LDGSTS.E [R6+0xf200], [R8.64], !P1 ;  /* 0x0f20000008067fae */ /* 0x0007e2000c921846 */
[C---:B------:R-:W-:Y:S02]  /*2a20*/  IADD3 R39, R210.reuse, 0x4d, RZ ;  /* 0x0000004dd2277810 */ /* 0x040fe40007ffe0ff */
[----:B------:R-:W-:Y:S02]  /*2a30*/  IABS R105, R40 ;  /* 0x0000002800697213 */ /* 0x000fe40000000000 */
[----:B------:R-:W-:Y:S02]  /*2a40*/  IABS R107, R39 ;  /* 0x00000027006b7213 */ /* 0x000fe40000000000 */
[----:B----4-:R-:W-:-:S02]  /*2a50*/  IADD3 R31, R210, 0xe, RZ ;  /* 0x0000000ed21f7810 */ /* 0x010fc40007ffe0ff */
[C---:B------:R-:W-:Y:S02]  /*2a60*/  IADD3 R33, R210.reuse, 0x7d, RZ ;  /* 0x0000007dd2217810 */ /* 0x040fe40007ffe0ff */
[----:B------:R-:W-:Y:S02]  /*2a70*/  IADD3 R35, R210, 0x6d, RZ ;  /* 0x0000006dd2237810 */ /* 0x000fe40007ffe0ff */
[-C--:B---3--:R-:W-:Y:S01]  /*2a80*/  IADD3 R8, P1, R3, R4.reuse, RZ ;  /* 0x0000000403087210 */ /* 0x088fe20007f3e0ff */
[----:B------:R-:W-:Y:S01]  /*2a90*/  IMAD.SHL.U32 R3, R186, 0x2, RZ ;  /* 0x00000002ba037824 */ /* 0x000fe200078e00ff */
[----:B------:R-:W-:Y:S02]  /*2aa0*/  IADD3 R34, R210, 0x75, RZ ;  /* 0x00000075d2227810 */ /* 0x000fe40007ffe0ff */
[-C--:B------:R-:W-:Y:S01]  /*2ab0*/  LEA.HI.X.SX32 R9, R53, R5.reuse, 0x2, P1 ;  /* 0x0000000535097211 */ /* 0x080fe200008f16ff */
[C---:B------:R-:W-:Y:S01]  /*2ac0*/  IMAD R53, R186.reuse, 0xa, RZ ;  /* 0x0000000aba357824 */ /* 0x040fe200078e02ff */
[----:B------:R-:W-:Y:S01]  /*2ad0*/  LEA.HI.X.SX32 R165, R3, R5, 0x2, P6 ;  /* 0x0000000503a57211 */ /* 0x000fe200030f16ff */
[----:B------:R-:W-:Y:S01]  /*2ae0*/  IMAD R3, R186, 0x6, RZ ;  /* 0x00000006ba037824 */ /* 0x000fe200078e02ff */
[----:B------:R-:W-:Y:S01]  /*2af0*/  IADD3 R166, P6, R167, R4, RZ ;  /* 0x00000004a7a67210 */ /* 0x000fe20007fde0ff */
[----:B------:R3:W-:Y:S01]  /*2b00*/  LDGSTS.E [R6+0xfa00], [R8.64], !P4 ;  /* 0x0fa0000008067fae */ /* 0x0007e2000e121846 */
[----:B------:R-:W-:-:S02]  /*2b10*/  ISETP.GE.U32.AND P1, PT, R0, 0x7fffff6e, PT ;  /* 0x7fffff6e0000780c */ /* 0x000fc40003f26070 */
[----:B------:R-:W-:Y:S01]  /*2b20*/  IADD3 R0, R209, -0x17, RZ ;  /* 0xffffffe9d1007810 */ /* 0x000fe20007ffe0ff */
[----:B------:R4:W-:Y:S01]  /*2b30*/  LDGSTS.E [R7+0x400], [R164.64], !P5 ;  /* 0x00400000a4077fae */ /* 0x0009e2000e921846 */
[-C--:B------:R-:W-:Y:S02]  /*2b40*/  IADD3 R168, P5, R169, R4.reuse, RZ ;  /* 0x00000004a9a87210 */ /* 0x080fe40007fbe0ff */
        /* <DEDUP_REMOVED lines=9> */
[----:B------:R-:W-:Y:S01]  /*2be0*/  LEA.HI.X.SX32 R171, R55, R5, 0x2, P6 ;  /* 0x0000000537ab7211 */ /* 0x000fe200030f16ff */
[----:B------:R-:W-:Y:S01]  /*2bf0*/  IMAD R55, R186, 0x22, RZ ;  /* 0x00000022ba377824 */ /* 0x000fe200078e02ff */
[-C--:B------:R-:W-:Y:S01]  /*2c00*/  IADD3 R188, P0, R189, R4.reuse, RZ ;  /* 0x00000004bdbc7210 */ /* 0x080fe20007f1e0ff */
[----:B------:R3:W-:Y:S01]  /*2c10*/  STL.64 [R1+0x8a0], R8 ;  /* 0x0008a00801007387 */ /* 0x0007e20000100a00 */
[----:B------:R-:W-:Y:S02]  /*2c20*/  IADD3 R190, P6, R191, R4, RZ ;  /* 0x00000004bfbe7210 */ /* 0x000fe40007fde0ff */
[----:B------:R-:W-:Y:S01]  /*2c30*/  ISETP.GE.U32.AND P5, PT, R0, 0x7fffff66, PT ;  /* 0x7fffff660000780c */ /* 0x000fe20003fa6070 */
[----:B------:R1:W-:Y:S01]  /*2c40*/  LDGSTS.E [R7+0x1c00], [R170.64], !P2 ;  /* 0x01c00000aa077fae */ /* 0x0003e2000d121846 */
[----:B------:R-:W-:-:S02]  /*2c50*/  IADD3 R0, R209, -0x1f, RZ ;  /* 0xffffffe1d1007810 */ /* 0x000fc40007ffe0ff */
[-C--:B------:R-:W-:Y:S01]  /*2c60*/  LEA.HI.X.SX32 R189, R3, R5.reuse, 0x2, P0 ;  /* 0x0000000503bd7211 */ /* 0x080fe200000f16ff */
[C---:B------:R-:W-:Y:S01]  /*2c70*/  IMAD R3, R186.reuse, 0x1a, RZ ;  /* 0x0000001aba037824 */ /* 0x040fe200078e02ff */
[----:B------:R-:W-:Y:S01]  /*2c80*/  LEA.HI.X.SX32 R191, R53, R5, 0x2, P6 ;  /* 0x0000000535bf7211 */ /* 0x000fe200030f16ff */
[----:B------:R-:W-:Y:S01]  /*2c90*/  IMAD R53, R186, 0x1e, RZ ;  /* 0x0000001eba357824 */ /* 0x000fe200078e02ff */
[----:B------:R-:W-:Y:S01]  /*2ca0*/  ISETP.GE.U32.AND P3, PT, R0, 0x7fffff62, PT ;  /* 0x7fffff620000780c */ /* 0x000fe20003f66070 */
[----:B------:R1:W-:Y:S01]  /*2cb0*/  LDGSTS.E [R7+0x2400], [R188.64], !P1 ;  /* 0x02400000bc077fae */ /* 0x0003e2000c921846 */
[----:B------:R-:W-:Y:S02]  /*2cc0*/  IADD3 R0, R209, -0x23, RZ ;  /* 0xffffffddd1007810 */ /* 0x000fe40007ffe0ff */
[-C--:B------:R-:W-:Y:S01]  /*2cd0*/  IADD3 R194, P6, R195, R4.reuse, RZ ;  /* 0x00000004c3c27210 */ /* 0x080fe20007fde0ff */
[----:B------:R1:W-:Y:S01]  /*2ce0*/  LDGSTS.E [R7+0x2c00], [R190.64], !P4 ;  /* 0x02c00000be077fae */ /* 0x0003e2000e121846 */
[----:B------:R-:W-:-:S02]  /*2cf0*/  IADD3 R192, P4, R193, R4, RZ ;  /* 0x00000004c1c07210 */ /* 0x000fc40007f9e0ff */
[----:B------:R-:W-:Y:S01]  /*2d00*/  ISETP.GE.U32.AND P2, PT, R0, 0x7fffff5e, PT ;  /* 0x7fffff5e0000780c */ /* 0x000fe20003f46070 */
[----:B------:R-:W-:Y:S01]  /*2d10*/  STL.64 [R1+0xb78], R164 ;  /* 0x000b78a401007387 */ /* 0x000fe20000100a00 */
[-C--:B------:R-:W-:Y:S01]  /*2d20*/  LEA.HI.X.SX32 R193, R3, R5.reuse, 0x2, P4 ;  /* 0x0000000503c17211 */ /* 0x080fe200020f16ff */
[C---:B------:R-:W-:Y:S01]  /*2d30*/  IMAD R3, R186.reuse, 0x26, RZ ;  /* 0x00000026ba037824 */ /* 0x040fe200078e02ff */
[-C--:B------:R-:W-:Y:S01]  /*2d40*/  IADD3 R196, P4, R197, R4.reuse, RZ ;  /* 0x00000004c5c47210 */ /* 0x080fe20007f9e0ff */
[----:B------:R-:W-:Y:S01]  /*2d50*/  STL.64 [R1+0xb80], R166 ;  /* 0x000b80a601007387 */ /* 0x000fe20000100a00 */
[----:B------:R-:W-:Y:S02]  /*2d60*/  IADD3 R0, R209, -0x2b, RZ ;  /* 0xffffffd5d1007810 */ /* 0x000fe40007ffe0ff */
[-C--:B------:R-:W-:Y:S01]  /*2d70*/  LEA.HI.X.SX32 R195, R53, R5.reuse, 0x2, P6 ;  /* 0x0000000535c37211 */ /* 0x080fe200030f16ff */
[----:B------:R4:W-:Y:S01]  /*2d80*/  LDGSTS.E [R7+0x3400], [R192.64], !P5 ;  /* 0x03400000c0077fae */ /* 0x0009e2000e921846 */
[----:B------:R-:W-:Y:S01]  /*2d90*/  LEA.HI.X.SX32 R197, R55, R5, 0x2, P4 ;  /* 0x0000000537c57211 */ /* 0x000fe200020f16ff */
[----:B------:R-:W-:Y:S01]  /*2da0*/  IMAD R53, R186, 0x2a, RZ ;  /* 0x0000002aba357824 */ /* 0x000fe200078e02ff */
[----:B------:R-:W-:Y:S01]  /*2db0*/  ISETP.GE.U32.AND P0, PT, R2, 0x7fffff5a, PT ;  /* 0x7fffff5a0200780c */ /* 0x000fe20003f06070 */
[----:B------:R1:W-:Y:S01]  /*2dc0*/  LDGSTS.E [R7+0x3c00], [R194.64], !P3 ;  /* 0x03c00000c2077fae */ /* 0x0003e2000d921846 */
[----:B------:R-:W-:Y:S01]  /*2dd0*/  ISETP.GE.U32.AND P1, PT, R0, 0x7fffff56, PT ;  /* 0x7fffff560000780c */ /* 0x000fe20003f26070 */
[----:B------:R-:W-:Y:S01]  /*2de0*/  IMAD R55, R186, 0x36, RZ ;  /* 0x00000036ba377824 */ /* 0x000fe200078e02ff */
[-C--:B------:R-:W-:Y:S01]  /*2df0*/  IADD3 R200, P6, R201, R4.reuse, RZ ;  /* 0x00000004c9c87210 */ /* 0x080fe20007fde0ff */
[----:B------:R1:W-:Y:S01]  /*2e00*/  LDGSTS.E [R7+0x4400], [R196.64], !P2 ;  /* 0x04400000c4077fae */ /* 0x0003e2000d121846 */
[----:B------:R-:W-:-:S02]  /*2e10*/  IADD3 R198, P2, R199, R4, RZ ;  /* 0x00000004c7c67210 */ /* 0x000fc40007f5e0ff */
[----:B------:R-:W-:Y:S01]  /*2e20*/  IADD3 R0, R209, -0x2f, RZ ;  /* 0xffffffd1d1007810 */ /* 0x000fe20007ffe0ff */
[----:B------:R-:W-:Y:S01]  /*2e30*/  STL.64 [R1+0xb88], R168 ;  /* 0x000b88a801007387 */ /* 0x000fe20000100a00 */
[-C--:B------:R-:W-:Y:S01]  /*2e40*/  LEA.HI.X.SX32 R199, R3, R5.reuse, 0x2, P2 ;  /* 0x0000000503c77211 */ /* 0x080fe200010f16ff */
[C---:B------:R-:W-:Y:S01]  /*2e50*/  IMAD R3, R186.reuse, 0x2e, RZ ;  /* 0x0000002eba037824 */ /* 0x040fe200078e02ff */
[----:B------:R-:W-:Y:S01]  /*2e60*/  LEA.HI.X.SX32 R201, R53, R5, 0x2, P6 ;  /* 0x0000000535c97211 */ /* 0x000fe200030f16ff */
[----:B------:R-:W-:Y:S01]  /*2e70*/  IMAD R53, R186, 0x32, RZ ;  /* 0x00000032ba357824 */ /* 0x000fe200078e02ff */
[C---:B------:R-:W-:Y:S01]  /*2e80*/  IADD3 R2, R209.reuse, -0x33, RZ ;  /* 0xffffffcdd1027810 */ /* 0x040fe20007ffe0ff */
[----:B------:R1:W-:Y:S01]  /*2e90*/  LDGSTS.E [R7+0x4c00], [R198.64], !P0 ;  /* 0x04c00000c6077fae */ /* 0x0003e2000c121846 */
[----:B------:R-:W-:Y:S02]  /*2ea0*/  ISETP.GE.U32.AND P5, PT, R0, 0x7fffff52, PT ;  /* 0x7fffff520000780c */ /* 0x000fe40003fa6070 */
[----:B------:R-:W-:Y:S01]  /*2eb0*/  IADD3 R0, R209, -0x37, RZ ;  /* 0xffffffc9d1007810 */ /* 0x000fe20007ffe0ff */
[----:B------:R4:W-:Y:S01]  /*2ec0*/  LDGSTS.E [R7+0x5400], [R200.64], !P1 ;  /* 0x05400000c8077fae */ /* 0x0009e2000c921846 */
[----:B------:R-:W-:-:S02]  /*2ed0*/  ISETP.GE.U32.AND P4, PT, R2, 0x7fffff4e, PT ;  /* 0x7fffff4e0200780c */ /* 0x000fc40003f86070 */
[-C--:B------:R-:W-:Y:S01]  /*2ee0*/  IADD3 R202, P1, R203, R4.reuse, RZ ;  /* 0x00000004cbca7210 */ /* 0x080fe20007f3e0ff */
[----:B------:R-:W-:Y:S01]  /*2ef0*/  STL.64 [R1+0xb90], R170 ;  /* 0x000b90aa01007387 */ /* 0x000fe20000100a00 */
[----:B------:R-:W-:Y:S02]  /*2f00*/  ISETP.GE.U32.AND P3, PT, R0, 0x7fffff4a, PT ;  /* 0x7fffff4a0000780c */ /* 0x000fe40003f66070 */
[-C--:B------:R-:W-:Y:S01]  /*2f10*/  IADD3 R204, P6, R205, R4.reuse, RZ ;  /* 0x00000004cdcc7210 */ /* 0x080fe20007fde0ff */
[----:B------:R-:W-:Y:S01]  /*2f20*/  STL.64 [R1+0xb98], R188 ;  /* 0x000b98bc01007387 */ /* 0x000fe20000100a00 */
[----:B------:R-:W-:Y:S01]  /*2f30*/  LEA.HI.X.SX32 R203, R3, R5, 0x2, P1 ;  /* 0x0000000503cb7211 */ /* 0x000fe200008f16ff */
[----:B------:R-:W-:Y:S01]  /*2f40*/  IMAD R3, R186, 0x3a, RZ ;  /* 0x0000003aba037824 */ /* 0x000fe200078e02ff */
[----:B------:R-:W-:Y:S01]  /*2f50*/  IADD3 R206, P1, R207, R4, RZ ;  /* 0x00000004cfce7210 */ /* 0x000fe20007f3e0ff */
[----:B------:R-:W-:Y:S01]  /*2f60*/  STL.64 [R1+0xba0], R190 ;  /* 0x000ba0be01007387 */ /* 0x000fe20000100a00 */
[----:B------:R-:W-:-:S02]  /*2f70*/  IADD3 R2, R209, -0x3b, RZ ;  /* 0xffffffc5d1027810 */ /* 0x000fc40007ffe0ff */
[----:B------:R-:W-:Y:S01]  /*2f80*/  IADD3 R0, R209, -0x3f, RZ ;  /* 0xffffffc1d1007810 */ /* 0x000fe20007ffe0ff */
[----:B------:R1:W-:Y:S01]  /*2f90*/  LDGSTS.E [R7+0x5c00], [R202.64], !P5 ;  /* 0x05c00000ca077fae */ /* 0x0003e2000e921846 */
[-C--:B------:R-:W-:Y:S01]  /*2fa0*/  LEA.HI.X.SX32 R205, R53, R5.reuse, 0x2, P6 ;  /* 0x0000000535cd7211 */ /* 0x080fe200030f16ff */
[C---:B------:R-:W-:Y:S01]  /*2fb0*/  IMAD R53, R186.reuse, 0x3e, RZ ;  /* 0x0000003eba357824 */ /* 0x040fe200078e02ff */
[-C--:B------:R-:W-:Y:S01]  /*2fc0*/  LEA.HI.X.SX32 R207, R55, R5.reuse, 0x2, P1 ;  /* 0x0000000537cf7211 */ /* 0x080fe200008f16ff */
[----:B------:R-:W-:Y:S01]  /*2fd0*/  IMAD R55, R186, 0xf8, RZ ;  /* 0x000000f8ba377824 */ /* 0x000fe200078e02ff */
[----:B------:R-:W-:Y:S01]  /*2fe0*/  ISETP.GE.U32.AND P2, PT, R2, 0x7fffff46, PT ;  /* 0x7fffff460200780c */ /* 0x000fe20003f46070 */
[----:B------:R1:W-:Y:S01]  /*2ff0*/  LDGSTS.E [R7+0x6400], [R204.64], !P4 ;  /* 0x06400000cc077fae */ /* 0x0003e2000e121846 */
[----:B------:R-:W-:Y:S02]  /*3000*/  ISETP.GE.U32.AND P0, PT, R0, 0x7fffff42, PT ;  /* 0x7fffff420000780c */ /* 0x000fe40003f06070 */
[-C--:B---3--:R-:W-:Y:S01]  /*3010*/  IADD3 R8, P6, R55, R4.reuse, RZ ;  /* 0x0000000437087210 */ /* 0x088fe20007fde0ff */
[----:B------:R3:W-:Y:S01]  /*3020*/  LDGSTS.E [R7+0x6c00], [R206.64], !P3 ;  /* 0x06c00000ce077fae */ /* 0x0007e2000d921846 */
[----:B------:R-:W-:Y:S01]  /*3030*/  IADD3 R212, P3, R213, R4, RZ ;  /* 0x00000004d5d47210 */ /* 0x000fe20007f7e0ff */
[C---:B------:R-:W-:Y:S01]  /*3040*/  IMAD R55, R186.reuse, 0x108, RZ ;  /* 0x00000108ba377824 */ /* 0x040fe200078e02ff */
[----:B------:R-:W-:Y:S01]  /*3050*/  IADD3 R0, R209, -0x43, RZ ;  /* 0xffffffbdd1007810 */ /* 0x000fe20007ffe0ff */
[----:B------:R-:W-:Y:S01]  /*3060*/  STL.64 [R1+0xba8], R192 ;  /* 0x000ba8c001007387 */ /* 0x000fe20000100a00 */
[-C--:B------:R-:W-:Y:S01]  /*3070*/  LEA.HI.X.SX32 R213, R3, R5.reuse, 0x2, P3 ;  /* 0x0000000503d57211 */ /* 0x080fe200018f16ff */
[C---:B------:R-:W-:Y:S01]  /*3080*/  IMAD R3, R186.reuse, 0x42, RZ ;  /* 0x00000042ba037824 */ /* 0x040fe200078e02ff */
[----:B------:R-:W-:Y:S01]  /*3090*/  LEA.HI.X.SX32 R9, R53, R5, 0x2, P6 ;  /* 0x0000000535097211 */ /* 0x000fe200030f16ff */
[----:B------:R-:W-:Y:S01]  /*30a0*/  STL.64 [R1+0xbb0], R194 ;  /* 0x000bb0c201007387 */ /* 0x000fe20000100a00 */
[C---:B------:R-:W-:Y:S01]  /*30b0*/  IADD3 R2, R209.reuse, -0x47, RZ ;  /* 0xffffffb9d1027810 */ /* 0x040fe20007ffe0ff */
[----:B------:R-:W-:Y:S01]  /*30c0*/  IMAD R53, R186, 0x46, RZ ;  /* 0x00000046ba357824 */ /* 0x000fe200078e02ff */
[----:B------:R-:W-:Y:S01]  /*30d0*/  ISETP.GE.U32.AND P5, PT, R0, 0x7fffff3e, PT ;  /* 0x7fffff3e0000780c */ /* 0x000fe20003fa6070 */
[----:B------:R-:W-:Y:S01]  /*30e0*/  STL.64 [R1+0xbb8], R196 ;  /* 0x000bb8c401007387 */ /* 0x000fe20000100a00 */
[----:B------:R-:W-:-:S02]  /*30f0*/  IADD3 R0, R209, -0x4b, RZ ;  /* 0xffffffb5d1007810 */ /* 0x000fc40007ffe0ff */
[----:B------:R-:W-:Y:S01]  /*3100*/  ISETP.GE.U32.AND P1, PT, R2, 0x7fffff3a, PT ;  /* 0x7fffff3a0200780c */ /* 0x000fe20003f26070 */
[----:B------:R2:W-:Y:S01]  /*3110*/  STL.64 [R1+0xbc0], R198 ;  /* 0x000bc0c601007387 */ /* 0x0005e20000100a00 */
[----:B------:R-:W-:Y:S02]  /*3120*/  ISETP.GE.U32.AND P4, PT, R0, 0x7fffff36, PT ;  /* 0x7fffff360000780c */ /* 0x000fe40003f86070 */
[-C--:B-1----:R-:W-:Y:S01]  /*3130*/  IADD3 R10, P6, R57, R4.reuse, RZ ;  /* 0x00000004390a7210 */ /* 0x082fe20007fde0ff */
[----:B------:R1:W-:Y:S01]  /*3140*/  LDGSTS.E [R7+0x7400], [R212.64], !P2 ;  /* 0x07400000d4077fae */ /* 0x0003e2000d121846 */
[C---:B------:R-:W-:Y:S01]  /*3150*/  IADD3 R2, R209.reuse, -0x4f, RZ ;  /* 0xffffffb1d1027810 */ /* 0x040fe20007ffe0ff */
[C---:B------:R-:W-:Y:S01]  /*3160*/  IMAD R57, R186.reuse, 0x148, RZ ;  /* 0x00000148ba397824 */ /* 0x040fe200078e02ff */
[----:B------:R-:W-:Y:S01]  /*3170*/  IADD3 R0, R209, -0x53, RZ ;  /* 0xffffffadd1007810 */ /* 0x000fe20007ffe0ff */
[----:B------:R-:W-:Y:S01]  /*3180*/  STL.64 [R1+0xbc8], R200 ;  /* 0x000bc8c801007387 */ /* 0x000fe20000100a00 */
[-C--:B------:R-:W-:Y:S01]  /*3190*/  LEA.HI.X.SX32 R11, R53, R5.reuse, 0x2, P6 ;  /* 0x00000005350b7211 */ /* 0x080fe200030f16ff */
[----:B------:R-:W-:Y:S01]  /*31a0*/  IMAD R53, R186, 0x52, RZ ;  /* 0x00000052ba357824 */ /* 0x000fe200078e02ff */
[----:B------:R-:W-:Y:S01]  /*31b0*/  ISETP.GE.U32.AND P3, PT, R2, 0x7fffff32, PT ;  /* 0x7fffff320200780c */ /* 0x000fe20003f66070 */
[----:B------:R1:W-:Y:S01]  /*31c0*/  LDGSTS.E [R7+0x7c00], [R8.64], !P0 ;  /* 0x07c0000008077fae */ /* 0x0003e2000c121846 */
[----:B--2---:R-:W-:Y:S01]  /*31d0*/  IADD3 R12, P0, R55, R4, RZ ;  /* 0x00000004370c7210 */ /* 0x004fe20007f1e0ff */
[----:B------:R-:W-:Y:S01]  /*31e0*/  IMAD R55, R186, 0x4a, RZ ;  /* 0x0000004aba377824 */ /* 0x000fe200078e02ff */
[----:B------:R-:W-:Y:S01]  /*31f0*/  ISETP.GE.U32.AND P2, PT, R0, 0x7fffff2e, PT ;  /* 0x7fffff2e0000780c */ /* 0x000fe20003f46070 */
[----:B------:R-:W-:Y:S01]  /*3200*/  STL.64 [R1+0xbd0], R202 ;  /* 0x000bd0ca01007387 */ /* 0x000fe20000100a00 */
[----:B------:R-:W-:Y:S01]  /*3210*/  LEA.HI.X.SX32 R13, R3, R5, 0x2, P0 ;  /* 0x00000005030d7211 */ /* 0x000fe200000f16ff */
[----:B------:R-:W-:Y:S01]  /*3220*/  IMAD R3, R186, 0x4e, RZ ;  /* 0x0000004eba037824 */ /* 0x000fe200078e02ff */
[C---:B------:R-:W-:Y:S01]  /*3230*/  IADD3 R0, R209.reuse, -0x57, RZ ;  /* 0xffffffa9d1007810 */ /* 0x040fe20007ffe0ff */
[----:B------:R2:W-:Y:S01]  /*3240*/  STL.64 [R1+0xbd8], R204 ;  /* 0x000bd8cc01007387 */ /* 0x0005e20000100a00 */
[----:B------:R-:W-:-:S02]  /*3250*/  IADD3 R2, R209, -0x5b, RZ ;  /* 0xffffffa5d1027810 */ /* 0x000fc40007ffe0ff */
[----:B------:R-:W-:Y:S01]  /*3260*/  LOP3.LUT R6, R208, 0x60, RZ, 0x3c, !PT ;  /* 0x00000060d0067812 */ /* 0x000fe200078e3cff */
[----:B------:R-:W-:Y:S01]  /*3270*/  STL.64 [R1+0xbe0], R206 ;  /* 0x000be0ce01007387 */ /* 0x000fe20000100a00 */
[C---:B------:R-:W-:Y:S02]  /*3280*/  IADD3 R199, R210.reuse, 0x4b, RZ ;  /* 0x0000004bd2c77810 */ /* 0x040fe40007ffe0ff */
[C---:B------:R-:W-:Y:S01]  /*3290*/  IADD3 R195, R210.reuse, 0x6b, RZ ;  /* 0x0000006bd2c37810 */ /* 0x040fe20007ffe0ff */
[----:B------:R-:W-:Y:S01]  /*32a0*/  STL.64 [R1+0xbe8], R212 ;  /* 0x000be8d401007387 */ /* 0x000fe20000100a00 */
[----:B------:R-:W-:Y:S02]  /*32b0*/  IABS R110, R199 ;  /* 0x000000c7006e7213 */ /* 0x000fe40000000000 */
[----:B------:R-:W-:Y:S01]  /*32c0*/  IABS R114, R195 ;  /* 0x000000c300727213 */ /* 0x000fe20000000000 */
[----:B------:R1:W-:Y:S01]  /*32d0*/  STL.64 [R1+0x218], R8 ;  /* 0x0002180801007387 */ /* 0x0003e20000100a00 */
[----:B--2---:R-:W-:-:S02]  /*32e0*/  IADD3 R204, R210, 0x23, RZ ;  /* 0x00000023d2cc7810 */ /* 0x004fc40007ffe0ff */
[C---:B------:R-:W-:Y:S01]  /*32f0*/  IADD3 R196, R210.reuse, 0x63, RZ ;  /* 0x00000063d2c47810 */ /* 0x040fe20007ffe0ff */
[----:B------:R-:W-:Y:S01]  /*3300*/  STL.64 [R1+0x388], R12 ;  /* 0x0003880c01007387 */ /* 0x000fe20000100a00 */
[----:B------:R-:W-:Y:S02]  /*3310*/  IABS R142, R204 ;  /* 0x000000cc008e7213 */ /* 0x000fe40000000000 */
[----:B------:R-:W-:Y:S01]  /*3320*/  IADD3 R194, R210, 0x73, RZ ;  /* 0x00000073d2c27810 */ /* 0x000fe20007ffe0ff */
[----:B------:R2:W-:Y:S01]  /*3330*/  LDGSTS.E [R7+0x8400], [R12.64], !P5 ;  /* 0x084000000c077fae */ /* 0x0005e2000e921846 */
[----:B------:R-:W-:Y:S02]  /*3340*/  ISETP.GE.U32.AND P5, PT, R0, 0x7fffff2a, PT ;  /* 0x7fffff2a0000780c */ /* 0x000fe40003fa6070 */
[----:B------:R-:W-:Y:S01]  /*3350*/  IADD3 R0, R209, -0x5f, RZ ;  /* 0xffffffa1d1007810 */ /* 0x000fe20007ffe0ff */
[----:B------:R2:W-:Y:S01]  /*3360*/  STL.64 [R1+0x430], R10 ;  /* 0x0004300a01007387 */ /* 0x0005e20000100a00 */
[----:B-1----:R-:W-:Y:S01]  /*3370*/  IADD3 R8, P0, R59, R4, RZ ;  /* 0x000000043b087210 */ /* 0x002fe20007f1e0ff */
[C---:B------:R-:W-:Y:S01]  /*3380*/  IMAD R59, R186.reuse, 0x178, RZ ;  /* 0x00000178ba3b7824 */ /* 0x040fe200078e02ff */
[----:B------:R-:W-:Y:S01]  /*3390*/  IABS R146, R196 ;  /* 0x000000c400927213 */ /* 0x000fe20000000000 */
        /* <DEDUP_REMOVED lines=10> */
[----:B--2---:R-:W-:Y:S01]  /*3440*/  IADD3 R10, P1, R55, R4, RZ ;  /* 0x00000004370a7210 */ /* 0x004fe20007f3e0ff */
[----:B------:R-:W-:Y:S01]  /*3450*/  IMAD R55, R186, 0x158, RZ ;  /* 0x00000158ba377824 */ /* 0x000fe200078e02ff */
[----:B------:R-:W-:-:S02]  /*3460*/  IADD3 R0, R209, -0x67, RZ ;  /* 0xffffff99d1007810 */ /* 0x000fc40007ffe0ff */
[-C--:B------:R-:W-:Y:S01]  /*3470*/  LEA.HI.X.SX32 R11, R3, R5.reuse, 0x2, P1 ;  /* 0x00000005030b7211 */ /* 0x080fe200008f16ff */
[----:B------:R-:W-:Y:S01]  /*3480*/  IMAD R3, R186, 0x56, RZ ;  /* 0x00000056ba037824 */ /* 0x000fe200078e02ff */
[----:B------:R-:W-:Y:S02]  /*3490*/  ISETP.GE.U32.AND P1, PT, R2, 0x7fffff1e, PT ;  /* 0x7fffff1e0200780c */ /* 0x000fe40003f26070 */
[----:B------:R-:W-:Y:S01]  /*34a0*/  IADD3 R2, R209, -0x6f, RZ ;  /* 0xffffff91d1027810 */ /* 0x000fe20007ffe0ff */
[----:B------:R2:W-:Y:S01]  /*34b0*/  LDGSTS.E [R7+0x9c00], [R10.64], !P3 ;  /* 0x09c000000a077fae */ /* 0x0005e2000d921846 */
[----:B-1----:R-:W-:Y:S01]  /*34c0*/  IADD3 R8, P6, R57, R4, RZ ;  /* 0x0000000439087210 */ /* 0x002fe20007fde0ff */
        /* <DEDUP_REMOVED lines=8> */
[-C--:B------:R-:W-:Y:S01]  /*3550*/  IADD3 R12, P2, R55, R4.reuse, RZ ;  /* 0x00000004370c7210 */ /* 0x080fe20007f5e0ff */
[----:B------:R-:W-:Y:S01]  /*3560*/  IMAD R55, R186, 0x5e, RZ ;  /* 0x0000005eba377824 */ /* 0x000fe200078e02ff */
[----:B------:R-:W-:Y:S01]  /*3570*/  IADD3 R191, R210, 0xc, RZ ;  /* 0x0000000cd2bf7810 */ /* 0x000fe20007ffe0ff */
[----:B------:R1:W-:Y:S01]  /*3580*/  STL.64 [R1+0x490], R8 ;  /* 0x0004900801007387 */ /* 0x0003e20000100a00 */
[-C--:B------:R-:W-:Y:S01]  /*3590*/  LEA.HI.X.SX32 R13, R3, R5.reuse, 0x2, P2 ;  /* 0x00000005030d7211 */ /* 0x080fe200010f16ff */
[C---:B------:R-:W-:Y:S01]  /*35a0*/  IMAD R3, R186.reuse, 0x62, RZ ;  /* 0x00000062ba037824 */ /* 0x040fe200078e02ff */
[----:B--2---:R-:W-:Y:S01]  /*35b0*/  IADD3 R10, P6, R57, R4, RZ ;  /* 0x00000004390a7210 */ /* 0x004fe20007fde0ff */
        /* <DEDUP_REMOVED lines=8> */
[----:B-1----:R-:W-:Y:S01]  /*3640*/  IADD3 R8, P2, R59, R4, RZ ;  /* 0x000000043b087210 */ /* 0x002fe20007f5e0ff */
        /* <DEDUP_REMOVED lines=10> */
[----:B------:R-:W-:Y:S01]  /*36f0*/  IABS R98, R213 ;  /* 0x000000d500627213 */ /* 0x000fe20000000000 */
[----:B------:R2:W-:Y:S01]  /*3700*/  LDGSTS.E [R7+0xbc00], [R8.64], !P4 ;  /* 0x0bc0000008077fae */ /* 0x0005e2000e121846 */
[----:B------:R-:W-:Y:S02]  /*3710*/  ISETP.GE.U32.AND P4, PT, R0, 0x7fffff0e, PT ;  /* 0x7fffff0e0000780c */ /* 0x000fe40003f86070 */
[----:B------:R-:W-:Y:S02]  /*3720*/  IADD3 R0, R209, -0x7b, RZ ;  /* 0xffffff85d1007810 */ /* 0x000fe40007ffe0ff */
[----:B-1----:R-:W-:Y:S01]  /*3730*/  IADD3 R10, P0, R55, R4, RZ ;  /* 0x00000004370a7210 */ /* 0x002fe20007f1e0ff */
[----:B------:R-:W-:Y:S01]  /*3740*/  IMAD R55, R186, 0x1a8, RZ ;  /* 0x000001a8ba377824 */ /* 0x000fe200078e02ff */
[----:B---3--:R-:W-:Y:S02]  /*3750*/  IADD3 R207, R210, 0xb, RZ ;  /* 0x0000000bd2cf7810 */ /* 0x008fe40007ffe0ff */
[----:B------:R-:W-:Y:S01]  /*3760*/  LEA.HI.X.SX32 R11, R3, R5, 0x2, P0 ;  /* 0x00000005030b7211 */ /* 0x000fe200000f16ff */
[----:B------:R-:W-:Y:S01]  /*3770*/  IMAD R3, R186, 0x6a, RZ ;  /* 0x0000006aba037824 */ /* 0x000fe200078e02ff */
[----:B------:R-:W-:-:S02]  /*3780*/  ISETP.GE.U32.AND P0, PT, R2, 0x7fffff0a, PT ;  /* 0x7fffff0a0200780c */ /* 0x000fc40003f06070 */
[-C--:B--2---:R-:W-:Y:S01]  /*3790*/  IADD3 R8, P6, R57, R4.reuse, RZ ;  /* 0x0000000439087210 */ /* 0x084fe20007fde0ff */
[----:B------:R1:W-:Y:S01]  /*37a0*/  LDGSTS.E [R7+0xc400], [R10.64], !P1 ;  /* 0x0c4000000a077fae */ /* 0x0003e2000c921846 */
[----:B------:R-:W-:Y:S01]  /*37b0*/  IMAD R57, R186, 0x1b8, RZ ;  /* 0x000001b8ba397824 */ /* 0x000fe200078e02ff */
[----:B------:R-:W-:Y:S02]  /*37c0*/  ISETP.GE.U32.AND P1, PT, R0, 0x7fffff06, PT ;  /* 0x7fffff060000780c */ /* 0x000fe40003f26070 */
[-C--:B------:R-:W-:Y:S01]  /*37d0*/  LEA.HI.X.SX32 R9, R53, R5.reuse, 0x2, P6 ;  /* 0x0000000535097211 */ /* 0x080fe200030f16ff */
[----:B------:R1:W-:Y:S01]  /*37e0*/  STL.64 [R1+0x510], R10 ;  /* 0x0005100a01007387 */ /* 0x0003e20000100a00 */
[C---:B------:R-:W-:Y:S01]  /*37f0*/  IMAD R53, R186.reuse, 0x6e, RZ ;  /* 0x0000006eba357824 */ /* 0x040fe200078e02ff */
[----:B------:R-:W-:Y:S02]  /*3800*/  IADD3 R0, R209, -0x7f, RZ ;  /* 0xffffff81d1007810 */ /* 0x000fe40007ffe0ff */
[----:B------:R2:W-:Y:S01]  /*3810*/  LDGSTS.E [R7+0xcc00], [R8.64], !P3 ;  /* 0x0cc0000008077fae */ /* 0x0005e2000d921846 */
[----:B------:R-:W-:Y:S01]  /*3820*/  IADD3 R12, P3, R55, R4, RZ ;  /* 0x00000004370c7210 */ /* 0x000fe20007f7e0ff */
[C---:B------:R-:W-:Y:S01]  /*3830*/  IMAD R55, R186.reuse, 0x72, RZ ;  /* 0x00000072ba377824 */ /* 0x040fe200078e02ff */
[----:B------:R-:W-:Y:S01]  /*3840*/  IADD3 R2, R209, -0x4, RZ ;  /* 0xfffffffcd1027810 */ /* 0x000fe20007ffe0ff */
[----:B------:R2:W-:Y:S01]  /*3850*/  STL.64 [R1+0x530], R8 ;  /* 0x0005300801007387 */ /* 0x0005e20000100a00 */
[----:B------:R-:W-:Y:S01]  /*3860*/  LEA.HI.X.SX32 R13, R3, R5, 0x2, P3 ;  /* 0x00000005030d7211 */ /* 0x000fe200018f16ff */
[----:B------:R-:W-:Y:S01]  /*3870*/  IMAD R3, R186, 0x76, RZ ;  /* 0x00000076ba037824 */ /* 0x000fe200078e02ff */
[----:B------:R-:W-:-:S02]  /*3880*/  IADD3 R169, R210, 0x3c, RZ ;  /* 0x0000003cd2a97810 */ /* 0x000fc40007ffe0ff */
[----:B-1----:R-:W-:Y:S01]  /*3890*/  IADD3 R10, P6, R57, R4, RZ ;  /* 0x00000004390a7210 */ /* 0x002fe20007fde0ff */
[C---:B------:R-:W-:Y:S01]  /*38a0*/  IMAD R57, R186.reuse, 0x1e8, RZ ;  /* 0x000001e8ba397824 */ /* 0x040fe200078e02ff */
[----:B------:R-:W-:Y:S01]  /*38b0*/  STL.64 [R1+0x550], R12 ;  /* 0x0005500c01007387 */ /* 0x000fe20000100a00 */
[----:B------:R-:W-:Y:S02]  /*38c0*/  IABS R140, R208 ;  /* 0x000000d0008c7213 */ /* 0x000fe40000000000 */
[-C--:B------:R-:W-:Y:S01]  /*38d0*/  LEA.HI.X.SX32 R11, R53, R5.reuse, 0x2, P6 ;  /* 0x00000005350b7211 */ /* 0x080fe200030f16ff */
[----:B------:R4:W-:Y:S01]  /*38e0*/  LDGSTS.E [R7+0xd400], [R12.64], !P5 ;  /* 0x0d4000000c077fae */ /* 0x0009e2000e921846 */
[----:B--2---:R-:W-:Y:S01]  /*38f0*/  IADD3 R8, P3, R59, R4, RZ ;  /* 0x000000043b087210 */ /* 0x004fe20007f7e0ff */
[----:B------:R-:W-:Y:S01]  /*3900*/  IMAD R53, R186, 0x7a, RZ ;  /* 0x0000007aba357824 */ /* 0x000fe200078e02ff */
[----:B------:R-:W-:Y:S01]  /*3910*/  ISETP.GE.U32.AND P5, PT, R0, 0x7fffff02, PT ;  /* 0x7fffff020000780c */ /* 0x000fe20003fa6070 */
[----:B------:R1:W-:Y:S01]  /*3920*/  STL.64 [R1+0x570], R10 ;  /* 0x0005700a01007387 */ /* 0x0003e20000100a00 */
[----:B------:R-:W-:Y:S01]  /*3930*/  LEA.HI.X.SX32 R9, R55, R5, 0x2, P3 ;  /* 0x0000000537097211 */ /* 0x000fe200018f16ff */
[----:B------:R-:W-:Y:S01]  /*3940*/  IMAD R55, R186, 0x1d8, RZ ;  /* 0x000001d8ba377824 */ /* 0x000fe200078e02ff */
[----:B------:R-:W-:Y:S01]  /*3950*/  IADD3 R0, R209, -0x8, RZ ;  /* 0xfffffff8d1007810 */ /* 0x000fe20007ffe0ff */
[----:B------:R1:W-:Y:S01]  /*3960*/  LDGSTS.E [R7+0xdc00], [R10.64], !P2 ;  /* 0x0dc000000a077fae */ /* 0x0003e2000d121846 */
[----:B------:R-:W-:-:S02]  /*3970*/  ISETP.GE.U32.AND P3, PT, R2, 0x7fffff7d, PT ;  /* 0x7fffff7d0200780c */ /* 0x000fc40003f66070 */
[C---:B------:R-:W-:Y:S01]  /*3980*/  IADD3 R2, R209.reuse, -0xc, RZ ;  /* 0xfffffff4d1027810 */ /* 0x040fe20007ffe0ff */
[----:B------:R2:W-:Y:S01]  /*3990*/  STL.64 [R1+0x860], R8 ;  /* 0x0008600801007387 */ /* 0x0005e20000100a00 */
[----:B------:R-:W-:Y:S02]  /*39a0*/  IADD3 R205, R210, 0x1b, RZ ;  /* 0x0000001bd2cd7810 */ /* 0x000fe40007ffe0ff */
[----:B------:R-:W-:Y:S01]  /*39b0*/  IABS R102, R207 ;  /* 0x000000cf00667213 */ /* 0x000fe20000000000 */
        /* <DEDUP_REMOVED lines=9> */
[-C--:B--2---:R-:W-:Y:S01]  /*3a50*/  IADD3 R8, P6, R57, R4.reuse, RZ ;  /* 0x0000000439087210 */ /* 0x084fe20007fde0ff */
[----:B------:R-:W-:Y:S01]  /*3a60*/  STL.64 [R1+0x878], R10 ;  /* 0x0008780a01007387 */ /* 0x000fe20000100a00 */
[----:B------:R-:W-:Y:S01]  /*3a70*/  IADD3 R2, R209, -0x28, RZ ;  /* 0xffffffd8d1027810 */ /* 0x000fe20007ffe0ff */
[C---:B------:R-:W-:Y:S01]  /*3a80*/  IMAD R57, R186.reuse, 0x37, RZ ;  /* 0x00000037ba397824 */ /* 0x040fe200078e02ff */
[----:B------:R-:W-:Y:S01]  /*3a90*/  LEA.HI.X.SX32 R9, R53, R5, 0x2, P6 ;  /* 0x0000000535097211 */ /* 0x000fe200030f16ff */
[----:B------:R4:W-:Y:S01]  /*3aa0*/  LDGSTS.E [R7+0xec00], [R10.64], !P0 ;  /* 0x0ec000000a077fae */ /* 0x0009e2000c121846 */
[----:B------:R-:W-:Y:S01]  /*3ab0*/  IMAD R53, R186, 0x7e, RZ ;  /* 0x0000007eba357824 */ /* 0x000fe200078e02ff */
[----:B------:R-:W-:-:S02]  /*3ac0*/  IADD3 R214, P6, R215, R4, RZ ;  /* 0x00000004d7d67210 */ /* 0x000fc40007fde0ff */
[----:B------:R1:W-:Y:S01]  /*3ad0*/  STL.64 [R1+0x890], R8 ;  /* 0x0008900801007387 */ /* 0x0003e20000100a00 */
[----:B------:R-:W-:Y:S02]  /*3ae0*/  ISETP.GE.U32.AND P0, PT, R0, 0x7fffff71, PT ;  /* 0x7fffff710000780c */ /* 0x000fe40003f06070 */
[----:B------:R-:W-:Y:S01]  /*3af0*/  IADD3 R0, R209, -0x14, RZ ;  /* 0xffffffecd1007810 */ /* 0x000fe20007ffe0ff */
[----:B------:R1:W-:Y:S01]  /*3b00*/  LDGSTS.E [R7+0xf400], [R8.64], !P1 ;  /* 0x0f40000008077fae */ /* 0x0003e2000c921846 */
[----:B------:R-:W-:Y:S02]  /*3b10*/  IABS R104, R205 ;  /* 0x000000cd00687213 */ /* 0x000fe40000000000 */
[C---:B------:R-:W-:Y:S02]  /*3b20*/  IADD3 R203, R210.reuse, 0x2b, RZ ;  /* 0x0000002bd2cb7810 */ /* 0x040fe40007ffe0ff */
[C---:B------:R-:W-:Y:S02]  /*3b30*/  IADD3 R170, R210.reuse, 0x34, RZ ;  /* 0x00000034d2aa7810 */ /* 0x040fe40007ffe0ff */
[----:B------:R-:W-:-:S02]  /*3b40*/  IADD3 R168, R210, 0x44, RZ ;  /* 0x00000044d2a87810 */ /* 0x000fc40007ffe0ff */
[----:B------:R-:W-:Y:S02]  /*3b50*/  IABS R160, R206 ;  /* 0x000000ce00a07213 */ /* 0x000fe40000000000 */
[----:B------:R-:W-:Y:S02]  /*3b60*/  IADD3 R202, R210, 0x33, RZ ;  /* 0x00000033d2ca7810 */ /* 0x000fe40007ffe0ff */
[-C--:B-1----:R-:W-:Y:S01]  /*3b70*/  IADD3 R8, P1, R3, R4.reuse, RZ ;  /* 0x0000000403087210 */ /* 0x082fe20007f3e0ff */
[C---:B------:R-:W-:Y:S01]  /*3b80*/  IMAD R3, R186.reuse, 0x3, RZ ;  /* 0x00000003ba037824 */ /* 0x040fe200078e02ff */
[----:B------:R-:W-:Y:S02]  /*3b90*/  IABS R106, R203 ;  /* 0x000000cb006a7213 */ /* 0x000fe40000000000 */
        /* <DEDUP_REMOVED lines=11> */
[----:B------:R-:W-:Y:S01]  /*3c50*/  IMAD R3, R186, 0x13, RZ ;  /* 0x00000013ba037824 */ /* 0x000fe200078e02ff */
[-C--:B------:R-:W-:Y:S01]  /*3c60*/  IADD3 R220, P6, R221, R4.reuse, RZ ;  /* 0x00000004dddc7210 */ /* 0x080fe20007fde0ff */
[----:B------:R1:W-:Y:S01]  /*3c70*/  STL.64 [R1+0x8a8], R8 ;  /* 0x0008a80801007387 */ /* 0x0003e20000100a00 */
[----:B------:R-:W-:Y:S02]  /*3c80*/  ISETP.GE.U32.AND P5, PT, R0, 0x7fffff69, PT ;  /* 0x7fffff690000780c */ /* 0x000fe40003fa6070 */
[-C--:B------:R-:W-:Y:S01]  /*3c90*/  LEA.HI.X.SX32 R219, R53, R5.reuse, 0x2, P3 ;  /* 0x0000000535db7211 */ /* 0x080fe200018f16ff */
[----:B------:R3:W-:Y:S01]  /*3ca0*/  LDGSTS.E [R6+0xe00], [R216.64], !P4 ;  /* 0x00e00000d8067fae */ /* 0x0007e2000e121846 */
[----:B------:R-:W-:Y:S01]  /*3cb0*/  IADD3 R0, R209, -0x1c, RZ ;  /* 0xffffffe4d1007810 */ /* 0x000fe20007ffe0ff */
[----:B------:R-:W-:Y:S01]  /*3cc0*/  IMAD R53, R186, 0x17, RZ ;  /* 0x00000017ba357824 */ /* 0x000fe200078e02ff */
[----:B------:R-:W-:Y:S01]  /*3cd0*/  LEA.HI.X.SX32 R221, R55, R5, 0x2, P6 ;  /* 0x0000000537dd7211 */ /* 0x000fe200030f16ff */
[----:B------:R2:W-:Y:S01]  /*3ce0*/  LDGSTS.E [R6+0x1600], [R218.64], !P2 ;  /* 0x01600000da067fae */ /* 0x0005e2000d121846 */
[----:B------:R-:W-:Y:S01]  /*3cf0*/  ISETP.GE.U32.AND P3, PT, R0, 0x7fffff65, PT ;  /* 0x7fffff650000780c */ /* 0x000fe20003f66070 */
[----:B------:R-:W-:Y:S01]  /*3d00*/  IMAD R55, R186, 0x23, RZ ;  /* 0x00000023ba377824 */ /* 0x000fe200078e02ff */
[----:B------:R-:W-:Y:S01]  /*3d10*/  IADD3 R0, R209, -0x20, RZ ;  /* 0xffffffe0d1007810 */ /* 0x000fe20007ffe0ff */
[----:B------:R1:W-:Y:S01]  /*3d20*/  LDGSTS.E [R6+0x1e00], [R220.64], !P0 ;  /* 0x01e00000dc067fae */ /* 0x0003e2000c121846 */
[----:B------:R-:W-:-:S02]  /*3d30*/  IADD3 R222, P0, R223, R4, RZ ;  /* 0x00000004dfde7210 */ /* 0x000fc40007f1e0ff */
[-C--:B------:R-:W-:Y:S01]  /*3d40*/  IADD3 R224, P6, R225, R4.reuse, RZ ;  /* 0x00000004e1e07210 */ /* 0x080fe20007fde0ff */
[----:B------:R-:W-:Y:S01]  /*3d50*/  STL.64 [R1+0xbf0], R214 ;  /* 0x000bf0d601007387 */ /* 0x000fe20000100a00 */
[----:B------:R-:W-:Y:S02]  /*3d60*/  ISETP.GE.U32.AND P4, PT, R0, 0x7fffff61, PT ;  /* 0x7fffff610000780c */ /* 0x000fe40003f86070 */
[----:B------:R-:W-:Y:S01]  /*3d70*/  IADD3 R0, R209, -0x24, RZ ;  /* 0xffffffdcd1007810 */ /* 0x000fe20007ffe0ff */
[----:B------:R-:W-:Y:S01]  /*3d80*/  STL.64 [R1+0xbf8], R216 ;  /* 0x000bf8d801007387 */ /* 0x000fe20000100a00 */
[-C--:B------:R-:W-:Y:S01]  /*3d90*/  LEA.HI.X.SX32 R223, R3, R5.reuse, 0x2, P0 ;  /* 0x0000000503df7211 */ /* 0x080fe200000f16ff */
[C---:B------:R-:W-:Y:S01]  /*3da0*/  IMAD R3, R186.reuse, 0x1b, RZ ;  /* 0x0000001bba037824 */ /* 0x040fe200078e02ff */
[----:B------:R-:W-:Y:S01]  /*3db0*/  LEA.HI.X.SX32 R225, R53, R5, 0x2, P6 ;  /* 0x0000000535e17211 */ /* 0x000fe200030f16ff */
[----:B------:R-:W-:Y:S01]  /*3dc0*/  IMAD R53, R186, 0x1f, RZ ;  /* 0x0000001fba357824 */ /* 0x000fe200078e02ff */
[----:B------:R-:W-:Y:S01]  /*3dd0*/  IADD3 R226, P6, R227, R4, RZ ;  /* 0x00000004e3e27210 */ /* 0x000fe20007fde0ff */
[----:B------:R2:W-:Y:S01]  /*3de0*/  LDGSTS.E [R6+0x2600], [R222.64], !P1 ;  /* 0x02600000de067fae */ /* 0x0005e2000c921846 */
[----:B------:R-:W-:-:S02]  /*3df0*/  ISETP.GE.U32.AND P2, PT, R0, 0x7fffff5d, PT ;  /* 0x7fffff5d0000780c */ /* 0x000fc40003f46070 */
[-C--:B------:R-:W-:Y:S01]  /*3e00*/  LEA.HI.X.SX32 R227, R3, R5.reuse, 0x2, P6 ;  /* 0x0000000503e37211 */ /* 0x080fe200030f16ff */
[----:B------:R2:W-:Y:S01]  /*3e10*/  LDGSTS.E [R6+0x2e00], [R224.64], !P5 ;  /* 0x02e00000e0067fae */ /* 0x0005e2000e921846 */
[-C--:B------:R-:W-:Y:S01]  /*3e20*/  IADD3 R228, P5, R229, R4.reuse, RZ ;  /* 0x00000004e5e47210 */ /* 0x080fe20007fbe0ff */
[C---:B------:R-:W-:Y:S01]  /*3e30*/  IMAD R3, R186.reuse, 0x27, RZ ;  /* 0x00000027ba037824 */ /* 0x040fe200078e02ff */
[----:B------:R-:W-:Y:S01]  /*3e40*/  IADD3 R230, P6, R231, R4, RZ ;  /* 0x00000004e7e67210 */ /* 0x000fe20007fde0ff */
[----:B------:R1:W-:Y:S01]  /*3e50*/  LDGSTS.E [R6+0x3600], [R226.64], !P3 ;  /* 0x03600000e2067fae */ /* 0x0003e2000d921846 */
[----:B------:R-:W-:Y:S02]  /*3e60*/  IADD3 R0, R209, -0x2c, RZ ;  /* 0xffffffd4d1007810 */ /* 0x000fe40007ffe0ff */
[-C--:B------:R-:W-:Y:S01]  /*3e70*/  LEA.HI.X.SX32 R229, R53, R5.reuse, 0x2, P5 ;  /* 0x0000000535e57211 */ /* 0x080fe200028f16ff */
[C---:B------:R-:W-:Y:S01]  /*3e80*/  IMAD R53, R186.reuse, 0x2b, RZ ;  /* 0x0000002bba357824 */ /* 0x040fe200078e02ff */
[----:B------:R-:W-:Y:S01]  /*3e90*/  LEA.HI.X.SX32 R231, R55, R5, 0x2, P6 ;  /* 0x0000000537e77211 */ /* 0x000fe200030f16ff */
[----:B------:R-:W-:Y:S01]  /*3ea0*/  IMAD R55, R186, 0x33, RZ ;  /* 0x00000033ba377824 */ /* 0x000fe200078e02ff */
[----:B------:R-:W-:Y:S01]  /*3eb0*/  ISETP.GE.U32.AND P1, PT, R0, 0x7fffff55, PT ;  /* 0x7fffff550000780c */ /* 0x000fe20003f26070 */
[----:B------:R2:W-:Y:S01]  /*3ec0*/  LDGSTS.E [R6+0x3e00], [R228.64], !P4 ;  /* 0x03e00000e4067fae */ /* 0x0005e2000e121846 */
[----:B------:R-:W-:-:S02]  /*3ed0*/  ISETP.GE.U32.AND P0, PT, R2, 0x7fffff59, PT ;  /* 0x7fffff590200780c */ /* 0x000fc40003f06070 */
[----:B------:R-:W-:Y:S01]  /*3ee0*/  IADD3 R0, R209, -0x30, RZ ;  /* 0xffffffd0d1007810 */ /* 0x000fe20007ffe0ff */
[----:B------:R1:W-:Y:S01]  /*3ef0*/  LDGSTS.E [R6+0x4600], [R230.64], !P2 ;  /* 0x04600000e6067fae */ /* 0x0003e2000d121846 */
[-C--:B------:R-:W-:Y:S02]  /*3f00*/  IADD3 R232, P2, R233, R4.reuse, RZ ;  /* 0x00000004e9e87210 */ /* 0x080fe40007f5e0ff */
[----:B------:R-:W-:Y:S01]  /*3f10*/  ISETP.GE.U32.AND P5, PT, R0, 0x7fffff51, PT ;  /* 0x7fffff510000780c */ /* 0x000fe20003fa6070 */
[----:B------:R-:W-:Y:S01]  /*3f20*/  STL.64 [R1+0xc00], R218 ;  /* 0x000c00da01007387 */ /* 0x000fe20000100a00 */
[----:B------:R-:W-:Y:S02]  /*3f30*/  IADD3 R0, R209, -0x38, RZ ;  /* 0xffffffc8d1007810 */ /* 0x000fe40007ffe0ff */
[----:B------:R-:W-:Y:S01]  /*3f40*/  IADD3 R234, P6, R235, R4, RZ ;  /* 0x00000004ebea7210 */ /* 0x000fe20007fde0ff */
[----:B------:R-:W-:Y:S01]  /*3f50*/  STL.64 [R1+0xc08], R220 ;  /* 0x000c08dc01007387 */ /* 0x000fe20000100a00 */
[-C--:B------:R-:W-:Y:S01]  /*3f60*/  LEA.HI.X.SX32 R233, R3, R5.reuse, 0x2, P2 ;  /* 0x0000000503e97211 */ /* 0x080fe200010f16ff */
[----:B------:R-:W-:Y:S01]  /*3f70*/  IMAD R3, R186, 0x2f, RZ ;  /* 0x0000002fba037824 */ /* 0x000fe200078e02ff */
[----:B------:R-:W-:Y:S01]  /*3f80*/  ISETP.GE.U32.AND P4, PT, R0, 0x7fffff49, PT ;  /* 0x7fffff490000780c */ /* 0x000fe20003f86070 */
[----:B------:R-:W-:Y:S01]  /*3f90*/  STL.64 [R1+0xc10], R222 ;  /* 0x000c10de01007387 */ /* 0x000fe20000100a00 */
[----:B------:R-:W-:-:S02]  /*3fa0*/  LEA.HI.X.SX32 R235, R53, R5, 0x2, P6 ;  /* 0x0000000535eb7211 */ /* 0x000fc400030f16ff */
[----:B------:R-:W-:Y:S01]  /*3fb0*/  IADD3 R0, R209, -0x40, RZ ;  /* 0xffffffc0d1007810 */ /* 0x000fe20007ffe0ff */
[----:B------:R2:W-:Y:S01]  /*3fc0*/  LDGSTS.E [R6+0x4e00], [R232.64], !P0 ;  /* 0x04e00000e8067fae */ /* 0x0005e2000c121846 */
[----:B------:R-:W-:Y:S02]  /*3fd0*/  IABS R53, c[0x0][0x17c] ;  /* 0x00005f0000357a13 */ /* 0x000fe40000000000 */
[----:B------:R-:W-:Y:S01]  /*3fe0*/  ISETP.GE.U32.AND P0, PT, R0, 0x7fffff41, PT ;  /* 0x7fffff410000780c */ /* 0x000fe20003f06070 */
[----:B------:R1:W-:Y:S01]  /*3ff0*/  LDGSTS.E [R6+0x5600], [R234.64], !P1 ;  /* 0x05600000ea067fae */ /* 0x0003e2000c921846 */
[----:B------:R-:W-:Y:S02]  /*4000*/  IADD3 R238, P1, R239, R4, RZ ;  /* 0x00000004efee7210 */ /* 0x000fe40007f3e0ff */
[----:B------:R-:W-:Y:S01]  /*4010*/  IADD3 R0, R209, -0x44, RZ ;  /* 0xffffffbcd1007810 */ /* 0x000fe20007ffe0ff */
[----:B------:R-:W-:Y:S01]  /*4020*/  STL.64 [R1+0xc18], R224 ;  /* 0x000c18e001007387 */ /* 0x000fe20000100a00 */
[----:B------:R-:W-:Y:S01]  /*4030*/  LEA.HI.X.SX32 R239, R55, R5, 0x2, P1 ;  /* 0x0000000537ef7211 */ /* 0x000fe200008f16ff */
[----:B------:R-:W-:Y:S01]  /*4040*/  IMAD R55, R186, 0x3f, RZ ;  /* 0x0000003fba377824 */ /* 0x000fe200078e02ff */
[----:B------:R-:W-:Y:S01]  /*4050*/  ISETP.GE.U32.AND P1, PT, R0, 0x7fffff3d, PT ;  /* 0x7fffff3d0000780c */ /* 0x000fe20003f26070 */
[----:B------:R-:W-:Y:S01]  /*4060*/  STL.64 [R1+0xc20], R226 ;  /* 0x000c20e201007387 */ /* 0x000fe20000100a00 */
[----:B------:R-:W1:Y:S01]  /*4070*/  I2F.RP R0, R53 ;  /* 0x0000003500007306 */ /* 0x000e620000209400 */
[----:B------:R-:W-:-:S02]  /*4080*/  IADD3 R2, R209, -0x34, RZ ;  /* 0xffffffccd1027810 */ /* 0x000fc40007ffe0ff */
[-C--:B------:R-:W-:Y:S01]  /*4090*/  IADD3 R236, P6, R237, R4.reuse, RZ ;  /* 0x00000004edec7210 */ /* 0x080fe20007fde0ff */
[----:B------:R-:W-:Y:S01]  /*40a0*/  STL.64 [R1+0xc28], R228 ;  /* 0x000c28e401007387 */ /* 0x000fe20000100a00 */
[----:B------:R-:W-:Y:S02]  /*40b0*/  ISETP.GE.U32.AND P3, PT, R2, 0x7fffff4d, PT ;  /* 0x7fffff4d0200780c */ /* 0x000fe40003f66070 */
[-C--:B------:R-:W-:Y:S01]  /*40c0*/  LEA.HI.X.SX32 R237, R3, R5.reuse, 0x2, P6 ;  /* 0x0000000503ed7211 */ /* 0x080fe200030f16ff */
[C---:B------:R-:W-:Y:S01]  /*40d0*/  IMAD R3, R186.reuse, 0x3b, RZ ;  /* 0x0000003bba037824 */ /* 0x040fe200078e02ff */
[----:B------:R-:W-:Y:S01]  /*40e0*/  IADD3 R240, P6, R241, R4, RZ ;  /* 0x00000004f1f07210 */ /* 0x000fe20007fde0ff */
[----:B------:R-:W-:Y:S01]  /*40f0*/  STL.64 [R1+0xc30], R230 ;  /* 0x000c30e601007387 */ /* 0x000fe20000100a00 */
[----:B------:R-:W-:Y:S02]  /*4100*/  IADD3 R2, R209, -0x3c, RZ ;  /* 0xffffffc4d1027810 */ /* 0x000fe40007ffe0ff */
[----:B------:R-:W-:Y:S01]  /*4110*/  LEA.HI.X.SX32 R241, R57, R5, 0x2, P6 ;  /* 0x0000000539f17211 */ /* 0x000fe200030f16ff */
[----:B------:R-:W-:Y:S01]  /*4120*/  IMAD R57, R186, 0xfc, RZ ;  /* 0x000000fcba397824 */ /* 0x000fe200078e02ff */
[----:B------:R-:W-:Y:S01]  /*4130*/  ISETP.GE.U32.AND P2, PT, R2, 0x7fffff45, PT ;  /* 0x7fffff450200780c */ /* 0x000fe20003f46070 */
[----:B-1----:R-:W1:Y:S01]  /*4140*/  MUFU.RCP R0, R0 ;  /* 0x0000000000007308 */ /* 0x002e620000001000 */
[----:B------:R1:W-:Y:S01]  /*4150*/  LDGSTS.E [R6+0x5e00], [R236.64], !P5 ;  /* 0x05e00000ec067fae */ /* 0x0003e2000e921846 */
[----:B------:R-:W-:-:S02]  /*4160*/  IADD3 R2, R209, -0x48, RZ ;  /* 0xffffffb8d1027810 */ /* 0x000fc40007ffe0ff */
[-C--:B------:R-:W-:Y:S01]  /*4170*/  IADD3 R8, P6, R57, R4.reuse, RZ ;  /* 0x0000000439087210 */ /* 0x080fe20007fde0ff */
[----:B------:R2:W-:Y:S01]  /*4180*/  LDGSTS.E [R6+0x6600], [R238.64], !P3 ;  /* 0x06600000ee067fae */ /* 0x0005e2000d921846 */
[----:B------:R-:W-:Y:S01]  /*4190*/  IADD3 R242, P3, R243, R4, RZ ;  /* 0x00000004f3f27210 */ /* 0x000fe20007f7e0ff */
[C---:B------:R-:W-:Y:S01]  /*41a0*/  IMAD R57, R186.reuse, 0x11c, RZ ;  /* 0x0000011cba397824 */ /* 0x040fe200078e02ff */
[-C--:B------:R-:W-:Y:S01]  /*41b0*/  LEA.HI.X.SX32 R9, R55, R5.reuse, 0x2, P6 ;  /* 0x0000000537097211 */ /* 0x080fe200030f16ff */
[----:B------:R-:W-:Y:S01]  /*41c0*/  STL.64 [R1+0xc38], R232 ;  /* 0x000c38e801007387 */ /* 0x000fe20000100a00 */
[----:B------:R-:W-:Y:S01]  /*41d0*/  LEA.HI.X.SX32 R243, R3, R5, 0x2, P3 ;  /* 0x0000000503f37211 */ /* 0x000fe200018f16ff */
[----:B------:R-:W-:Y:S01]  /*41e0*/  IMAD R55, R186, 0x10c, RZ ;  /* 0x0000010cba377824 */ /* 0x000fe200078e02ff */
[----:B------:R-:W-:Y:S01]  /*41f0*/  ISETP.GE.U32.AND P5, PT, R2, 0x7fffff39, PT ;  /* 0x7fffff390200780c */ /* 0x000fe20003fa6070 */
[----:B------:R2:W-:Y:S01]  /*4200*/  STL.64 [R1+0xc40], R234 ;  /* 0x000c40ea01007387 */ /* 0x0005e20000100a00 */
[----:B------:R-:W-:Y:S01]  /*4210*/  IADD3 R2, R209, -0x4c, RZ ;  /* 0xffffffb4d1027810 */ /* 0x000fe20007ffe0ff */
[----:B------:R-:W-:Y:S01]  /*4220*/  IMAD R3, R186, 0x43, RZ ;  /* 0x00000043ba037824 */ /* 0x000fe200078e02ff */
[----:B-1----:R-:W-:Y:S01]  /*4230*/  IADD3 R0, R0, 0xffffffe, RZ ;  /* 0x0ffffffe00007810 */ /* 0x002fe20007ffe0ff */
[----:B------:R-:W-:Y:S01]  /*4240*/  STL.64 [R1+0xc48], R236 ;  /* 0x000c48ec01007387 */ /* 0x000fe20000100a00 */
[----:B----4-:R-:W-:-:S02]  /*4250*/  IADD3 R7, R210, 0x10, RZ ;  /* 0x00000010d2077810 */ /* 0x010fc40007ffe0ff */
[----:B------:R-:W-:Y:S01]  /*4260*/  ISETP.GE.U32.AND P3, PT, R52, 0x7fffff31, PT ;  /* 0x7fffff313400780c */ /* 0x000fe20003f66070 */
[----:B------:R-:W-:Y:S01]  /*4270*/  STL.64 [R1+0xc50], R238 ;  /* 0x000c50ee01007387 */ /* 0x000fe20000100a00 */
[----:B------:R-:W-:Y:S02]  /*4280*/  IABS R177, R7 ;  /* 0x0000000700b17213 */ /* 0x000fe40000000000 */
[C---:B------:R-:W-:Y:S01]  /*4290*/  IADD3 R52, R209.reuse, -0x64, RZ ;  /* 0xffffff9cd1347810 */ /* 0x040fe20007ffe0ff */
[----:B------:R1:W-:Y:S01]  /*42a0*/  LDGSTS.E [R6+0x6e00], [R240.64], !P4 ;  /* 0x06e00000f0067fae */ /* 0x0003e2000e121846 */
[----:B------:R-:W-:Y:S02]  /*42b0*/  ISETP.GE.U32.AND P4, PT, R2, 0x7fffff35, PT ;  /* 0x7fffff350200780c */ /* 0x000fe40003f86070 */
[----:B------:R-:W-:Y:S01]  /*42c0*/  IADD3 R2, R209, -0x54, RZ ;  /* 0xffffffacd1027810 */ /* 0x000fe20007ffe0ff */
[----:B------:R1:W-:Y:S01]  /*42d0*/  STL.64 [R1+0xc58], R240 ;  /* 0x000c58f001007387 */ /* 0x0003e20000100a00 */
[----:B--2---:R-:W-:-:S02]  /*42e0*/  IADD3 R235, R210, 0x31, RZ ;  /* 0x00000031d2eb7810 */ /* 0x004fc40007ffe0ff */
[----:B------:R-:W-:Y:S01]  /*42f0*/  IADD3 R231, R210, 0x59, RZ ;  /* 0x00000059d2e77810 */ /* 0x000fe20007ffe0ff */
[----:B------:R2:W-:Y:S01]  /*4300*/  LDGSTS.E [R6+0x7600], [R242.64], !P2 ;  /* 0x07600000f2067fae */ /* 0x0005e2000d121846 */
[----:B------:R-:W-:Y:S02]  /*4310*/  ISETP.GE.U32.AND P2, PT, R2, 0x7fffff2d, PT ;  /* 0x7fffff2d0200780c */ /* 0x000fe40003f46070 */
[----:B------:R-:W-:Y:S01]  /*4320*/  IADD3 R2, R209, -0x58, RZ ;  /* 0xffffffa8d1027810 */ /* 0x000fe20007ffe0ff */
[----:B------:R2:W-:Y:S01]  /*4330*/  STL.64 [R1+0xc60], R242 ;  /* 0x000c60f201007387 */ /* 0x0005e20000100a00 */
[----:B------:R-:W-:Y:S02]  /*4340*/  IABS R174, R235 ;  /* 0x000000eb00ae7213 */ /* 0x000fe40000000000 */
[----:B------:R-:W-:Y:S01]  /*4350*/  IABS R80, R231 ;  /* 0x000000e700507213 */ /* 0x000fe20000000000 */
[----:B------:R4:W-:Y:S01]  /*4360*/  STL.64 [R1+0x370], R8 ;  /* 0x0003700801007387 */ /* 0x0009e20000100a00 */
[----:B-1----:R-:W-:-:S02]  /*4370*/  IADD3 R240, R210, 0x9, RZ ;  /* 0x00000009d2f07810 */ /* 0x002fc40007ffe0ff */
[----:B------:R-:W-:Y:S01]  /*4380*/  IADD3 R226, R210, 0x2, RZ ;  /* 0x00000002d2e27810 */ /* 0x000fe20007ffe0ff */
[----:B------:R4:W-:Y:S01]  /*4390*/  LDGSTS.E [R6+0x7e00], [R8.64], !P0 ;  /* 0x07e0000008067fae */ /* 0x0009e2000c121846 */
[----:B------:R-:W-:Y:S02]  /*43a0*/  ISETP.GE.U32.AND P0, PT, R2, 0x7fffff29, PT ;  /* 0x7fffff290200780c */ /* 0x000fe40003f06070 */
[----:B------:R-:W-:Y:S02]  /*43b0*/  IADD3 R2, R209, -0x5c, RZ ;  /* 0xffffffa4d1027810 */ /* 0x000fe40007ffe0ff */
[----:B------:R-:W-:Y:S02]  /*43c0*/  IABS R70, R240 ;  /* 0x000000f000467213 */ /* 0x000fe40000000000 */
[----:B------:R-:W-:Y:S02]  /*43d0*/  IABS R132, R226 ;  /* 0x000000e200847213 */ /* 0x000fe40000000000 */
[----:B------:R-:W-:-:S02]  /*43e0*/  IADD3 R221, R210, 0x2a, RZ ;  /* 0x0000002ad2dd7810 */ /* 0x000fc40007ffe0ff */
[----:B--2---:R-:W-:Y:S02]  /*43f0*/  IADD3 R243, R210, 0x70, RZ ;  /* 0x00000070d2f37810 */ /* 0x004fe40007ffe0ff */
[-C--:B----4-:R-:W-:Y:S01]  /*4400*/  IADD3 R8, P6, R55, R4.reuse, RZ ;  /* 0x0000000437087210 */ /* 0x090fe20007fde0ff */
[C---:B------:R-:W-:Y:S01]  /*4410*/  IMAD R55, R186.reuse, 0x47, RZ ;  /* 0x00000047ba377824 */ /* 0x040fe200078e02ff */
[----:B------:R-:W-:Y:S02]  /*4420*/  IABS R90, R221 ;  /* 0x000000dd005a7213 */ /* 0x000fe40000000000 */
[----:B------:R-:W-:Y:S02]  /*4430*/  LEA.HI.X.SX32 R9, R3, R5, 0x2, P6 ;  /* 0x0000000503097211 */ /* 0x000fe400030f16ff */
[----:B------:R1:W2:Y:S01]  /*4440*/  F2I.FTZ.U32.TRUNC.NTZ R3, R0 ;  /* 0x0000000000037305 */ /* 0x0002a2000021f000 */
[----:B------:R-:W-:Y:S01]  /*4450*/  IADD3 R10, P6, R57, R4, RZ ;  /* 0x00000004390a7210 */ /* 0x000fe20007fde0ff */
[----:B------:R-:W-:Y:S01]  /*4460*/  IMAD R57, R186, 0x12c, RZ ;  /* 0x0000012cba397824 */ /* 0x000fe200078e02ff */
[----:B------:R4:W-:Y:S01]  /*4470*/  STL.64 [R1+0x3a8], R8 ;  /* 0x0003a80801007387 */ /* 0x0009e20000100a00 */
[----:B------:R-:W-:-:S02]  /*4480*/  IADD3 R241, R210, 0x1, RZ ;  /* 0x00000001d2f17810 */ /* 0x000fc40007ffe0ff */
[----:B------:R-:W-:Y:S01]  /*4490*/  LEA.HI.X.SX32 R11, R55, R5, 0x2, P6 ;  /* 0x00000005370b7211 */ /* 0x000fe200030f16ff */
[----:B------:R4:W-:Y:S01]  /*44a0*/  LDGSTS.E [R6+0x8600], [R8.64], !P1 ;  /* 0x0860000008067fae */ /* 0x0009e2000c921846 */
[----:B------:R-:W-:Y:S01]  /*44b0*/  IMAD R55, R186, 0x4b, RZ ;  /* 0x0000004bba377824 */ /* 0x000fe200078e02ff */
[----:B------:R-:W-:Y:S02]  /*44c0*/  ISETP.GE.U32.AND P1, PT, R2, 0x7fffff25, PT ;  /* 0x7fffff250200780c */ /* 0x000fe40003f26070 */
[C---:B------:R-:W-:Y:S01]  /*44d0*/  IADD3 R2, R209.reuse, -0x60, RZ ;  /* 0xffffffa0d1027810 */ /* 0x040fe20007ffe0ff */
[----:B------:R4:W-:Y:S01]  /*44e0*/  LDGSTS.E [R6+0x8e00], [R10.64], !P5 ;  /* 0x08e000000a067fae */ /* 0x0009e2000e921846 */
[----:B-1----:R-:W-:Y:S02]  /*44f0*/  IADD3 R0, R209, -0x68, RZ ;  /* 0xffffff98d1007810 */ /* 0x002fe40007ffe0ff */
[----:B------:R-:W-:Y:S01]  /*4500*/  ISETP.GE.U32.AND P5, PT, R2, 0x7fffff21, PT ;  /* 0x7fffff210200780c */ /* 0x000fe20003fa6070 */
[----:B--2---:R-:W-:Y:S01]  /*4510*/  IMAD.MOV R2, RZ, RZ, -R3 ;  /* 0x000000ffff027224 */ /* 0x004fe200078e0a03 */
[----:B------:R-:W-:Y:S01]  /*4520*/  STL.64 [R1+0x438], R10 ;  /* 0x0004380a01007387 */ /* 0x000fe20000100a00 */
[----:B---3--:R-:W-:-:S02]  /*4530*/  IADD3 R216, R210, 0x52, RZ ;  /* 0x00000052d2d87810 */ /* 0x008fc40007ffe0ff */
[----:B----4-:R-:W-:Y:S01]  /*4540*/  IADD3 R8, P6, R57, R4, RZ ;  /* 0x0000000439087210 */ /* 0x010fe20007fde0ff */
[C---:B------:R-:W-:Y:S01]  /*4550*/  IMAD R57, R186.reuse, 0x13c, RZ ;  /* 0x0000013cba397824 */ /* 0x040fe200078e02ff */
[----:B------:R-:W-:Y:S02]  /*4560*/  IABS R179, R243 ;  /* 0x000000f300b37213 */ /* 0x000fe40000000000 */
[----:B------:R-:W-:Y:S01]  /*4570*/  LEA.HI.X.SX32 R9, R55, R5, 0x2, P6 ;  /* 0x0000000537097211 */ /* 0x000fe200030f16ff */
[----:B------:R-:W-:Y:S01]  /*4580*/  IMAD R55, R186, 0x4f, RZ ;  /* 0x0000004fba377824 */ /* 0x000fe200078e02ff */
[----:B------:R-:W-:Y:S02]  /*4590*/  ISETP.GE.U32.AND P6, PT, R52, 0x7fffff1d, PT ;  /* 0x7fffff1d3400780c */ /* 0x000fe40003fc6070 */
[----:B------:R-:W-:Y:S01]  /*45a0*/  IADD3 R52, R209, -0x70, RZ ;  /* 0xffffff90d1347810 */ /* 0x000fe20007ffe0ff */
[----:B------:R1:W-:Y:S01]  /*45b0*/  STL.64 [R1+0x458], R8 ;  /* 0x0004580801007387 */ /* 0x0003e20000100a00 */
[----:B------:R-:W-:-:S02]  /*45c0*/  IADD3 R242, R210, 0x78, RZ ;  /* 0x00000078d2f27810 */ /* 0x000fc40007ffe0ff */
[----:B------:R-:W-:Y:S01]  /*45d0*/  IABS R124, R241 ;  /* 0x000000f1007c7213 */ /* 0x000fe20000000000 */
[----:B------:R1:W-:Y:S01]  /*45e0*/  LDGSTS.E [R6+0x9600], [R8.64], !P4 ;  /* 0x0960000008067fae */ /* 0x0003e2000e121846 */
[----:B------:R-:W-:Y:S02]  /*45f0*/  IABS R158, R216 ;  /* 0x000000d8009e7213 */ /* 0x000fe40000000000 */
[C---:B------:R-:W-:Y:S02]  /*4600*/  IADD3 R239, R210.reuse, 0x11, RZ ;  /* 0x00000011d2ef7810 */ /* 0x040fe40007ffe0ff */
[----:B------:R-:W-:Y:S02]  /*4610*/  IABS R68, R242 ;  /* 0x000000f200447213 */ /* 0x000fe40000000000 */
[----:B------:R-:W-:Y:S02]  /*4620*/  IADD3 R238, R210, 0x19, RZ ;  /* 0x00000019d2ee7810 */ /* 0x000fe40007ffe0ff */
[----:B------:R-:W-:-:S02]  /*4630*/  IABS R152, R239 ;  /* 0x000000ef00987213 */ /* 0x000fc40000000000 */
[----:B------:R-:W-:Y:S02]  /*4640*/  IADD3 R236, R210, 0x29, RZ ;  /* 0x00000029d2ec7810 */ /* 0x000fe40007ffe0ff */
[----:B-1----:R-:W-:Y:S01]  /*4650*/  IADD3 R8, P4, R57, R4, RZ ;  /* 0x0000000439087210 */ /* 0x002fe20007f9e0ff */
[----:B------:R-:W-:Y:S01]  /*4660*/  IMAD R57, R2, R53, RZ ;  /* 0x0000003502397224 */ /* 0x000fe200078e02ff */
[----:B------:R-:W-:Y:S01]  /*4670*/  IABS R72, R238 ;  /* 0x000000ee00487213 */ /* 0x000fe20000000000 */
[----:B------:R-:W-:Y:S01]  /*4680*/  IMAD.MOV.U32 R2, RZ, RZ, RZ ;  /* 0x000000ffff027224 */ /* 0x000fe200078e00ff */
[----:B------:R-:W-:Y:S01]  /*4690*/  LEA.HI.X.SX32 R9, R55, R5, 0x2, P4 ;  /* 0x0000000537097211 */ /* 0x000fe200020f16ff */
[----:B------:R-:W-:Y:S01]  /*46a0*/  IMAD R55, R186, 0x14c, RZ ;  /* 0x0000014cba377824 */ /* 0x000fe200078e02ff */
[----:B------:R-:W-:Y:S01]  /*46b0*/  ISETP.GE.U32.AND P4, PT, R0, 0x7fffff19, PT ;  /* 0x7fffff190000780c */ /* 0x000fe20003f86070 */
[----:B------:R-:W-:Y:S01]  /*46c0*/  IMAD.HI.U32 R3, R3, R57, R2 ;  /* 0x0000003903037227 */ /* 0x000fe200078e0002 */
[----:B------:R-:W-:Y:S01]  /*46d0*/  IADD3 R2, R209, -0x6c, RZ ;  /* 0xffffff94d1027810 */ /* 0x000fe20007ffe0ff */
[----:B------:R1:W-:Y:S01]  /*46e0*/  LDGSTS.E [R6+0x9e00], [R8.64], !P3 ;  /* 0x09e0000008067fae */ /* 0x0003e2000d921846 */
[----:B------:R-:W-:Y:S01]  /*46f0*/  IADD3 R10, P3, R55, R4, RZ ;  /* 0x00000004370a7210 */ /* 0x000fe20007f7e0ff */
[----:B------:R-:W-:Y:S01]  /*4700*/  IMAD R57, R186, 0x53, RZ ;  /* 0x00000053ba397824 */ /* 0x000fe200078e02ff */
[----:B------:R-:W-:Y:S01]  /*4710*/  IADD3 R237, R210, 0x21, RZ ;  /* 0x00000021d2ed7810 */ /* 0x000fe20007ffe0ff */
[----:B------:R-:W-:Y:S01]  /*4720*/  IMAD.HI.U32 R54, R3, R187, RZ ;  /* 0x000000bb03367227 */ /* 0x000fe200078e00ff */
[----:B------:R1:W-:Y:S01]  /*4730*/  STL.64 [R1+0x478], R8 ;  /* 0x0004780801007387 */ /* 0x0003e20000100a00 */
[----:B------:R-:W-:-:S02]  /*4740*/  IABS R74, R236 ;  /* 0x000000ec004a7213 */ /* 0x000fc40000000000 */
[----:B------:R-:W-:Y:S01]  /*4750*/  IMAD.MOV R54, RZ, RZ, -R54 ;  /* 0x000000ffff367224 */ /* 0x000fe200078e0a36 */
[----:B------:R-:W-:Y:S01]  /*4760*/  LEA.HI.X.SX32 R11, R57, R5, 0x2, P3 ;  /* 0x00000005390b7211 */ /* 0x000fe200018f16ff */
[----:B------:R-:W-:Y:S01]  /*4770*/  IMAD R55, R186, 0x15c, RZ ;  /* 0x0000015cba377824 */ /* 0x000fe200078e02ff */
[----:B------:R2:W-:Y:S01]  /*4780*/  STL [R1+0xc70], R209 ;  /* 0x000c70d101007387 */ /* 0x0005e20000100800 */
[----:B------:R-:W-:Y:S01]  /*4790*/  IMAD R187, R53, R54, R187 ;  /* 0x0000003635bb7224 */ /* 0x000fe200078e02bb */
[----:B------:R-:W-:Y:S01]  /*47a0*/  IABS R126, R237 ;  /* 0x000000ed007e7213 */ /* 0x000fe20000000000 */
[----:B------:R-:W-:Y:S01]  /*47b0*/  IMAD.HI.U32 R54, R3, R177, RZ ;  /* 0x000000b103367227 */ /* 0x000fe200078e00ff */
[----:B------:R3:W-:Y:S01]  /*47c0*/  STL.64 [R1+0x498], R10 ;  /* 0x0004980a01007387 */ /* 0x0007e20000100a00 */
[----:B------:R-:W-:Y:S02]  /*47d0*/  IADD3 R234, R210, 0x41, RZ ;  /* 0x00000041d2ea7810 */ /* 0x000fe40007ffe0ff */
[----:B------:R-:W-:Y:S01]  /*47e0*/  IMAD.MOV R54, RZ, RZ, -R54 ;  /* 0x000000ffff367224 */ /* 0x000fe200078e0a36 */
[----:B-1----:R-:W-:Y:S01]  /*47f0*/  IADD3 R8, P3, R55, R4, RZ ;  /* 0x0000000437087210 */ /* 0x002fe20007f7e0ff */
[----:B------:R-:W-:Y:S01]  /*4800*/  IMAD R0, R186, 0x57, RZ ;  /* 0x00000057ba007824 */ /* 0x000fe200078e02ff */
[----:B------:R3:W-:Y:S01]  /*4810*/  LDGSTS.E [R6+0xa600], [R10.64], !P2 ;  /* 0x0a6000000a067fae */ /* 0x0007e2000d121846 */
[----:B------:R-:W-:Y:S01]  /*4820*/  IMAD R177, R53, R54, R177 ;  /* 0x0000003635b17224 */ /* 0x000fe200078e02b1 */
[----:B--2---:R-:W-:Y:S01]  /*4830*/  IADD3 R209, R210, 0x30, RZ ;  /* 0x00000030d2d17810 */ /* 0x004fe20007ffe0ff */
[----:B------:R-:W-:Y:S01]  /*4840*/  IMAD.HI.U32 R54, R3, R60, RZ ;  /* 0x0000003c03367227 */ /* 0x000fe200078e00ff */
[----:B------:R-:W-:Y:S01]  /*4850*/  LEA.HI.X.SX32 R9, R0, R5, 0x2, P3 ;  /* 0x0000000500097211 */ /* 0x000fe200018f16ff */
[----:B------:R-:W-:Y:S01]  /*4860*/  STL [R1+0xc78], R187 ;  /* 0x000c78bb01007387 */ /* 0x000fe20000100800 */
[----:B------:R-:W-:Y:S01]  /*4870*/  ISETP.GE.U32.AND P3, PT, R52, 0x7fffff11, PT ;  /* 0x7fffff113400780c */ /* 0x000fe20003f66070 */
[----:B------:R-:W-:Y:S01]  /*4880*/  IMAD.MOV R54, RZ, RZ, -R54 ;  /* 0x000000ffff367224 */ /* 0x000fe200078e0a36 */
[----:B------:R-:W-:Y:S01]  /*4890*/  ISETP.GE.U32.AND P2, PT, R2, 0x7fffff15, PT ;  /* 0x7fffff150200780c */ /* 0x000fe20003f46070 */
[----:B------:R-:W-:Y:S01]  /*48a0*/  STL.64 [R1+0x4b8], R8 ;  /* 0x0004b80801007387 */ /* 0x000fe20000100a00 */
[----:B------:R-:W-:Y:S01]  /*48b0*/  IABS R172, R209 ;  /* 0x000000d100ac7213 */ /* 0x000fe20000000000 */
[----:B------:R-:W-:Y:S01]  /*48c0*/  IMAD R60, R53, R54, R60 ;  /* 0x00000036353c7224 */ /* 0x000fe200078e023c */
[C---:B---3--:R-:W-:Y:S01]  /*48d0*/  IADD3 R10, R210.reuse, 0x8, RZ ;  /* 0x00000008d20a7810 */ /* 0x048fe20007ffe0ff */
[----:B------:R-:W-:Y:S01]  /*48e0*/  IMAD.HI.U32 R54, R3, R122, RZ ;  /* 0x0000007a03367227 */ /* 0x000fe200078e00ff */
[----:B------:R-:W-:-:S02]  /*48f0*/  IADD3 R11, R210, 0x7f, RZ ;  /* 0x0000007fd20b7810 */ /* 0x000fc40007ffe0ff */
[----:B------:R-:W-:Y:S01]  /*4900*/  IABS R148, R10 ;  /* 0x0000000a00947213 */ /* 0x000fe20000000000 */
[----:B------:R-:W-:Y:S01]  /*4910*/  IMAD.MOV R54, RZ, RZ, -R54 ;  /* 0x000000ffff367224 */ /* 0x000fe200078e0a36 */
[C---:B------:R-:W-:Y:S01]  /*4920*/  IADD3 R6, R210.reuse, 0x18, RZ ;  /* 0x00000018d2067810 */ /* 0x040fe20007ffe0ff */
[----:B------:R-:W-:Y:S01]  /*4930*/  STL [R1+0xab8], R11 ;  /* 0x000ab80b01007387 */ /* 0x000fe20000100800 */
[----:B------:R-:W-:Y:S01]  /*4940*/  IABS R52, R11 ;  /* 0x0000000b00347213 */ /* 0x000fe20000000000 */
[----:B------:R-:W-:Y:S01]  /*4950*/  IMAD R122, R53, R54, R122 ;  /* 0x00000036357a7224 */ /* 0x000fe200078e027a */
[----:B------:R-:W-:Y:S01]  /*4960*/  IABS R56, R6 ;  /* 0x0000000600387213 */ /* 0x000fe20000000000 */
[C---:B------:R-:W-:Y:S01]  /*4970*/  IMAD.HI.U32 R54, R3.reuse, R70, RZ ;  /* 0x0000004603367227 */ /* 0x040fe200078e00ff */
[----:B------:R-:W-:Y:S01]  /*4980*/  STL [R1+0xa80], R10 ;  /* 0x000a800a01007387 */ /* 0x000fe20000100800 */
[----:B------:R-:W-:Y:S02]  /*4990*/  IADD3 R232, R210, 0x51, RZ ;  /* 0x00000051d2e87810 */ /* 0x000fe40007ffe0ff */
[----:B------:R-:W-:Y:S01]  /*49a0*/  IMAD.MOV R54, RZ, RZ, -R54 ;  /* 0x000000ffff367224 */ /* 0x000fe200078e0a36 */
[----:B------:R1:W-:Y:S01]  /*49b0*/  STL [R1+0xa98], R7 ;  /* 0x000a980701007387 */ /* 0x0003e20000100800 */
[----:B------:R-:W-:Y:S01]  /*49c0*/  IMAD.HI.U32 R55, R3, R148, RZ ;  /* 0x0000009403377227 */ /* 0x000fe200078e00ff */
[----:B------:R-:W-:-:S02]  /*49d0*/  IABS R128, R234 ;  /* 0x000000ea00807213 */ /* 0x000fc40000000000 */
[----:B------:R2:W-:Y:S01]  /*49e0*/  STL [R1+0xa9c], R6 ;  /* 0x000a9c0601007387 */ /* 0x0005e20000100800 */
[----:B------:R-:W-:Y:S01]  /*49f0*/  IMAD R70, R53, R54, R70 ;  /* 0x0000003635467224 */ /* 0x000fe200078e0246 */
[C---:B------:R-:W-:Y:S01]  /*4a00*/  IADD3 R233, R210.reuse, 0x49, RZ ;  /* 0x00000049d2e97810 */ /* 0x040fe20007ffe0ff */
[C---:B------:R-:W-:Y:S01]  /*4a10*/  IMAD.HI.U32 R54, R3.reuse, R174, RZ ;  /* 0x000000ae03367227 */ /* 0x040fe200078e00ff */
[----:B------:R-:W-:Y:S01]  /*4a20*/  IABS R154, R232 ;  /* 0x000000e8009a7213 */ /* 0x000fe20000000000 */
[----:B------:R-:W-:Y:S01]  /*4a30*/  STL [R1+0xab4], R247 ;  /* 0x000ab4f701007387 */ /* 0x000fe20000100800 */
[C---:B-1----:R-:W-:Y:S01]  /*4a40*/  IADD3 R7, R210.reuse, 0x28, RZ ;  /* 0x00000028d2077810 */ /* 0x042fe20007ffe0ff */
[----:B------:R-:W-:Y:S01]  /*4a50*/  IMAD.MOV R54, RZ, RZ, -R54 ;  /* 0x000000ffff367224 */ /* 0x000fe200078e0a36 */
[C---:B------:R-:W-:Y:S01]  /*4a60*/  IADD3 R230, R210.reuse, 0x61, RZ ;  /* 0x00000061d2e67810 */ /* 0x040fe20007ffe0ff */
[----:B------:R-:W-:Y:S01]  /*4a70*/  IMAD.HI.U32 R57, R3, R52, RZ ;  /* 0x0000003403397227 */ /* 0x000fe200078e00ff */
[----:B------:R-:W-:Y:S01]  /*4a80*/  IABS R58, R7 ;  /* 0x00000007003a7213 */ /* 0x000fe20000000000 */
[----:B------:R1:W-:Y:S01]  /*4a90*/  STL [R1+0xc74], R247 ;  /* 0x000c74f701007387 */ /* 0x0003e20000100800 */
[C---:B--2---:R-:W-:Y:S01]  /*4aa0*/  IADD3 R6, R210.reuse, 0x39, RZ ;  /* 0x00000039d2067810 */ /* 0x044fe20007ffe0ff */
[----:B------:R-:W-:Y:S01]  /*4ab0*/  IMAD R174, R53, R54, R174 ;  /* 0x0000003635ae7224 */ /* 0x000fe200078e02ae */
[----:B------:R-:W-:Y:S01]  /*4ac0*/  IABS R78, R233 ;  /* 0x000000e9004e7213 */ /* 0x000fe20000000000 */
[C---:B------:R-:W-:Y:S01]  /*4ad0*/  IMAD.HI.U32 R54, R3.reuse, R80, RZ ;  /* 0x0000005003367227 */ /* 0x040fe200078e00ff */
[----:B------:R-:W-:Y:S01]  /*4ae0*/  IABS R76, R6 ;  /* 0x00000006004c7213 */ /* 0x000fe20000000000 */
[----:B------:R-:W-:Y:S01]  /*4af0*/  STL [R1+0xab0], R7 ;  /* 0x000ab00701007387 */ /* 0x000fe20000100800 */
[C---:B------:R-:W-:Y:S01]  /*4b00*/  IADD3 R229, R210.reuse, 0x69, RZ ;  /* 0x00000069d2e57810 */ /* 0x040fe20007ffe0ff */
[----:B------:R-:W-:Y:S01]  /*4b10*/  IMAD.MOV R55, RZ, RZ, -R55 ;  /* 0x000000ffff377224 */ /* 0x000fe200078e0a37 */
[----:B------:R-:W-:Y:S01]  /*4b20*/  IABS R130, R230 ;  /* 0x000000e600827213 */ /* 0x000fe20000000000 */
[----:B------:R-:W-:Y:S01]  /*4b30*/  IMAD.MOV R54, RZ, RZ, -R54 ;  /* 0x000000ffff367224 */ /* 0x000fe200078e0a36 */
[C---:B------:R-:W-:Y:S01]  /*4b40*/  IADD3 R227, R210.reuse, 0x79, RZ ;  /* 0x00000079d2e37810 */ /* 0x040fe20007ffe0ff */
[C---:B------:R-:W-:Y:S01]  /*4b50*/  IMAD.HI.U32 R2, R3.reuse, R56, RZ ;  /* 0x0000003803027227 */ /* 0x040fe200078e00ff */
[----:B------:R-:W-:Y:S01]  /*4b60*/  IABS R82, R229 ;  /* 0x000000e500527213 */ /* 0x000fe20000000000 */
[----:B------:R-:W-:Y:S01]  /*4b70*/  STL [R1+0xaac], R209 ;  /* 0x000aacd101007387 */ /* 0x000fe20000100800 */
[C---:B------:R-:W-:Y:S01]  /*4b80*/  IADD3 R228, R210.reuse, 0x71, RZ ;  /* 0x00000071d2e47810 */ /* 0x040fe20007ffe0ff */
[----:B------:R-:W-:Y:S01]  /*4b90*/  IMAD.MOV R57, RZ, RZ, -R57 ;  /* 0x000000ffff397224 */ /* 0x000fe200078e0a39 */
[----:B------:R-:W-:Y:S01]  /*4ba0*/  IABS R84, R227 ;  /* 0x000000e300547213 */ /* 0x000fe20000000000 */
[----:B------:R-:W-:Y:S01]  /*4bb0*/  IMAD.HI.U32 R0, R3, R118, RZ ;  /* 0x0000007603007227 */ /* 0x000fe200078e00ff */
[C---:B------:R-:W-:Y:S01]  /*4bc0*/  IADD3 R225, R210.reuse, 0xa, RZ ;  /* 0x0000000ad2e17810 */ /* 0x040fe20007ffe0ff */
[----:B------:R-:W-:Y:S01]  /*4bd0*/  STL [R1+0xaa8], R251 ;  /* 0x000aa8fb01007387 */ /* 0x000fe20000100800 */
[----:B------:R-:W-:Y:S01]  /*4be0*/  IABS R181, R228 ;  /* 0x000000e400b57213 */ /* 0x000fe20000000000 */
[C---:B------:R-:W-:Y:S01]  /*4bf0*/  IMAD R148, R53.reuse, R55, R148 ;  /* 0x0000003735947224 */ /* 0x040fe200078e0294 */
[C---:B------:R-:W-:Y:S01]  /*4c00*/  IADD3 R224, R210.reuse, 0x12, RZ ;  /* 0x00000012d2e07810 */ /* 0x040fe20007ffe0ff */
[----:B------:R-:W-:Y:S01]  /*4c10*/  IMAD R80, R53, R54, R80 ;  /* 0x0000003635507224 */ /* 0x000fe200078e0250 */
[----:B------:R-:W-:Y:S01]  /*4c20*/  IABS R86, R225 ;  /* 0x000000e100567213 */ /* 0x000fe20000000000 */
[----:B------:R-:W-:Y:S01]  /*4c30*/  IMAD.MOV R2, RZ, RZ, -R2 ;  /* 0x000000ffff027224 */ /* 0x000fe200078e0a02 */
[C---:B------:R-:W-:Y:S01]  /*4c40*/  IADD3 R222, R210.reuse, 0x22, RZ ;  /* 0x00000022d2de7810 */ /* 0x040fe20007ffe0ff */
[C---:B------:R-:W-:Y:S01]  /*4c50*/  IMAD.HI.U32 R55, R3.reuse, R172, RZ ;  /* 0x000000ac03377227 */ /* 0x040fe200078e00ff */
[----:B------:R-:W-:Y:S01]  /*4c60*/  IABS R156, R224 ;  /* 0x000000e0009c7213 */ /* 0x000fe20000000000 */
[----:B------:R-:W-:Y:S01]  /*4c70*/  STL [R1+0xaa4], R249 ;  /* 0x000aa4f901007387 */ /* 0x000fe20000100800 */
[C---:B------:R-:W-:Y:S01]  /*4c80*/  IADD3 R223, R210.reuse, 0x1a, RZ ;  /* 0x0000001ad2df7810 */ /* 0x040fe20007ffe0ff */
[----:B------:R-:W-:Y:S01]  /*4c90*/  IMAD.HI.U32 R54, R3, R132, RZ ;  /* 0x0000008403367227 */ /* 0x000fe200078e00ff */
[----:B------:R-:W-:Y:S01]  /*4ca0*/  IABS R134, R222 ;  /* 0x000000de00867213 */ /* 0x000fe20000000000 */
[----:B------:R-:W-:Y:S01]  /*4cb0*/  STL [R1+0xaa0], R248 ;  /* 0x000aa0f801007387 */ /* 0x000fe20000100800 */
[C---:B------:R-:W-:Y:S01]  /*4cc0*/  IADD3 R220, R210.reuse, 0x32, RZ ;  /* 0x00000032d2dc7810 */ /* 0x040fe20007ffe0ff */
[----:B------:R-:W-:Y:S01]  /*4cd0*/  IMAD R52, R53, R57, R52 ;  /* 0x0000003935347224 */ /* 0x000fe200078e0234 */
[----:B------:R-:W-:Y:S01]  /*4ce0*/  IABS R88, R223 ;  /* 0x000000df00587213 */ /* 0x000fe20000000000 */
[----:B------:R-:W-:Y:S01]  /*4cf0*/  IMAD.MOV R0, RZ, RZ, -R0 ;  /* 0x000000ffff007224 */ /* 0x000fe200078e0a00 */
[C---:B------:R-:W-:Y:S01]  /*4d00*/  IADD3 R219, R210.reuse, 0x3a, RZ ;  /* 0x0000003ad2db7810 */ /* 0x040fe20007ffe0ff */
[----:B------:R-:W-:Y:S01]  /*4d10*/  IMAD.HI.U32 R57, R3, R58, RZ ;  /* 0x0000003a03397227 */ /* 0x000fe200078e00ff */
[----:B------:R-:W-:Y:S01]  /*4d20*/  IABS R176, R220 ;  /* 0x000000dc00b07213 */ /* 0x000fe20000000000 */
[----:B------:R2:W-:Y:S01]  /*4d30*/  STL.64 [R1+0xc80], R248 ;  /* 0x000c80f801007387 */ /* 0x0005e20000100a00 */
[C---:B------:R-:W-:Y:S01]  /*4d40*/  IADD3 R217, R210.reuse, 0x4a, RZ ;  /* 0x0000004ad2d97810 */ /* 0x040fe20007ffe0ff */
[----:B------:R-:W-:Y:S01]  /*4d50*/  IMAD R56, R53, R2, R56 ;  /* 0x0000000235387224 */ /* 0x000fe200078e0238 */
[----:B------:R-:W-:Y:S01]  /*4d60*/  IABS R92, R219 ;  /* 0x000000db005c7213 */ /* 0x000fe20000000000 */
[----:B------:R-:W-:Y:S01]  /*4d70*/  IMAD.MOV R55, RZ, RZ, -R55 ;  /* 0x000000ffff377224 */ /* 0x000fe200078e0a37 */
[C---:B------:R-:W-:Y:S01]  /*4d80*/  IADD3 R218, R210.reuse, 0x42, RZ ;  /* 0x00000042d2da7810 */ /* 0x040fe20007ffe0ff */
[----:B------:R-:W-:Y:S01]  /*4d90*/  IMAD.MOV R54, RZ, RZ, -R54 ;  /* 0x000000ffff367224 */ /* 0x000fe200078e0a36 */
[----:B------:R-:W-:Y:S01]  /*4da0*/  IABS R94, R217 ;  /* 0x000000d9005e7213 */ /* 0x000fe20000000000 */
[----:B------:R-:W-:Y:S01]  /*4db0*/  IMAD.HI.U32 R2, R3, R120, RZ ;  /* 0x0000007803027227 */ /* 0x000fe200078e00ff */
[C---:B------:R-:W-:Y:S01]  /*4dc0*/  IADD3 R215, R210.reuse, 0x5a, RZ ;  /* 0x0000005ad2d77810 */ /* 0x040fe20007ffe0ff */
[----:B------:R-:W-:Y:S01]  /*4dd0*/  STL [R1+0xa94], R246 ;  /* 0x000a94f601007387 */ /* 0x000fe20000100800 */
[----:B------:R-:W-:Y:S01]  /*4de0*/  IABS R136, R218 ;  /* 0x000000da00887213 */ /* 0x000fe20000000000 */
[----:B------:R-:W-:Y:S01]  /*4df0*/  IMAD R118, R53, R0, R118 ;  /* 0x0000000035767224 */ /* 0x000fe200078e0276 */
[C---:B------:R-:W-:Y:S01]  /*4e00*/  IADD3 R214, R210.reuse, 0x62, RZ ;  /* 0x00000062d2d67810 */ /* 0x040fe20007ffe0ff */
[----:B------:R-:W-:Y:S01]  /*4e10*/  IMAD.MOV R57, RZ, RZ, -R57 ;  /* 0x000000ffff397224 */ /* 0x000fe200078e0a39 */
[----:B------:R-:W-:Y:S01]  /*4e20*/  IABS R96, R215 ;  /* 0x000000d700607213 */ /* 0x000fe20000000000 */
[----:B------:R-:W-:Y:S01]  /*4e30*/  IMAD.HI.U32 R0, R3, R62, RZ ;  /* 0x0000003e03007227 */ /* 0x000fe200078e00ff */
[----:B------:R-:W-:Y:S01]  /*4e40*/  IABS R138, R214 ;  /* 0x000000d6008a7213 */ /* 0x000fe20000000000 */
[----:B------:R-:W-:Y:S01]  /*4e50*/  STL [R1+0xa90], R245 ;  /* 0x000a90f501007387 */ /* 0x000fe20000100800 */
[C---:B------:R-:W-:Y:S01]  /*4e60*/  IADD3 R200, R210.reuse, 0x43, RZ ;  /* 0x00000043d2c87810 */ /* 0x040fe20007ffe0ff */
[C---:B------:R-:W-:Y:S01]  /*4e70*/  IMAD R172, R53.reuse, R55, R172 ;  /* 0x0000003735ac7224 */ /* 0x040fe200078e02ac */
[----:B------:R-:W-:Y:S01]  /*4e80*/  IABS R178, R202 ;  /* 0x000000ca00b27213 */ /* 0x000fe20000000000 */
[----:B------:R-:W-:Y:S01]  /*4e90*/  IMAD R132, R53, R54, R132 ;  /* 0x0000003635847224 */ /* 0x000fe200078e0284 */
[C---:B------:R-:W-:Y:S01]  /*4ea0*/  IADD3 R201, R210.reuse, 0x3b, RZ ;  /* 0x0000003bd2c97810 */ /* 0x040fe20007ffe0ff */
[----:B------:R-:W-:Y:S01]  /*4eb0*/  IMAD.MOV R2, RZ, RZ, -R2 ;  /* 0x000000ffff027224 */ /* 0x000fe200078e0a02 */
[----:B------:R-:W-:Y:S01]  /*4ec0*/  IABS R144, R200 ;  /* 0x000000c800907213 */ /* 0x000fe20000000000 */
[C---:B------:R-:W-:Y:S01]  /*4ed0*/  IMAD.HI.U32 R55, R3.reuse, R64, RZ ;  /* 0x0000004003377227 */ /* 0x040fe200078e00ff */
[C---:B------:R-:W-:Y:S01]  /*4ee0*/  IADD3 R164, R210.reuse, 0x64, RZ ;  /* 0x00000064d2a47810 */ /* 0x040fe20007ffe0ff */
        /* <DEDUP_REMOVED lines=12> */
[----:B------:R-:W-:Y:S01]  /*4fb0*/  STL [R1+0xa84], R243 ;  /* 0x000a84f301007387 */ /* 0x000fe20000100800 */
[C---:B------:R-:W-:Y:S01]  /*4fc0*/  IADD3 R193, R210.reuse, 0x7b, RZ ;  /* 0x0000007bd2c17810 */ /* 0x040fe20007ffe0ff */
[----:B------:R-:W-:Y:S01]  /*4fd0*/  IMAD R120, R53, R2, R120 ;  /* 0x0000000235787224 */ /* 0x000fe200078e0278 */
[C---:B------:R-:W-:Y:S01]  /*4fe0*/  IADD3 R192, R210.reuse, 0x4, RZ ;  /* 0x00000004d2c07810 */ /* 0x040fe20007ffe0ff */
[----:B------:R-:W-:Y:S01]  /*4ff0*/  IMAD.MOV R55, RZ, RZ, -R55 ;  /* 0x000000ffff377224 */ /* 0x000fe200078e0a37 */
[C---:B------:R-:W-:Y:S01]  /*5000*/  IADD3 R188, R210.reuse, 0x24, RZ ;  /* 0x00000024d2bc7810 */ /* 0x040fe20007ffe0ff */
[----:B------:R-:W-:Y:S01]  /*5010*/  IMAD.MOV R54, RZ, RZ, -R54 ;  /* 0x000000ffff367224 */ /* 0x000fe200078e0a36 */
[C---:B------:R-:W-:Y:S01]  /*5020*/  IADD3 R171, R210.reuse, 0x2c, RZ ;  /* 0x0000002cd2ab7810 */ /* 0x040fe20007ffe0ff */
[----:B------:R-:W-:Y:S01]  /*5030*/  IMAD.HI.U32 R2, R3, R66, RZ ;  /* 0x0000004203027227 */ /* 0x000fe200078e00ff */
[----:B------:R-:W-:Y:S01]  /*5040*/  IABS R65, R188 ;  /* 0x000000bc00417213 */ /* 0x000fe20000000000 */
[----:B------:R-:W-:Y:S01]  /*5050*/  STL [R1+0xa7c], R242 ;  /* 0x000a7cf201007387 */ /* 0x000fe20000100800 */
[----:B------:R-:W-:Y:S01]  /*5060*/  IABS R67, R171 ;  /* 0x000000ab00437213 */ /* 0x000fe20000000000 */
[----:B------:R-:W-:Y:S01]  /*5070*/  IMAD R62, R53, R0, R62 ;  /* 0x00000000353e7224 */ /* 0x000fe200078e023e */
[C---:B------:R-:W-:Y:S01]  /*5080*/  IADD3 R167, R210.reuse, 0x4c, RZ ;  /* 0x0000004cd2a77810 */ /* 0x040fe20007ffe0ff */
[----:B------:R-:W-:Y:S01]  /*5090*/  IMAD.MOV R57, RZ, RZ, -R57 ;  /* 0x000000ffff397224 */ /* 0x000fe200078e0a39 */
[C---:B------:R-:W-:Y:S01]  /*50a0*/  IADD3 R166, R210.reuse, 0x54, RZ ;  /* 0x00000054d2a67810 */ /* 0x040fe20007ffe0ff */
[----:B------:R-:W-:Y:S01]  /*50b0*/  IMAD.HI.U32 R0, R3, R179, RZ ;  /* 0x000000b303007227 */ /* 0x000fe200078e00ff */
[----:B------:R-:W-:Y:S01]  /*50c0*/  IABS R75, R167 ;  /* 0x000000a7004b7213 */ /* 0x000fe20000000000 */
[----:B------:R-:W-:Y:S01]  /*50d0*/  STL [R1+0x998], R241 ;  /* 0x000998f101007387 */ /* 0x000fe20000100800 */
[----:B------:R-:W-:Y:S01]  /*50e0*/  IABS R77, R166 ;  /* 0x000000a6004d7213 */ /* 0x000fe20000000000 */
[C---:B------:R-:W-:Y:S01]  /*50f0*/  IMAD R64, R53.reuse, R55, R64 ;  /* 0x0000003735407224 */ /* 0x040fe200078e0240 */
[----:B------:R-:W-:Y:S01]  /*5100*/  IABS R115, R35 ;  /* 0x0000002300737213 */ /* 0x000fe20000000000 */
[----:B------:R-:W-:Y:S01]  /*5110*/  IMAD R90, R53, R54, R90 ;  /* 0x00000036355a7224 */ /* 0x000fe200078e025a */
[----:B------:R-:W-:Y:S01]  /*5120*/  STL [R1+0xa5c], R240 ;  /* 0x000a5cf001007387 */ /* 0x000fe20000100800 */
[----:B------:R-:W-:Y:S01]  /*5130*/  IMAD.MOV R2, RZ, RZ, -R2 ;  /* 0x000000ffff027224 */ /* 0x000fe200078e0a02 */
[----:B------:R-:W-:Y:S01]  /*5140*/  IADD3 R27, R210, 0x2e, RZ ;  /* 0x0000002ed21b7810 */ /* 0x000fe20007ffe0ff */
[----:B------:R-:W-:Y:S01]  /*5150*/  IMAD.HI.U32 R55, R3, R124, RZ ;  /* 0x0000007c03377227 */ /* 0x000fe200078e00ff */
[----:B------:R-:W-:Y:S01]  /*5160*/  STL [R1+0xa60], R239 ;  /* 0x000a60ef01007387 */ /* 0x000fe20000100800 */
[----:B------:R-:W-:-:S02]  /*5170*/  IABS R117, R34 ;  /* 0x0000002200757213 */ /* 0x000fc40000000000 */
[----:B------:R-:W-:Y:S01]  /*5180*/  IMAD.HI.U32 R54, R3, R158, RZ ;  /* 0x0000009e03367227 */ /* 0x000fe200078e00ff */
[----:B------:R-:W-:Y:S01]  /*5190*/  STL [R1+0xa78], R238 ;  /* 0x000a78ee01007387 */ /* 0x000fe20000100800 */
[C---:B------:R-:W-:Y:S02]  /*51a0*/  IADD3 R30, R210.reuse, 0x16, RZ ;  /* 0x00000016d21e7810 */ /* 0x040fe40007ffe0ff */
[----:B------:R-:W-:Y:S01]  /*51b0*/  IMAD R150, R53, R57, R150 ;  /* 0x0000003935967224 */ /* 0x000fe200078e0296 */
[----:B------:R-:W-:Y:S01]  /*51c0*/  STL [R1+0xa74], R237 ;  /* 0x000a74ed01007387 */ /* 0x000fe20000100800 */
[----:B------:R-:W-:Y:S01]  /*51d0*/  IMAD.MOV R0, RZ, RZ, -R0 ;  /* 0x000000ffff007224 */ /* 0x000fe200078e0a00 */
[C---:B------:R-:W-:Y:S01]  /*51e0*/  IADD3 R29, R210.reuse, 0x1e, RZ ;  /* 0x0000001ed21d7810 */ /* 0x040fe20007ffe0ff */
[----:B------:R-:W-:Y:S01]  /*51f0*/  IMAD.HI.U32 R57, R3, R68, RZ ;  /* 0x0000004403397227 */ /* 0x000fe200078e00ff */
[----:B------:R-:W-:Y:S01]  /*5200*/  STL [R1+0xa70], R236 ;  /* 0x000a70ec01007387 */ /* 0x000fe20000100800 */
[----:B------:R-:W-:-:S02]  /*5210*/  IADD3 R28, R210, 0x26, RZ ;  /* 0x00000026d21c7810 */ /* 0x000fc40007ffe0ff */
[----:B------:R-:W-:Y:S01]  /*5220*/  IMAD R66, R53, R2, R66 ;  /* 0x0000000235427224 */ /* 0x000fe200078e0242 */
[----:B------:R-:W-:Y:S01]  /*5230*/  STL [R1+0xa6c], R235 ;  /* 0x000a6ceb01007387 */ /* 0x000fe20000100800 */
[----:B------:R-:W-:Y:S01]  /*5240*/  IMAD.MOV R55, RZ, RZ, -R55 ;  /* 0x000000ffff377224 */ /* 0x000fe200078e0a37 */
[----:B------:R-:W-:Y:S01]  /*5250*/  IABS R125, R30 ;  /* 0x0000001e007d7213 */ /* 0x000fe20000000000 */
[----:B------:R-:W-:Y:S01]  /*5260*/  IMAD.MOV R54, RZ, RZ, -R54 ;  /* 0x000000ffff367224 */ /* 0x000fe200078e0a36 */
[----:B------:R-:W-:Y:S01]  /*5270*/  STL [R1+0xa68], R6 ;  /* 0x000a680601007387 */ /* 0x000fe20000100800 */
[----:B------:R-:W-:Y:S01]  /*5280*/  IMAD.HI.U32 R2, R3, R152, RZ ;  /* 0x0000009803027227 */ /* 0x000fe200078e00ff */
[C---:B------:R-:W-:Y:S02]  /*5290*/  IADD3 R26, R210.reuse, 0x36, RZ ;  /* 0x00000036d21a7810 */ /* 0x040fe40007ffe0ff */
[----:B------:R-:W-:Y:S01]  /*52a0*/  STL [R1+0xa64], R234 ;  /* 0x000a64ea01007387 */ /* 0x000fe20000100800 */
[----:B------:R-:W-:Y:S01]  /*52b0*/  IMAD R179, R53, R0, R179 ;  /* 0x0000000035b37224 */ /* 0x000fe200078e02b3 */
[----:B------:R-:W-:Y:S01]  /*52c0*/  IABS R127, R29 ;  /* 0x0000001d007f7213 */ /* 0x000fe20000000000 */
[----:B------:R-:W-:Y:S01]  /*52d0*/  IMAD.MOV R57, RZ, RZ, -R57 ;  /* 0x000000ffff397224 */ /* 0x000fe200078e0a39 */
[----:B------:R-:W-:Y:S01]  /*52e0*/  STL [R1+0xa58], R233 ;  /* 0x000a58e901007387 */ /* 0x000fe20000100800 */
[----:B------:R-:W-:Y:S01]  /*52f0*/  IMAD.HI.U32 R0, R3, R72, RZ ;  /* 0x0000004803007227 */ /* 0x000fe200078e00ff */
[----:B------:R-:W-:-:S02]  /*5300*/  IADD3 R25, R210, 0x3e, RZ ;  /* 0x0000003ed2197810 */ /* 0x000fc40007ffe0ff */
[----:B------:R-:W-:Y:S01]  /*5310*/  STL [R1+0xa54], R232 ;  /* 0x000a54e801007387 */ /* 0x000fe20000100800 */
[C---:B------:R-:W-:Y:S01]  /*5320*/  IMAD R124, R53.reuse, R55, R124 ;  /* 0x00000037357c7224 */ /* 0x040fe200078e027c */
[C---:B------:R-:W-:Y:S01]  /*5330*/  IADD3 R22, R210.reuse, 0x56, RZ ;  /* 0x00000056d2167810 */ /* 0x040fe20007ffe0ff */
[----:B------:R-:W-:Y:S01]  /*5340*/  IMAD R158, R53, R54, R158 ;  /* 0x00000036359e7224 */ /* 0x000fe200078e029e */
[----:B------:R-:W-:Y:S01]  /*5350*/  STL [R1+0xa50], R231 ;  /* 0x000a50e701007387 */ /* 0x000fe20000100800 */
[----:B------:R-:W-:Y:S01]  /*5360*/  IMAD.MOV R2, RZ, RZ, -R2 ;  /* 0x000000ffff027224 */ /* 0x000fe200078e0a02 */
[----:B------:R-:W-:Y:S01]  /*5370*/  IADD3 R24, R210, 0x46, RZ ;  /* 0x00000046d2187810 */ /* 0x000fe20007ffe0ff */
[C---:B------:R-:W-:Y:S01]  /*5380*/  IMAD.HI.U32 R55, R3.reuse, R74, RZ ;  /* 0x0000004a03377227 */ /* 0x040fe200078e00ff */
[----:B------:R-:W-:Y:S01]  /*5390*/  STL [R1+0xa4c], R230 ;  /* 0x000a4ce601007387 */ /* 0x000fe20000100800 */
[----:B------:R-:W-:Y:S02]  /*53a0*/  IABS R135, R25 ;  /* 0x0000001900877213 */ /* 0x000fe40000000000 */
[----:B------:R-:W-:Y:S01]  /*53b0*/  IMAD.HI.U32 R54, R3, R100, RZ ;  /* 0x0000006403367227 */ /* 0x000fe200078e00ff */
[----:B------:R-:W-:Y:S01]  /*53c0*/  STL [R1+0xa48], R229 ;  /* 0x000a48e501007387 */ /* 0x000fe20000100800 */
[----:B------:R-:W-:-:S02]  /*53d0*/  IABS R137, R24 ;  /* 0x0000001800897213 */ /* 0x000fc40000000000 */
[----:B------:R-:W-:Y:S01]  /*53e0*/  IMAD R68, R53, R57, R68 ;  /* 0x0000003935447224 */ /* 0x000fe200078e0244 */
[----:B------:R-:W-:Y:S01]  /*53f0*/  STL [R1+0xa44], R228 ;  /* 0x000a44e401007387 */ /* 0x000fe20000100800 */
[----:B------:R-:W-:Y:S01]  /*5400*/  IMAD.MOV R0, RZ, RZ, -R0 ;  /* 0x000000ffff007224 */ /* 0x000fe200078e0a00 */
[C---:B------:R-:W-:Y:S01]  /*5410*/  IADD3 R23, R210.reuse, 0x4e, RZ ;  /* 0x0000004ed2177810 */ /* 0x040fe20007ffe0ff */
[----:B------:R-:W-:Y:S01]  /*5420*/  IMAD.HI.U32 R57, R3, R126, RZ ;  /* 0x0000007e03397227 */ /* 0x000fe200078e00ff */
[----:B------:R-:W-:Y:S01]  /*5430*/  STL [R1+0xa40], R227 ;  /* 0x000a40e301007387 */ /* 0x000fe20000100800 */
[C---:B------:R-:W-:Y:S02]  /*5440*/  IADD3 R12, R210.reuse, 0x27, RZ ;  /* 0x00000027d20c7810 */ /* 0x040fe40007ffe0ff */
[----:B------:R-:W-:Y:S01]  /*5450*/  IMAD R152, R53, R2, R152 ;  /* 0x0000000235987224 */ /* 0x000fe200078e0298 */
[----:B------:R-:W-:Y:S01]  /*5460*/  STL [R1+0x958], R226 ;  /* 0x000958e201007387 */ /* 0x000fe20000100800 */
[----:B------:R-:W-:Y:S01]  /*5470*/  IMAD.MOV R55, RZ, RZ, -R55 ;  /* 0x000000ffff377224 */ /* 0x000fe200078e0a37 */
[C---:B------:R-:W-:Y:S01]  /*5480*/  IADD3 R13, R210.reuse, 0x1f, RZ ;  /* 0x0000001fd20d7810 */ /* 0x040fe20007ffe0ff */
[----:B------:R-:W-:Y:S01]  /*5490*/  IMAD.MOV R54, RZ, RZ, -R54 ;  /* 0x000000ffff367224 */ /* 0x000fe200078e0a36 */
[----:B------:R-:W-:Y:S01]  /*54a0*/  STL [R1+0xa2c], R225 ;  /* 0x000a2ce101007387 */ /* 0x000fe20000100800 */
[----:B------:R-:W-:Y:S01]  /*54b0*/  IMAD.HI.U32 R2, R3, R76, RZ ;  /* 0x0000004c03027227 */ /* 0x000fe200078e00ff */
[----:B------:R-:W-:-:S02]  /*54c0*/  IADD3 R10, R210, 0x37, RZ ;  /* 0x00000037d20a7810 */ /* 0x000fc40007ffe0ff */
[----:B------:R-:W-:Y:S01]  /*54d0*/  STL [R1+0xa3c], R224 ;  /* 0x000a3ce001007387 */ /* 0x000fe20000100800 */
[----:B------:R-:W-:Y:S01]  /*54e0*/  IMAD R72, R53, R0, R72 ;  /* 0x0000000035487224 */ /* 0x000fe200078e0248 */
[----:B------:R-:W-:Y:S01]  /*54f0*/  IADD3 R11, R210, 0x2f, RZ ;  /* 0x0000002fd20b7810 */ /* 0x000fe20007ffe0ff */
[----:B------:R-:W-:Y:S01]  /*5500*/  IMAD.MOV R57, RZ, RZ, -R57 ;  /* 0x000000ffff397224 */ /* 0x000fe200078e0a39 */
[----:B------:R-:W-:Y:S01]  /*5510*/  STL [R1+0xa38], R223 ;  /* 0x000a38df01007387 */ /* 0x000fe20000100800 */
[----:B------:R-:W-:Y:S01]  /*5520*/  IMAD.HI.U32 R0, R3, R128, RZ ;  /* 0x0000008003007227 */ /* 0x000fe200078e00ff */
[----:B------:R-:W-:Y:S02]  /*5530*/  IABS R173, R10 ;  /* 0x0000000a00ad7213 */ /* 0x000fe40000000000 */
[----:B------:R-:W-:Y:S01]  /*5540*/  STL [R1+0xa34], R222 ;  /* 0x000a34de01007387 */ /* 0x000fe20000100800 */
[C---:B------:R-:W-:Y:S02]  /*5550*/  IMAD R74, R53.reuse, R55, R74 ;  /* 0x00000037354a7224 */ /* 0x040fe400078e024a */
[----:B------:R-:W-:Y:S01]  /*5560*/  IMAD R100, R53, R54, R100 ;  /* 0x0000003635647224 */ /* 0x000fe200078e0264 */
[----:B------:R-:W-:Y:S01]  /*5570*/  STL [R1+0xa30], R221 ;  /* 0x000a30dd01007387 */ /* 0x000fe20000100800 */
[----:B------:R-:W-:-:S02]  /*5580*/  IMAD.MOV R2, RZ, RZ, -R2 ;  /* 0x000000ffff027224 */ /* 0x000fc400078e0a02 */
[C---:B------:R-:W-:Y:S01]  /*5590*/  IMAD.HI.U32 R55, R3.reuse, R154, RZ ;  /* 0x0000009a03377227 */ /* 0x040fe200078e00ff */
[----:B------:R-:W-:Y:S03]  /*55a0*/  STL [R1+0xa28], R220 ;  /* 0x000a28dc01007387 */ /* 0x000fe60000100800 */
[----:B------:R-:W-:Y:S01]  /*55b0*/  IMAD.HI.U32 R54, R3, R142, RZ ;  /* 0x0000008e03367227 */ /* 0x000fe200078e00ff */
[----:B------:R-:W-:Y:S03]  /*55c0*/  STL [R1+0xa24], R219 ;  /* 0x000a24db01007387 */ /* 0x000fe60000100800 */
[----:B------:R-:W-:Y:S01]  /*55d0*/  IMAD R126, R53, R57, R126 ;  /* 0x00000039357e7224 */ /* 0x000fe200078e027e */
[----:B------:R-:W-:Y:S01]  /*55e0*/  STL [R1+0xa20], R218 ;  /* 0x000a20da01007387 */ /* 0x000fe20000100800 */
[----:B------:R-:W-:-:S02]  /*55f0*/  IMAD.MOV R0, RZ, RZ, -R0 ;  /* 0x000000ffff007224 */ /* 0x000fc400078e0a00 */
[----:B------:R-:W-:Y:S01]  /*5600*/  IMAD.HI.U32 R57, R3, R78, RZ ;  /* 0x0000004e03397227 */ /* 0x000fe200078e00ff */
[----:B------:R-:W-:Y:S03]  /*5610*/  STL [R1+0xa1c], R217 ;  /* 0x000a1cd901007387 */ /* 0x000fe60000100800 */
[----:B------:R-:W-:Y:S01]  /*5620*/  IMAD R76, R53, R2, R76 ;  /* 0x00000002354c7224 */ /* 0x000fe200078e024c */
[----:B------:R-:W-:Y:S01]  /*5630*/  STL [R1+0xa18], R216 ;  /* 0x000a18d801007387 */ /* 0x000fe20000100800 */
[----:B------:R-:W-:Y:S02]  /*5640*/  IMAD.MOV R55, RZ, RZ, -R55 ;  /* 0x000000ffff377224 */ /* 0x000fe400078e0a37 */
[----:B------:R-:W-:Y:S01]  /*5650*/  IMAD.MOV R54, RZ, RZ, -R54 ;  /* 0x000000ffff367224 */ /* 0x000fe200078e0a36 */
[----:B------:R-:W-:Y:S01]  /*5660*/  STL [R1+0xa14], R215 ;  /* 0x000a14d701007387 */ /* 0x000fe20000100800 */
[----:B------:R-:W-:-:S03]  /*5670*/  IMAD.HI.U32 R2, R3, R130, RZ ;  /* 0x0000008203027227 */ /* 0x000fc600078e00ff */
[----:B------:R-:W-:Y:S01]  /*5680*/  STL [R1+0xa10], R214 ;  /* 0x000a10d601007387 */ /* 0x000fe20000100800 */
[----:B------:R-:W-:Y:S02]  /*5690*/  IMAD R128, R53, R0, R128 ;  /* 0x0000000035807224 */ /* 0x000fe400078e0280 */
[----:B------:R-:W-:Y:S01]  /*56a0*/  IMAD.MOV R57, RZ, RZ, -R57 ;  /* 0x000000ffff397224 */ /* 0x000fe200078e0a39 */
[----:B------:R-:W-:Y:S01]  /*56b0*/  STL [R1+0xa0c], R213 ;  /* 0x000a0cd501007387 */ /* 0x000fe20000100800 */
[----:B------:R-:W-:-:S03]  /*56c0*/  IMAD.HI.U32 R0, R3, R82, RZ ;  /* 0x0000005203007227 */ /* 0x000fc600078e00ff */
[----:B------:R-:W-:Y:S01]  /*56d0*/  STL [R1+0xa04], R212 ;  /* 0x000a04d401007387 */ /* 0x000fe20000100800 */
[C---:B------:R-:W-:Y:S02]  /*56e0*/  IMAD R154, R53.reuse, R55, R154 ;  /* 0x00000037359a7224 */ /* 0x040fe400078e029a */
[----:B------:R-:W-:Y:S01]  /*56f0*/  IMAD R142, R53, R54, R142 ;  /* 0x00000036358e7224 */ /* 0x000fe200078e028e */
[----:B------:R-:W-:Y:S01]  /*5700*/  STL [R1+0xa00], R211 ;  /* 0x000a00d301007387 */ /* 0x000fe20000100800 */
[----:B------:R-:W-:Y:S02]  /*5710*/  IMAD.MOV R2, RZ, RZ, -R2 ;  /* 0x000000ffff027224 */ /* 0x000fe400078e0a02 */
        /* <DEDUP_REMOVED lines=21> */
[----:B------:R-:W-:-:S03]  /*5870*/  IMAD.HI.U32 R0, R3, R156, RZ ;  /* 0x0000009c03007227 */ /* 0x000fc600078e00ff */
[----:B------:R-:W-:Y:S01]  /*5880*/  STL [R1+0x9e0], R199 ;  /* 0x0009e0c701007387 */ /* 0x000fe20000100800 */
[C---:B------:R-:W-:Y:S02]  /*5890*/  IMAD R84, R53.reuse, R55, R84 ;  /* 0x0000003735547224 */ /* 0x040fe400078e0254 */
[----:B------:R-:W-:Y:S01]  /*58a0*/  IMAD R110, R53, R54, R110 ;  /* 0x00000036356e7224 */ /* 0x000fe200078e026e */
[----:B------:R-:W-:Y:S01]  /*58b0*/  IABS R54, R194 ;  /* 0x000000c200367213 */ /* 0x000fe20000000000 */
[----:B------:R-:W-:Y:S01]  /*58c0*/  IMAD.MOV R2, RZ, RZ, -R2 ;  /* 0x000000ffff027224 */ /* 0x000fe200078e0a02 */
[----:B------:R-:W-:Y:S01]  /*58d0*/  STL [R1+0x9dc], R198 ;  /* 0x0009dcc601007387 */ /* 0x000fe20000100800 */
[----:B------:R-:W-:-:S03]  /*58e0*/  IMAD.HI.U32 R55, R3, R134, RZ ;  /* 0x0000008603377227 */ /* 0x000fc600078e00ff */
[----:B------:R-:W-:Y:S01]  /*58f0*/  STL [R1+0x9d8], R197 ;  /* 0x0009d8c501007387 */ /* 0x000fe20000100800 */
[----:B------:R-:W-:Y:S02]  /*5900*/  IMAD R181, R53, R57, R181 ;  /* 0x0000003935b57224 */ /* 0x000fe400078e02b5 */
[----:B------:R-:W-:Y:S01]  /*5910*/  IMAD.MOV R61, RZ, RZ, -R61 ;  /* 0x000000ffff3d7224 */ /* 0x000fe200078e0a3d */
[----:B------:R-:W-:Y:S01]  /*5920*/  STL [R1+0x9d0], R196 ;  /* 0x0009d0c401007387 */ /* 0x000fe20000100800 */
[----:B------:R-:W-:Y:S02]  /*5930*/  IMAD.MOV R0, RZ, RZ, -R0 ;  /* 0x000000ffff007224 */ /* 0x000fe400078e0a00 */
[----:B------:R-:W-:Y:S01]  /*5940*/  IMAD.HI.U32 R57, R3, R88, RZ ;  /* 0x0000005803397227 */ /* 0x000fe200078e00ff */
[----:B------:R-:W-:Y:S03]  /*5950*/  STL [R1+0x9cc], R195 ;  /* 0x0009ccc301007387 */ /* 0x000fe60000100800 */
[----:B------:R-:W-:Y:S01]  /*5960*/  IMAD R86, R53, R2, R86 ;  /* 0x0000000235567224 */ /* 0x000fe200078e0256 */
[----:B------:R-:W-:Y:S01]  /*5970*/  STL [R1+0x9c8], R194 ;  /* 0x0009c8c201007387 */ /* 0x000fe20000100800 */
[----:B------:R-:W-:-:S02]  /*5980*/  IMAD.MOV R55, RZ, RZ, -R55 ;  /* 0x000000ffff377224 */ /* 0x000fc400078e0a37 */
[C---:B------:R-:W-:Y:S01]  /*5990*/  IMAD.HI.U32 R63, R3.reuse, R146, RZ ;  /* 0x00000092033f7227 */ /* 0x040fe200078e00ff */
[----:B------:R-:W-:Y:S03]  /*59a0*/  STL [R1+0x9c4], R193 ;  /* 0x0009c4c101007387 */ /* 0x000fe60000100800 */
[C---:B------:R-:W-:Y:S01]  /*59b0*/  IMAD.HI.U32 R2, R3.reuse, R176, RZ ;  /* 0x000000b003027227 */ /* 0x040fe200078e00ff */
[----:B------:R-:W-:Y:S03]  /*59c0*/  STL [R1+0x9d4], R192 ;  /* 0x0009d4c001007387 */ /* 0x000fe60000100800 */
[----:B------:R-:W-:Y:S01]  /*59d0*/  IMAD.HI.U32 R59, R3, R54, RZ ;  /* 0x00000036033b7227 */ /* 0x000fe200078e00ff */
[----:B------:R-:W-:Y:S03]  /*59e0*/  STL [R1+0x9c0], R191 ;  /* 0x0009c0bf01007387 */ /* 0x000fe60000100800 */
[C---:B------:R-:W-:Y:S01]  /*59f0*/  IMAD R114, R53.reuse, R61, R114 ;  /* 0x0000003d35727224 */ /* 0x040fe200078e0272 */
[----:B------:R-:W-:Y:S01]  /*5a00*/  IABS R61, R190 ;  /* 0x000000be003d7213 */ /* 0x000fe20000000000 */
        /* <DEDUP_REMOVED lines=12> */
[----:B------:R-:W-:Y:S02]  /*5ad0*/  IMAD.MOV R59, RZ, RZ, -R59 ;  /* 0x000000ffff3b7224 */ /* 0x000fe400078e0a3b */
[----:B------:R-:W-:Y:S01]  /*5ae0*/  IMAD R88, R53, R57, R88 ;  /* 0x0000003935587224 */ /* 0x000fe200078e0258 */
[----:B------:R-:W-:Y:S01]  /*5af0*/  STL [R1+0x9a8], R169 ;  /* 0x0009a8a901007387 */ /* 0x000fe20000100800 */
[----:B------:R-:W-:Y:S02]  /*5b00*/  IMAD.MOV R0, RZ, RZ, -R0 ;  /* 0x000000ffff007224 */ /* 0x000fe400078e0a00 */
[----:B------:R-:W-:Y:S01]  /*5b10*/  IMAD.HI.U32 R57, R3, R136, RZ ;  /* 0x0000008803397227 */ /* 0x000fe200078e00ff */
[----:B------:R-:W-:Y:S03]  /*5b20*/  STL [R1+0x9a4], R168 ;  /* 0x0009a4a801007387 */ /* 0x000fe60000100800 */
[----:B------:R-:W-:Y:S01]  /*5b30*/  IMAD R146, R53, R63, R146 ;  /* 0x0000003f35927224 */ /* 0x000fe200078e0292 */
[----:B------:R-:W-:Y:S01]  /*5b40*/  IABS R63, R189 ;  /* 0x000000bd003f7213 */ /* 0x000fe20000000000 */
[----:B------:R-:W-:Y:S01]  /*5b50*/  IMAD.HI.U32 R71, R3, R61, RZ ;  /* 0x0000003d03477227 */ /* 0x000fe200078e00ff */
[----:B------:R-:W-:Y:S03]  /*5b60*/  STL [R1+0x9a0], R167 ;  /* 0x0009a0a701007387 */ /* 0x000fe60000100800 */
[----:B------:R-:W-:Y:S01]  /*5b70*/  IMAD R176, R53, R2, R176 ;  /* 0x0000000235b07224 */ /* 0x000fe200078e02b0 */
[----:B------:R-:W-:Y:S01]  /*5b80*/  STL [R1+0x99c], R166 ;  /* 0x00099ca601007387 */ /* 0x000fe20000100800 */
[----:B------:R-:W-:-:S02]  /*5b90*/  IMAD.MOV R55, RZ, RZ, -R55 ;  /* 0x000000ffff377224 */ /* 0x000fc400078e0a37 */
[----:B------:R-:W-:Y:S01]  /*5ba0*/  IMAD R54, R53, R59, R54 ;  /* 0x0000003b35367224 */ /* 0x000fe200078e0236 */
[----:B------:R-:W-:Y:S01]  /*5bb0*/  IABS R59, R191 ;  /* 0x000000bf003b7213 */ /* 0x000fe20000000000 */
        /* <DEDUP_REMOVED lines=31> */
[----:B------:R-:W-:Y:S01]  /*5db0*/  IMAD.MOV R73, RZ, RZ, -R73 ;  /* 0x000000ffff497224 */ /* 0x000fe200078e0a49 */
[----:B------:R-:W-:Y:S01]  /*5dc0*/  STL [R1+0x964], R41 ;  /* 0x0009642901007387 */ /* 0x000fe20000100800 */
[----:B------:R-:W-:-:S02]  /*5dd0*/  IMAD R138, R53, R0, R138 ;  /* 0x00000000358a7224 */ /* 0x000fc400078e028a */
[----:B------:R-:W-:Y:S01]  /*5de0*/  IMAD.MOV R57, RZ, RZ, -R57 ;  /* 0x000000ffff397224 */ /* 0x000fe200078e0a39 */
[----:B------:R-:W-:Y:S01]  /*5df0*/  STL [R1+0x960], R40 ;  /* 0x0009602801007387 */ /* 0x000fe20000100800 */
[----:B------:R-:W-:-:S03]  /*5e00*/  IMAD.HI.U32 R0, R3, R102, RZ ;  /* 0x0000006603007227 */ /* 0x000fc600078e00ff */
[----:B------:R-:W-:Y:S01]  /*5e10*/  STL [R1+0x95c], R39 ;  /* 0x00095c2701007387 */ /* 0x000fe20000100800 */
[C---:B------:R-:W-:Y:S02]  /*5e20*/  IMAD R116, R53.reuse, R55, R116 ;  /* 0x0000003735747224 */ /* 0x040fe400078e0274 */
[----:B------:R-:W-:Y:S01]  /*5e30*/  IMAD R63, R53, R69, R63 ;  /* 0x00000045353f7224 */ /* 0x000fe200078e023f */
[----:B------:R-:W-:Y:S01]  /*5e40*/  IABS R69, R170 ;  /* 0x000000aa00457213 */ /* 0x000fe20000000000 */
[C---:B------:R-:W-:Y:S01]  /*5e50*/  IMAD.HI.U32 R81, R3.reuse, R71, RZ ;  /* 0x0000004703517227 */ /* 0x040fe200078e00ff */
[----:B------:R-:W-:Y:S03]  /*5e60*/  STL [R1+0x954], R38 ;  /* 0x0009542601007387 */ /* 0x000fe60000100800 */
[----:B------:R-:W-:Y:S01]  /*5e70*/  IMAD.MOV R2, RZ, RZ, -R2 ;  /* 0x000000ffff027224 */ /* 0x000fe200078e0a02 */
[----:B------:R-:W-:Y:S01]  /*5e80*/  STL [R1+0x950], R37 ;  /* 0x0009502501007387 */ /* 0x000fe20000100800 */
[----:B------:R-:W-:-:S03]  /*5e90*/  IMAD.HI.U32 R55, R3, R104, RZ ;  /* 0x0000006803377227 */ /* 0x000fc600078e00ff */
[----:B------:R-:W-:Y:S01]  /*5ea0*/  STL [R1+0x94c], R36 ;  /* 0x00094c2401007387 */ /* 0x000fe20000100800 */
[C---:B------:R-:W-:Y:S01]  /*5eb0*/  IMAD R59, R53.reuse, R73, R59 ;  /* 0x00000049353b7224 */ /* 0x040fe200078e023b */
[----:B------:R-:W-:Y:S01]  /*5ec0*/  IABS R73, R168 ;  /* 0x000000a800497213 */ /* 0x000fe20000000000 */
[----:B------:R-:W-:Y:S01]  /*5ed0*/  IMAD R98, R53, R57, R98 ;  /* 0x0000003935627224 */ /* 0x000fe200078e0262 */
        /* <DEDUP_REMOVED lines=16> */
[----:B------:R-:W-:Y:S01]  /*5fe0*/  IMAD.MOV R57, RZ, RZ, -R57 ;  /* 0x000000ffff397224 */ /* 0x000fe200078e0a39 */
[----:B------:R-:W-:Y:S01]  /*5ff0*/  STL [R1+0x928], R28 ;  /* 0x0009281c01007387 */ /* 0x000fe20000100800 */
[----:B------:R-:W-:Y:S01]  /*6000*/  IMAD R71, R53, R81, R71 ;  /* 0x0000005135477224 */ /* 0x000fe200078e0247 */
[----:B------:R-:W-:Y:S01]  /*6010*/  IABS R81, R164 ;  /* 0x000000a400517213 */ /* 0x000fe20000000000 */
[----:B------:R-:W-:Y:S01]  /*6020*/  IMAD.HI.U32 R0, R3, R178, RZ ;  /* 0x000000b203007227 */ /* 0x000fe200078e00ff */
[----:B------:R-:W-:Y:S03]  /*6030*/  STL [R1+0x924], R27 ;  /* 0x0009241b01007387 */ /* 0x000fe60000100800 */
[----:B------:R-:W-:Y:S01]  /*6040*/  IMAD R104, R53, R55, R104 ;  /* 0x0000003735687224 */ /* 0x000fe200078e0268 */
[----:B------:R-:W-:Y:S01]  /*6050*/  STL [R1+0x920], R26 ;  /* 0x0009201a01007387 */ /* 0x000fe20000100800 */
[----:B------:R-:W-:-:S02]  /*6060*/  IMAD.MOV R2, RZ, RZ, -R2 ;  /* 0x000000ffff027224 */ /* 0x000fc400078e0a02 */
[----:B------:R-:W-:Y:S01]  /*6070*/  IMAD.HI.U32 R55, R3, R144, RZ ;  /* 0x0000009003377227 */ /* 0x000fe200078e00ff */
[----:B------:R-:W-:Y:S03]  /*6080*/  STL [R1+0x91c], R25 ;  /* 0x00091c1901007387 */ /* 0x000fe60000100800 */
[----:B------:R-:W-:Y:S01]  /*6090*/  IMAD.MOV R83, RZ, RZ, -R83 ;  /* 0x000000ffff537224 */ /* 0x000fe200078e0a53 */
[----:B------:R-:W-:Y:S01]  /*60a0*/  STL [R1+0x918], R24 ;  /* 0x0009181801007387 */ /* 0x000fe20000100800 */
[----:B------:R-:W-:Y:S02]  /*60b0*/  IMAD.MOV R79, RZ, RZ, -R79 ;  /* 0x000000ffff4f7224 */ /* 0x000fe400078e0a4f */
[----:B------:R-:W-:Y:S01]  /*60c0*/  IMAD R160, R53, R57, R160 ;  /* 0x0000003935a07224 */ /* 0x000fe200078e02a0 */
[----:B------:R-:W-:Y:S01]  /*60d0*/  STL [R1+0x914], R23 ;  /* 0x0009141701007387 */ /* 0x000fe20000100800 */
[----:B------:R-:W-:-:S02]  /*60e0*/  IMAD.MOV R0, RZ, RZ, -R0 ;  /* 0x000000ffff007224 */ /* 0x000fc400078e0a00 */
[----:B------:R-:W-:Y:S01]  /*60f0*/  IMAD.HI.U32 R57, R3, R108, RZ ;  /* 0x0000006c03397227 */ /* 0x000fe200078e00ff */
[----:B------:R-:W-:Y:S03]  /*6100*/  STL [R1+0x910], R22 ;  /* 0x0009101601007387 */ /* 0x000fe60000100800 */
[C---:B------:R-:W-:Y:S01]  /*6110*/  IMAD R106, R53.reuse, R2, R106 ;  /* 0x00000002356a7224 */ /* 0x040fe200078e026a */
[----:B------:R-:W-:Y:S01]  /*6120*/  STL [R1+0x90c], R21 ;  /* 0x00090c1501007387 */ /* 0x000fe20000100800 */
[----:B------:R-:W-:Y:S02]  /*6130*/  IMAD.MOV R55, RZ, RZ, -R55 ;  /* 0x000000ffff377224 */ /* 0x000fe400078e0a37 */
[----:B------:R-:W-:Y:S01]  /*6140*/  IMAD R69, R53, R83, R69 ;  /* 0x0000005335457224 */ /* 0x000fe200078e0245 */
[----:B------:R-:W-:Y:S01]  /*6150*/  IABS R83, R51 ;  /* 0x0000003300537213 */ /* 0x000fe20000000000 */
        /* <DEDUP_REMOVED lines=12> */
[----:B------:R-:W-:Y:S01]  /*6220*/  IABS R55, R193 ;  /* 0x000000c100377213 */ /* 0x000fe20000000000 */
[----:B------:R-:W-:Y:S01]  /*6230*/  IMAD.MOV R91, RZ, RZ, -R91 ;  /* 0x000000ffff5b7224 */ /* 0x000fe200078e0a5b */
        /* <DEDUP_REMOVED lines=8> */
[----:B------:R-:W-:Y:S01]  /*62c0*/  IMAD.MOV R0, RZ, RZ, -R0 ;  /* 0x000000ffff007224 */ /* 0x000fe200078e0a00 */
[----:B------:R-:W-:Y:S01]  /*62d0*/  STL [R1+0x8ec], R13 ;  /* 0x0008ec0d01007387 */ /* 0x000fe20000100800 */
[C---:B------:R-:W-:Y:S01]  /*62e0*/  IMAD R81, R53.reuse, R91, R81 ;  /* 0x0000005b35517224 */ /* 0x040fe200078e0251 */
[----:B------:R-:W-:Y:S01]  /*62f0*/  IABS R91, R47 ;  /* 0x0000002f005b7213 */ /* 0x000fe20000000000 */
[----:B------:R-:W-:Y:S01]  /*6300*/  IMAD R162, R53, R2, R162 ;  /* 0x0000000235a27224 */ /* 0x000fe200078e02a2 */
[----:B------:R-:W-:Y:S01]  /*6310*/  STL [R1+0x8e8], R12 ;  /* 0x0008e80c01007387 */ /* 0x000fe20000100800 */
[----:B------:R-:W-:-:S03]  /*6320*/  IMAD.HI.U32 R2, R3, R55, RZ ;  /* 0x0000003703027227 */ /* 0x000fc600078e00ff */
[----:B------:R-:W-:Y:S01]  /*6330*/  STL [R1+0x8e4], R11 ;  /* 0x0008e40b01007387 */ /* 0x000fe20000100800 */
[----:B------:R-:W-:Y:S02]  /*6340*/  IMAD.MOV R89, RZ, RZ, -R89 ;  /* 0x000000ffff597224 */ /* 0x000fe400078e0a59 */
[----:B------:R-:W-:Y:S01]  /*6350*/  IMAD.MOV R93, RZ, RZ, -R93 ;  /* 0x000000ffff5d7224 */ /* 0x000fe200078e0a5d */
[----:B------:R-:W-:Y:S01]  /*6360*/  STL [R1+0x8e0], R10 ;  /* 0x0008e00a01007387 */ /* 0x000fe20000100800 */
[----:B------:R-:W-:Y:S02]  /*6370*/  IMAD R112, R53, R0, R112 ;  /* 0x0000000035707224 */ /* 0x000fe400078e0270 */
[----:B------:R-:W-:-:S04]  /*6380*/  IMAD.HI.U32 R0, R3, R57, RZ ;  /* 0x0000003903007227 */ /* 0x000fc800078e00ff */
[----:B------:R-:W-:Y:S02]  /*6390*/  IMAD.MOV R2, RZ, RZ, -R2 ;  /* 0x000000ffff027224 */ /* 0x000fe400078e0a02 */
[----:B------:R-:W-:Y:S01]  /*63a0*/  IMAD R83, R53, R89, R83 ;  /* 0x0000005935537224 */ /* 0x000fe200078e0253 */
[----:B------:R-:W-:Y:S01]  /*63b0*/  IABS R89, R48 ;  /* 0x0000003000597213 */ /* 0x000fe20000000000 */
[----:B------:R-:W-:-:S04]  /*63c0*/  IMAD.HI.U32 R101, R3, R91, RZ ;  /* 0x0000005b03657227 */ /* 0x000fc800078e00ff */
[C---:B------:R-:W-:Y:S01]  /*63d0*/  IMAD R79, R53.reuse, R93, R79 ;  /* 0x0000005d354f7224 */ /* 0x040fe200078e024f */
[----:B------:R-:W-:Y:S01]  /*63e0*/  IABS R93, R46 ;  /* 0x0000002e005d7213 */ /* 0x000fe20000000000 */
[----:B------:R-:W-:Y:S02]  /*63f0*/  IMAD.MOV R0, RZ, RZ, -R0 ;  /* 0x000000ffff007224 */ /* 0x000fe400078e0a00 */
[----:B------:R-:W-:Y:S02]  /*6400*/  IMAD R55, R53, R2, R55 ;  /* 0x0000000235377224 */ /* 0x000fe400078e0237 */
[----:B------:R-:W-:Y:S02]  /*6410*/  IMAD.MOV R101, RZ, RZ, -R101 ;  /* 0x000000ffff657224 */ /* 0x000fe400078e0a65 */
[----:B------:R-:W-:-:S04]  /*6420*/  IMAD.HI.U32 R2, R3, R65, RZ ;  /* 0x0000004103027227 */ /* 0x000fc800078e00ff */
[----:B------:R-:W-:-:S04]  /*6430*/  IMAD.HI.U32 R103, R3, R89, RZ ;  /* 0x0000005903677227 */ /* 0x000fc800078e00ff */
[----:B------:R-:W-:Y:S02]  /*6440*/  IMAD R57, R53, R0, R57 ;  /* 0x0000000035397224 */ /* 0x000fe400078e0239 */
[----:B------:R-:W-:-:S04]  /*6450*/  IMAD.HI.U32 R99, R3, R93, RZ ;  /* 0x0000005d03637227 */ /* 0x000fc800078e00ff */
[----:B------:R-:W-:-:S04]  /*6460*/  IMAD.HI.U32 R0, R3, R67, RZ ;  /* 0x0000004303007227 */ /* 0x000fc800078e00ff */
[C---:B------:R-:W-:Y:S01]  /*6470*/  IMAD R91, R53.reuse, R101, R91 ;  /* 0x00000065355b7224 */ /* 0x040fe200078e025b */
[----:B------:R-:W-:Y:S01]  /*6480*/  IABS R101, R42 ;  /* 0x0000002a00657213 */ /* 0x000fe20000000000 */
[----:B------:R-:W-:Y:S02]  /*6490*/  IMAD.MOV R2, RZ, RZ, -R2 ;  /* 0x000000ffff027224 */ /* 0x000fe400078e0a02 */
[----:B------:R-:W-:Y:S02]  /*64a0*/  IMAD.MOV R103, RZ, RZ, -R103 ;  /* 0x000000ffff677224 */ /* 0x000fe400078e0a67 */
[----:B------:R-:W-:Y:S02]  /*64b0*/  IMAD.MOV R99, RZ, RZ, -R99 ;  /* 0x000000ffff637224 */ /* 0x000fe400078e0a63 */
[----:B------:R-:W-:Y:S02]  /*64c0*/  IMAD.MOV R0, RZ, RZ, -R0 ;  /* 0x000000ffff007224 */ /* 0x000fe400078e0a00 */
[----:B------:R-:W-:-:S02]  /*64d0*/  IMAD R65, R53, R2, R65 ;  /* 0x0000000235417224 */ /* 0x000fc400078e0241 */
[----:B------:R-:W-:-:S04]  /*64e0*/  IMAD.HI.U32 R2, R3, R75, RZ ;  /* 0x0000004b03027227 */ /* 0x000fc800078e00ff */
[----:B------:R-:W-:Y:S01]  /*64f0*/  IMAD R89, R53, R103, R89 ;  /* 0x0000006735597224 */ /* 0x000fe200078e0259 */
[----:B------:R-:W-:Y:S01]  /*6500*/  IABS R103, R41 ;  /* 0x0000002900677213 */ /* 0x000fe20000000000 */
[----:B------:R-:W-:-:S04]  /*6510*/  IMAD.HI.U32 R111, R3, R101, RZ ;  /* 0x00000065036f7227 */ /* 0x000fc800078e00ff */
[C---:B------:R-:W-:Y:S01]  /*6520*/  IMAD R93, R53.reuse, R99, R93 ;  /* 0x00000063355d7224 */ /* 0x040fe200078e025d */
[----:B------:R-:W-:Y:S01]  /*6530*/  IABS R99, R43 ;  /* 0x0000002b00637213 */ /* 0x000fe20000000000 */
[----:B------:R-:W-:Y:S02]  /*6540*/  IMAD R67, R53, R0, R67 ;  /* 0x0000000035437224 */ /* 0x000fe400078e0243 */
[----:B------:R-:W-:-:S04]  /*6550*/  IMAD.HI.U32 R0, R3, R77, RZ ;  /* 0x0000004d03007227 */ /* 0x000fc800078e00ff */
[----:B------:R-:W-:Y:S02]  /*6560*/  IMAD.MOV R2, RZ, RZ, -R2 ;  /* 0x000000ffff027224 */ /* 0x000fe400078e0a02 */
[----:B------:R-:W-:Y:S02]  /*6570*/  IMAD.MOV R111, RZ, RZ, -R111 ;  /* 0x000000ffff6f7224 */ /* 0x000fe400078e0a6f */
[----:B------:R-:W-:-:S04]  /*6580*/  IMAD.HI.U32 R109, R3, R103, RZ ;  /* 0x00000067036d7227 */ /* 0x000fc800078e00ff */
[----:B------:R-:W-:Y:S02]  /*6590*/  IMAD.MOV R0, RZ, RZ, -R0 ;  /* 0x000000ffff007224 */ /* 0x000fe400078e0a00 */
[----:B------:R-:W-:-:S04]  /*65a0*/  IMAD.HI.U32 R113, R3, R99, RZ ;  /* 0x0000006303717227 */ /* 0x000fc800078e00ff */
[C---:B------:R-:W-:Y:S02]  /*65b0*/  IMAD R75, R53.reuse, R2, R75 ;  /* 0x00000002354b7224 */ /* 0x040fe400078e024b */
[----:B------:R-:W-:Y:S01]  /*65c0*/  IMAD R101, R53, R111, R101 ;  /* 0x0000006f35657224 */ /* 0x000fe200078e0265 */
[----:B------:R-:W-:Y:S01]  /*65d0*/  IABS R111, R37 ;  /* 0x00000025006f7213 */ /* 0x000fe20000000000 */
[----:B------:R-:W-:-:S04]  /*65e0*/  IMAD.HI.U32 R2, R3, R85, RZ ;  /* 0x0000005503027227 */ /* 0x000fc800078e00ff */
[----:B------:R-:W-:Y:S02]  /*65f0*/  IMAD.MOV R109, RZ, RZ, -R109 ;  /* 0x000000ffff6d7224 */ /* 0x000fe400078e0a6d */
[----:B------:R-:W-:Y:S02]  /*6600*/  IMAD R77, R53, R0, R77 ;  /* 0x00000000354d7224 */ /* 0x000fe400078e024d */
[----:B------:R-:W-:Y:S02]  /*6610*/  IMAD.MOV R113, RZ, RZ, -R113 ;  /* 0x000000ffff717224 */ /* 0x000fe400078e0a71 */
        /* <DEDUP_REMOVED lines=9> */
[----:B------:R-:W-:-:S04]  /*66b0*/  IMAD.HI.U32 R2, R3, R95, RZ ;  /* 0x0000005f03027227 */ /* 0x000fc800078e00ff */
[----:B------:R-:W-:Y:S02]  /*66c0*/  IMAD.MOV R121, RZ, RZ, -R121 ;  /* 0x000000ffff797224 */ /* 0x000fe400078e0a79 */
[----:B------:R-:W-:Y:S02]  /*66d0*/  IMAD R87, R53, R0, R87 ;  /* 0x0000000035577224 */ /* 0x000fe400078e0257 */
[----:B------:R-:W-:-:S04]  /*66e0*/  IMAD.HI.U32 R123, R3, R109, RZ ;  /* 0x0000006d037b7227 */ /* 0x000fc800078e00ff */
[----:B------:R-:W-:-:S04]  /*66f0*/  IMAD.HI.U32 R0, R3, R97, RZ ;  /* 0x0000006103007227 */ /* 0x000fc800078e00ff */
[----:B------:R-:W-:-:S04]  /*6700*/  IMAD.HI.U32 R119, R3, R113, RZ ;  /* 0x0000007103777227 */ /* 0x000fc800078e00ff */
[----:B------:R-:W-:Y:S02]  /*6710*/  IMAD.MOV R2, RZ, RZ, -R2 ;  /* 0x000000ffff027224 */ /* 0x000fe400078e0a02 */
[C---:B------:R-:W-:Y:S01]  /*6720*/  IMAD R111, R53.reuse, R121, R111 ;  /* 0x00000079356f7224 */ /* 0x040fe200078e026f */
[----:B------:R-:W-:Y:S01]  /*6730*/  IABS R121, R32 ;  /* 0x0000002000797213 */ /* 0x000fe20000000000 */
        /* <DEDUP_REMOVED lines=8> */
[C---:B------:R-:W-:Y:S02]  /*67c0*/  IMAD R97, R53.reuse, R0, R97 ;  /* 0x0000000035617224 */ /* 0x040fe400078e0261 */
[----:B------:R-:W-:Y:S01]  /*67d0*/  IMAD R113, R53, R119, R113 ;  /* 0x0000007735717224 */ /* 0x000fe200078e0271 */
[----:B------:R-:W-:Y:S01]  /*67e0*/  IABS R119, R33 ;  /* 0x0000002100777213 */ /* 0x000fe20000000000 */
[----:B------:R-:W-:-:S04]  /*67f0*/  IMAD.HI.U32 R0, R3, R107, RZ ;  /* 0x0000006b03007227 */ /* 0x000fc800078e00ff */
[----:B------:R-:W-:Y:S02]  /*6800*/  IMAD.MOV R2, RZ, RZ, -R2 ;  /* 0x000000ffff027224 */ /* 0x000fe400078e0a02 */
[----:B------:R-:W-:Y:S02]  /*6810*/  IMAD.MOV R131, RZ, RZ, -R131 ;  /* 0x000000ffff837224 */ /* 0x000fe400078e0a83 */
[----:B------:R-:W-:Y:S02]  /*6820*/  IMAD.MOV R0, RZ, RZ, -R0 ;  /* 0x000000ffff007224 */ /* 0x000fe400078e0a00 */
[----:B------:R-:W-:-:S04]  /*6830*/  IMAD.HI.U32 R129, R3, R123, RZ ;  /* 0x0000007b03817227 */ /* 0x000fc800078e00ff */
[----:B------:R-:W-:Y:S02]  /*6840*/  IMAD R105, R53, R2, R105 ;  /* 0x0000000235697224 */ /* 0x000fe400078e0269 */
[----:B------:R-:W-:-:S04]  /*6850*/  IMAD.HI.U32 R133, R3, R119, RZ ;  /* 0x0000007703857227 */ /* 0x000fc800078e00ff */
[----:B------:R-:W-:-:S04]  /*6860*/  IMAD.HI.U32 R2, R3, R115, RZ ;  /* 0x0000007303027227 */ /* 0x000fc800078e00ff */
[C---:B------:R-:W-:Y:S01]  /*6870*/  IMAD R121, R53.reuse, R131, R121 ;  /* 0x0000008335797224 */ /* 0x040fe200078e0279 */
[----:B------:R-:W-:Y:S01]  /*6880*/  IABS R131, R27 ;  /* 0x0000001b00837213 */ /* 0x000fe20000000000 */
[----:B------:R-:W-:Y:S02]  /*6890*/  IMAD R107, R53, R0, R107 ;  /* 0x00000000356b7224 */ /* 0x000fe400078e026b */
[----:B------:R-:W-:Y:S02]  /*68a0*/  IMAD.MOV R129, RZ, RZ, -R129 ;  /* 0x000000ffff817224 */ /* 0x000fe400078e0a81 */
[----:B------:R-:W-:-:S04]  /*68b0*/  IMAD.HI.U32 R0, R3, R117, RZ ;  /* 0x0000007503007227 */ /* 0x000fc800078e00ff */
[----:B------:R-:W-:Y:S02]  /*68c0*/  IMAD.MOV R133, RZ, RZ, -R133 ;  /* 0x000000ffff857224 */ /* 0x000fe400078e0a85 */
[----:B------:R-:W-:Y:S02]  /*68d0*/  IMAD.MOV R2, RZ, RZ, -R2 ;  /* 0x000000ffff027224 */ /* 0x000fe400078e0a02 */
[----:B------:R-:W-:Y:S01]  /*68e0*/  IMAD R123, R53, R129, R123 ;  /* 0x00000081357b7224 */ /* 0x000fe200078e027b */
[----:B------:R-:W-:Y:S01]  /*68f0*/  IABS R129, R28 ;  /* 0x0000001c00817213 */ /* 0x000fe20000000000 */
[----:B------:R-:W-:-:S04]  /*6900*/  IMAD.HI.U32 R141, R3, R131, RZ ;  /* 0x00000083038d7227 */ /* 0x000fc800078e00ff */
[----:B------:R-:W-:Y:S02]  /*6910*/  IMAD.MOV R0, RZ, RZ, -R0 ;  /* 0x000000ffff007224 */ /* 0x000fe400078e0a00 */
[C---:B------:R-:W-:Y:S01]  /*6920*/  IMAD R119, R53.reuse, R133, R119 ;  /* 0x0000008535777224 */ /* 0x040fe200078e0277 */
[----:B------:R-:W-:Y:S01]  /*6930*/  IABS R133, R26 ;  /* 0x0000001a00857213 */ /* 0x000fe20000000000 */
[----:B------:R-:W-:Y:S02]  /*6940*/  IMAD R115, R53, R2, R115 ;  /* 0x0000000235737224 */ /* 0x000fe400078e0273 */
[----:B------:R-:W-:-:S04]  /*6950*/  IMAD.HI.U32 R2, R3, R125, RZ ;  /* 0x0000007d03027227 */ /* 0x000fc800078e00ff */
[----:B------:R-:W-:Y:S02]  /*6960*/  IMAD.MOV R141, RZ, RZ, -R141 ;  /* 0x000000ffff8d7224 */ /* 0x000fe400078e0a8d */
[----:B------:R-:W-:Y:S02]  /*6970*/  IMAD R117, R53, R0, R117 ;  /* 0x0000000035757224 */ /* 0x000fe400078e0275 */
[----:B------:R-:W-:-:S04]  /*6980*/  IMAD.HI.U32 R0, R3, R127, RZ ;  /* 0x0000007f03007227 */ /* 0x000fc800078e00ff */
[----:B------:R-:W-:-:S04]  /*6990*/  IMAD.HI.U32 R143, R3, R129, RZ ;  /* 0x00000081038f7227 */ /* 0x000fc800078e00ff */
[----:B------:R-:W-:Y:S02]  /*69a0*/  IMAD.MOV R2, RZ, RZ, -R2 ;  /* 0x000000ffff027224 */ /* 0x000fe400078e0a02 */
[----:B------:R-:W-:-:S04]  /*69b0*/  IMAD.HI.U32 R139, R3, R133, RZ ;  /* 0x00000085038b7227 */ /* 0x000fc800078e00ff */
[C---:B------:R-:W-:Y:S01]  /*69c0*/  IMAD R131, R53.reuse, R141, R131 ;  /* 0x0000008d35837224 */ /* 0x040fe200078e0283 */
[----:B------:R-:W-:Y:S01]  /*69d0*/  IABS R141, R22 ;  /* 0x00000016008d7213 */ /* 0x000fe20000000000 */
[----:B------:R-:W-:Y:S02]  /*69e0*/  IMAD.MOV R0, RZ, RZ, -R0 ;  /* 0x000000ffff007224 */ /* 0x000fe400078e0a00 */
[----:B------:R-:W-:Y:S02]  /*69f0*/  IMAD.MOV R143, RZ, RZ, -R143 ;  /* 0x000000ffff8f7224 */ /* 0x000fe400078e0a8f */
[----:B------:R-:W-:Y:S02]  /*6a00*/  IMAD R125, R53, R2, R125 ;  /* 0x00000002357d7224 */ /* 0x000fe400078e027d */
[----:B------:R-:W-:Y:S02]  /*6a10*/  IMAD.MOV R139, RZ, RZ, -R139 ;  /* 0x000000ffff8b7224 */ /* 0x000fe400078e0a8b */
[----:B------:R-:W-:-:S04]  /*6a20*/  IMAD.HI.U32 R2, R3, R135, RZ ;  /* 0x0000008703027227 */ /* 0x000fc800078e00ff */
[C---:B------:R-:W-:Y:S02]  /*6a30*/  IMAD R127, R53.reuse, R0, R127 ;  /* 0x00000000357f7224 */ /* 0x040fe400078e027f */
[----:B------:R-:W-:Y:S01]  /*6a40*/  IMAD R129, R53, R143, R129 ;  /* 0x0000008f35817224 */ /* 0x000fe200078e0281 */
[----:B------:R-:W-:Y:S01]  /*6a50*/  IABS R143, R21 ;  /* 0x00000015008f7213 */ /* 0x000fe20000000000 */
[----:B------:R-:W-:-:S04]  /*6a60*/  IMAD.HI.U32 R151, R3, R141, RZ ;  /* 0x0000008d03977227 */ /* 0x000fc800078e00ff */
[----:B------:R-:W-:-:S04]  /*6a70*/  IMAD.HI.U32 R0, R3, R137, RZ ;  /* 0x0000008903007227 */ /* 0x000fc800078e00ff */
[C---:B------:R-:W-:Y:S01]  /*6a80*/  IMAD R133, R53.reuse, R139, R133 ;  /* 0x0000008b35857224 */ /* 0x040fe200078e0285 */
[----:B------:R-:W-:Y:S01]  /*6a90*/  IABS R139, R23 ;  /* 0x00000017008b7213 */ /* 0x000fe20000000000 */
[----:B------:R-:W-:Y:S02]  /*6aa0*/  IMAD.MOV R2, RZ, RZ, -R2 ;  /* 0x000000ffff027224 */ /* 0x000fe400078e0a02 */
[----:B------:R-:W-:Y:S02]  /*6ab0*/  IMAD.MOV R151, RZ, RZ, -R151 ;  /* 0x000000ffff977224 */ /* 0x000fe400078e0a97 */
[----:B------:R-:W-:Y:S02]  /*6ac0*/  IMAD.MOV R0, RZ, RZ, -R0 ;  /* 0x000000ffff007224 */ /* 0x000fe400078e0a00 */
[----:B------:R-:W-:Y:S02]  /*6ad0*/  IMAD R135, R53, R2, R135 ;  /* 0x0000000235877224 */ /* 0x000fe400078e0287 */
[----:B------:R-:W-:-:S04]  /*6ae0*/  IMAD.HI.U32 R149, R3, R143, RZ ;  /* 0x0000008f03957227 */ /* 0x000fc800078e00ff */
[----:B------:R-:W-:-:S04]  /*6af0*/  IMAD.HI.U32 R153, R3, R139, RZ ;  /* 0x0000008b03997227 */ /* 0x000fc800078e00ff */
[----:B------:R-:W-:-:S04]  /*6b00*/  IMAD.HI.U32 R2, R3, R145, RZ ;  /* 0x0000009103027227 */ /* 0x000fc800078e00ff */
[C---:B------:R-:W-:Y:S01]  /*6b10*/  IMAD R141, R53.reuse, R151, R141 ;  /* 0x00000097358d7224 */ /* 0x040fe200078e028d */
[----:B------:R-:W-:Y:S01]  /*6b20*/  IABS R151, R17 ;  /* 0x0000001100977213 */ /* 0x000fe20000000000 */
[----:B------:R-:W-:Y:S02]  /*6b30*/  IMAD R137, R53, R0, R137 ;  /* 0x0000000035897224 */ /* 0x000fe400078e0289 */
[----:B------:R-:W-:-:S04]  /*6b40*/  IMAD.HI.U32 R0, R3, R147, RZ ;  /* 0x0000009303007227 */ /* 0x000fc800078e00ff */
[----:B------:R-:W-:Y:S02]  /*6b50*/  IMAD.MOV R149, RZ, RZ, -R149 ;  /* 0x000000ffff957224 */ /* 0x000fe400078e0a95 */
[----:B------:R-:W-:Y:S02]  /*6b60*/  IMAD.MOV R153, RZ, RZ, -R153 ;  /* 0x000000ffff997224 */ /* 0x000fe400078e0a99 */
[----:B------:R-:W-:Y:S02]  /*6b70*/  IMAD.MOV R2, RZ, RZ, -R2 ;  /* 0x000000ffff027224 */ /* 0x000fe400078e0a02 */
[----:B------:R-:W-:Y:S02]  /*6b80*/  IMAD.MOV R0, RZ, RZ, -R0 ;  /* 0x000000ffff007224 */ /* 0x000fe400078e0a00 */
[----:B------:R-:W-:Y:S01]  /*6b90*/  IMAD R143, R53, R149, R143 ;  /* 0x00000095358f7224 */ /* 0x000fe200078e028f */
[----:B------:R-:W-:Y:S01]  /*6ba0*/  IABS R149, R18 ;  /* 0x0000001200957213 */ /* 0x000fe20000000000 */
[----:B------:R-:W-:-:S04]  /*6bb0*/  IMAD.HI.U32 R161, R3, R151, RZ ;  /* 0x0000009703a17227 */ /* 0x000fc800078e00ff */
[C---:B------:R-:W-:Y:S01]  /*6bc0*/  IMAD R139, R53.reuse, R153, R139 ;  /* 0x00000099358b7224 */ /* 0x040fe200078e028b */
[----:B------:R-:W-:Y:S01]  /*6bd0*/  IABS R153, R16 ;  /* 0x0000001000997213 */ /* 0x000fe20000000000 */
[----:B------:R-:W-:Y:S02]  /*6be0*/  IMAD R145, R53, R2, R145 ;  /* 0x0000000235917224 */ /* 0x000fe400078e0291 */
[----:B------:R-:W-:-:S04]  /*6bf0*/  IMAD.HI.U32 R2, R3, R155, RZ ;  /* 0x0000009b03027227 */ /* 0x000fc800078e00ff */
[----:B------:R-:W-:Y:S02]  /*6c00*/  IMAD R147, R53, R0, R147 ;  /* 0x0000000035937224 */ /* 0x000fe400078e0293 */
[----:B------:R-:W-:Y:S02]  /*6c10*/  IMAD.MOV R161, RZ, RZ, -R161 ;  /* 0x000000ffffa17224 */ /* 0x000fe400078e0aa1 */
[----:B------:R-:W-:-:S04]  /*6c20*/  IMAD.HI.U32 R0, R3, R157, RZ ;  /* 0x0000009d03007227 */ /* 0x000fc800078e00ff */
[----:B------:R-:W-:-:S04]  /*6c30*/  IMAD.HI.U32 R163, R3, R149, RZ ;  /* 0x0000009503a37227 */ /* 0x000fc800078e00ff */
[----:B------:R-:W-:Y:S02]  /*6c40*/  IMAD.MOV R2, RZ, RZ, -R2 ;  /* 0x000000ffff027224 */ /* 0x000fe400078e0a02 */
[----:B------:R-:W-:-:S04]  /*6c50*/  IMAD.HI.U32 R159, R3, R153, RZ ;  /* 0x00000099039f7227 */ /* 0x000fc800078e00ff */
[----:B-1----:R-:W-:Y:S02]  /*6c60*/  IMAD.SHL.U32 R247, R250, 0x4, RZ ;  /* 0x00000004faf77824 */ /* 0x002fe400078e00ff */
[----:B------:R-:W-:Y:S01]  /*6c70*/  IMAD R151, R53, R161, R151 ;  /* 0x000000a135977224 */ /* 0x000fe200078e0297 */
[----:B------:R-:W-:Y:S01]  /*6c80*/  IABS R161, R12 ;  /* 0x0000000c00a17213 */ /* 0x000fe20000000000 */
[----:B------:R-:W-:Y:S01]  /*6c90*/  IMAD.MOV R0, RZ, RZ, -R0 ;  /* 0x000000ffff007224 */ /* 0x000fe200078e0a00 */
[----:B------:R-:W-:Y:S01]  /*6ca0*/  LOP3.LUT R247, R247, 0x60, RZ, 0x3c, !PT ;  /* 0x00000060f7f77812 */ /* 0x000fe200078e3cff */
[----:B------:R-:W-:Y:S02]  /*6cb0*/  IMAD.MOV R163, RZ, RZ, -R163 ;  /* 0x000000ffffa37224 */ /* 0x000fe400078e0aa3 */
[C---:B------:R-:W-:Y:S01]  /*6cc0*/  IMAD R155, R53.reuse, R2, R155 ;  /* 0x00000002359b7224 */ /* 0x040fe200078e029b */
[----:B------:R-:W-:Y:S01]  /*6cd0*/  IABS R2, R13 ;  /* 0x0000000d00027213 */ /* 0x000fe20000000000 */
[----:B------:R-:W-:Y:S01]  /*6ce0*/  IMAD.MOV R159, RZ, RZ, -R159 ;  /* 0x000000ffff9f7224 */ /* 0x000fe200078e0a9f */
[----:B------:R1:W-:Y:S01]  /*6cf0*/  LDGSTS.E [R247+0xae00], [R8.64], !P0 ;  /* 0x0ae0000008f77fae */ /* 0x0003e2000c121846 */
[----:B------:R-:W-:-:S02]  /*6d00*/  IMAD R157, R53, R0, R157 ;  /* 0x00000000359d7224 */ /* 0x000fc400078e029d */
[----:B------:R-:W-:Y:S01]  /*6d10*/  IMAD R149, R53, R163, R149 ;  /* 0x000000a335957224 */ /* 0x000fe200078e0295 */
[----:B------:R-:W-:Y:S01]  /*6d20*/  IABS R163, R11 ;  /* 0x0000000b00a37213 */ /* 0x000fe20000000000 */
[----:B------:R-:W-:-:S04]  /*6d30*/  IMAD.HI.U32 R0, R3, R161, RZ ;  /* 0x000000a103007227 */ /* 0x000fc800078e00ff */
[----:B------:R-:W-:Y:S02]  /*6d40*/  IMAD R153, R53, R159, R153 ;  /* 0x0000009f35997224 */ /* 0x000fe400078e0299 */
[----:B------:R-:W-:Y:S01]  /*6d50*/  IMAD.HI.U32 R159, R3, R2, RZ ;  /* 0x00000002039f7227 */ /* 0x000fe200078e00ff */
[----:B-1----:R-:W-:-:S03]  /*6d60*/  IADD3 R8, P0, R182, R4, RZ ;  /* 0x00000004b6087210 */ /* 0x002fc60007f1e0ff */
[----:B------:R-:W-:Y:S01]  /*6d70*/  IMAD.HI.U32 R180, R3, R173, RZ ;  /* 0x000000ad03b47227 */ /* 0x000fe200078e00ff */
[----:B------:R-:W-:-:S03]  /*6d80*/  LEA.HI.X.SX32 R9, R183, R5, 0x2, P0 ;  /* 0x00000005b7097211 */ /* 0x000fc600000f16ff */
[----:B------:R-:W-:Y:S02]  /*6d90*/  IMAD.MOV R0, RZ, RZ, -R0 ;  /* 0x000000ffff007224 */ /* 0x000fe400078e0a00 */
[----:B------:R-:W-:Y:S01]  /*6da0*/  IMAD.HI.U32 R175, R3, R163, RZ ;  /* 0x000000a303af7227 */ /* 0x000fe200078e00ff */
[----:B------:R1:W-:Y:S03]  /*6db0*/  LDGSTS.E [R247+0xb600], [R8.64], !P1 ;  /* 0x0b60000008f77fae */ /* 0x0003e6000c921846 */
[----:B------:R-:W-:Y:S01]  /*6dc0*/  IMAD.MOV R159, RZ, RZ, -R159 ;  /* 0x000000ffff9f7224 */ /* 0x000fe200078e0a9f */
[----:B------:R1:W-:Y:S01]  /*6dd0*/  STL.64 [R1+0x398], R8 ;  /* 0x0003980801007387 */ /* 0x0003e20000100a00 */
[----:B------:R-:W-:Y:S02]  /*6de0*/  IMAD.MOV R180, RZ, RZ, -R180 ;  /* 0x000000ffffb47224 */ /* 0x000fe400078e0ab4 */
[----:B------:R-:W-:-:S02]  /*6df0*/  IMAD R161, R53, R0, R161 ;  /* 0x0000000035a17224 */ /* 0x000fc400078e02a1 */
[----:B------:R-:W-:Y:S02]  /*6e00*/  IMAD R0, R186, 0x17c, RZ ;  /* 0x0000017cba007824 */ /* 0x000fe400078e02ff */
[----:B------:R-:W-:Y:S02]  /*6e10*/  IMAD.MOV R175, RZ, RZ, -R175 ;  /* 0x000000ffffaf7224 */ /* 0x000fe400078e0aaf */
[C---:B------:R-:W-:Y:S01]  /*6e20*/  IMAD R159, R53.reuse, R159, R2 ;  /* 0x0000009f359f7224 */ /* 0x040fe200078e0202 */
[----:B--2---:R-:W-:Y:S01]  /*6e30*/  IADD3 R248, P1, R0, R4, RZ ;  /* 0x0000000400f87210 */ /* 0x004fe20007f3e0ff */
[C---:B------:R-:W-:Y:S02]  /*6e40*/  IMAD R2, R186.reuse, 0x18c, RZ ;  /* 0x0000018cba027824 */ /* 0x040fe400078e02ff */
[----:B------:R-:W-:Y:S02]  /*6e50*/  IMAD R173, R53, R180, R173 ;  /* 0x000000b435ad7224 */ /* 0x000fe400078e02ad */
[----:B------:R-:W-:-:S02]  /*6e60*/  IMAD R180, R186, 0x5f, RZ ;  /* 0x0000005fbab47824 */ /* 0x000fc400078e02ff */
[----:B------:R-:W-:Y:S02]  /*6e70*/  IMAD R163, R53, R175, R163 ;  /* 0x000000af35a37224 */ /* 0x000fe400078e02a3 */
[----:B------:R-:W-:Y:S01]  /*6e80*/  IMAD R183, R186, 0x63, RZ ;  /* 0x00000063bab77824 */ /* 0x000fe200078e02ff */
[----:B------:R-:W-:Y:S01]  /*6e90*/  LEA.HI.X.SX32 R249, R180, R5, 0x2, P1 ;  /* 0x00000005b4f97211 */ /* 0x000fe200008f16ff */
[C---:B------:R-:W-:Y:S02]  /*6ea0*/  IMAD R175, R186.reuse, 0x19c, RZ ;  /* 0x0000019cbaaf7824 */ /* 0x040fe400078e02ff */
[----:B------:R-:W-:Y:S01]  /*6eb0*/  IMAD R182, R186, 0x1ac, RZ ;  /* 0x000001acbab67824 */ /* 0x000fe200078e02ff */
[-C--:B------:R-:W-:Y:S01]  /*6ec0*/  IADD3 R186, P0, R2, R4.reuse, RZ ;  /* 0x0000000402ba7210 */ /* 0x080fe20007f1e0ff */
[----:B------:R2:W-:Y:S01]  /*6ed0*/  STL.64 [R1+0x390], R248 ;  /* 0x000390f801007387 */ /* 0x0005e20000100a00 */
[----:B------:R-:W-:Y:S01]  /*6ee0*/  IMAD.MOV.U32 R2, RZ, RZ, c[0x0][0x188] ;  /* 0x00006200ff027624 */ /* 0x000fe200078e00ff */
[----:B-1----:R-:W-:-:S02]  /*6ef0*/  IADD3 R8, P1, R175, R4, RZ ;  /* 0x00000004af087210 */ /* 0x002fc40007f3e0ff */
[-C--:B------:R-:W-:Y:S01]  /*6f00*/  LEA.HI.X.SX32 R187, R183, R5.reuse, 0x2, P0 ;  /* 0x00000005b7bb7211 */ /* 0x080fe200000f16ff */
[----:B------:R2:W-:Y:S01]  /*6f10*/  LDGSTS.E [R247+0xbe00], [R248.64], !P5 ;  /* 0x0be00000f8f77fae */ /* 0x0005e2000e921846 */
[----:B------:R-:W-:Y:S01]  /*6f20*/  IMAD R0, R2, 0x6b, RZ ;  /* 0x0000006b02007824 */ /* 0x000fe200078e02ff */
[----:B------:R-:W-:Y:S02]  /*6f30*/  IADD3 R182, P0, R182, R4, RZ ;  /* 0x00000004b6b67210 */ /* 0x000fe40007f1e0ff */
[----:B------:R1:W-:Y:S01]  /*6f40*/  LDGSTS.E [R247+0xc600], [R186.64], !P6 ;  /* 0x0c600000baf77fae */ /* 0x0003e2000f121846 */
[----:B------:R-:W-:-:S03]  /*6f50*/  LEA.HI.X.SX32 R9, R184, R5, 0x2, P1 ;  /* 0x00000005b8097211 */ /* 0x000fc600008f16ff */
[----:B--2---:R-:W2:Y:S04]  /*6f60*/  LDL.LU.64 R248, [R1+0xc80] ;  /* 0x000c800001f87983 */ /* 0x004ea80000300a00 */
[----:B------:R1:W-:Y:S01]  /*6f70*/  STL.64 [R1+0x3a0], R186 ;  /* 0x0003a0ba01007387 */ /* 0x0003e20000100a00 */
[----:B------:R-:W-:-:S03]  /*6f80*/  LEA.HI.X.SX32 R183, R0, R5, 0x2, P0 ;  /* 0x0000000500b77211 */ /* 0x000fc600000f16ff */
[----:B------:R3:W-:Y:S04]  /*6f90*/  LDGSTS.E [R247+0xce00], [R8.64], !P4 ;  /* 0x0ce0000008f77fae */ /* 0x0007e8000e121846 */
[----:B-1----:R-:W4:Y:S01]  /*6fa0*/  LDL.LU R187, [R1+0xc78] ;  /* 0x000c780001bb7983 */ /* 0x002f220000300800 */
[C---:B------:R-:W-:Y:S01]  /*6fb0*/  IMAD R0, R2.reuse, 0x1bc, RZ ;  /* 0x000001bc02007824 */ /* 0x040fe200078e02ff */
[----:B------:R-:W-:Y:S01]  /*6fc0*/  ISETP.GT.U32.AND P5, PT, R53, R52, PT ;  /* 0x000000343500720c */ /* 0x000fe20003fa4070 */
[----:B------:R-:W-:Y:S01]  /*6fd0*/  IMAD R2, R2, 0x6f, RZ ;  /* 0x0000006f02027824 */ /* 0x000fe200078e02ff */
[----:B------:R3:W-:Y:S01]  /*6fe0*/  STL.64 [R1+0x3b0], R8 ;  /* 0x0003b00801007387 */ /* 0x0007e20000100a00 */
[----:B------:R-:W-:-:S03]  /*6ff0*/  IADD3 R252, R252, c[0x0][0x180], RZ ;  /* 0x00006000fcfc7a10 */ /* 0x000fc60007ffe0ff */
[----:B------:R1:W-:Y:S04]  /*7000*/  STL.64 [R1+0x3c0], R182 ;  /* 0x0003c0b601007387 */ /* 0x0003e80000100a00 */
[----:B------:R1:W-:Y:S01]  /*7010*/  LDGSTS.E [R247+0xd600], [R182.64], !P2 ;  /* 0x0d600000b6f77fae */ /* 0x0003e2000d121846 */
[C---:B---3--:R-:W-:Y:S02]  /*7020*/  IADD3 R9, R210.reuse, 0x3f, RZ ;  /* 0x0000003fd2097810 */ /* 0x048fe40007ffe0ff */
[----:B------:R-:W-:Y:S02]  /*7030*/  IADD3 R8, R210, 0x47, RZ ;  /* 0x00000047d2087810 */ /* 0x000fe40007ffe0ff */
[----:B------:R-:W-:Y:S01]  /*7040*/  IABS R175, R9 ;  /* 0x0000000900af7213 */ /* 0x000fe20000000000 */
[----:B------:R-:W-:Y:S01]  /*7050*/  STL [R1+0x8dc], R9 ;  /* 0x0008dc0901007387 */ /* 0x000fe20000100800 */
[----:B-1----:R-:W-:-:S03]  /*7060*/  IADD3 R182, P0, R0, R4, RZ ;  /* 0x0000000400b67210 */ /* 0x002fc60007f1e0ff */
[----:B------:R-:W-:Y:S01]  /*7070*/  STL [R1+0x8d8], R8 ;  /* 0x0008d80801007387 */ /* 0x000fe20000100800 */
[----:B------:R-:W-:Y:S01]  /*7080*/  ISETP.GT.U32.AND P4, PT, R53, R148, PT ;  /* 0x000000943500720c */ /* 0x000fe20003f84070 */
[----:B------:R-:W-:Y:S01]  /*7090*/  IMAD.HI.U32 R0, R3, R175, RZ ;  /* 0x000000af03007227 */ /* 0x000fe200078e00ff */
[----:B------:R-:W-:Y:S01]  /*70a0*/  LEA.HI.X.SX32 R183, R2, R5, 0x2, P0 ;  /* 0x0000000502b77211 */ /* 0x000fe200000f16ff */
[----:B------:R-:W-:Y:S02]  /*70b0*/  STL [R1+0xc6c], R4 ;  /* 0x000c6c0401007387 */ /* 0x000fe40000100800 */
[----:B------:R-:W-:Y:S01]  /*70c0*/  @!P5 IMAD.IADD R52, R52, 0x1, -R53 ;  /* 0x000000013434d824 */ /* 0x000fe200078e0a35 */
[----:B------:R-:W-:Y:S01]  /*70d0*/  ISETP.GT.U32.AND P2, PT, R53, R118, PT ;  /* 0x000000763500720c */ /* 0x000fe20003f44070 */
[----:B------:R-:W-:Y:S01]  /*70e0*/  STL [R1+0xc68], R5 ;  /* 0x000c680501007387 */ /* 0x000fe20000100800 */
[----:B------:R-:W-:-:S03]  /*70f0*/  IABS R186, R8 ;  /* 0x0000000800ba7213 */ /* 0x000fc60000000000 */
[----:B------:R1:W-:Y:S01]  /*7100*/  STL.64 [R1+0x3c8], R182 ;  /* 0x0003c8b601007387 */ /* 0x0003e20000100a00 */
[----:B------:R-:W-:Y:S01]  /*7110*/  IMAD.MOV R0, RZ, RZ, -R0 ;  /* 0x000000ffff007224 */ /* 0x000fe200078e0a00 */
[----:B------:R-:W-:Y:S01]  /*7120*/  ISETP.GT.U32.AND P0, PT, R53, R177, PT ;  /* 0x000000b13500720c */ /* 0x000fe20003f04070 */
[----:B------:R-:W-:Y:S01]  /*7130*/  @!P4 IMAD.IADD R148, R148, 0x1, -R53 ;  /* 0x000000019494c824 */ /* 0x000fe200078e0a35 */
[----:B------:R3:W-:Y:S01]  /*7140*/  LDGSTS.E [R247+0xde00], [R182.64], !P3 ;  /* 0x0de00000b6f77fae */ /* 0x0007e2000d921846 */
[----:B------:R-:W-:-:S03]  /*7150*/  IMAD.HI.U32 R2, R3, R186, RZ ;  /* 0x000000ba03027227 */ /* 0x000fc600078e00ff */
[----:B---3--:R-:W3:Y:S04]  /*7160*/  LDL.LU R247, [R1+0xc74] ;  /* 0x000c740001f77983 */ /* 0x008ee80000300800 */
[----:B------:R-:W2:Y:S04]  /*7170*/  LDL R184, [R1+0xa80] ;  /* 0x000a800001b87983 */ /* 0x000ea80000100800 */
[----:B-1----:R-:W3:Y:S04]  /*7180*/  LDL R182, [R1+0xa98] ;  /* 0x000a980001b67983 */ /* 0x002ee80000100800 */
[----:B------:R-:W3:Y:S04]  /*7190*/  LDL R4, [R1+0xab8] ;  /* 0x000ab80001047983 */ /* 0x000ee80000100800 */
[----:B------:R-:W3:Y:S01]  /*71a0*/  LDL R183, [R1+0xa9c] ;  /* 0x000a9c0001b77983 */ /* 0x000ee20000100800 */
[----:B------:R-:W-:Y:S01]  /*71b0*/  ISETP.GT.AND P3, PT, R252, 0x7f, PT ;  /* 0x0000007ffc00780c */ /* 0x000fe20003f64270 */
[C---:B------:R-:W-:Y:S01]  /*71c0*/  IMAD R175, R53.reuse, R0, R175 ;  /* 0x0000000035af7224 */ /* 0x040fe200078e02af */
[----:B------:R-:W-:-:S02]  /*71d0*/  ISETP.GT.U32.AND P4, PT, R53, R52, PT ;  /* 0x000000343500720c */ /* 0x000fc40003f84070 */
[----:B------:R-:W-:Y:S02]  /*71e0*/  SEL R0, RZ, 0x4, !P3 ;  /* 0x00000004ff007807 */ /* 0x000fe40005800000 */
[----:B------:R-:W-:Y:S01]  /*71f0*/  ISETP.GE.AND P3, PT, R210, RZ, PT ;  /* 0x000000ffd200720c */ /* 0x000fe20003f66270 */
[----:B------:R-:W-:Y:S02]  /*7200*/  IMAD.MOV R2, RZ, RZ, -R2 ;  /* 0x000000ffff027224 */ /* 0x000fe400078e0a02 */
[--C-:B------:R-:W-:Y:S01]  /*7210*/  @!P0 IMAD.IADD R177, R177, 0x1, -R53.reuse ;  /* 0x00000001b1b18824 */ /* 0x100fe200078e0a35 */
[C---:B------:R-:W-:Y:S01]  /*7220*/  ISETP.GE.AND P0, PT, R250.reuse, c[0x0][0x180], PT ;  /* 0x00006000fa007a0c */ /* 0x040fe20003f06270 */
[----:B------:R-:W-:Y:S01]  /*7230*/  IMAD R180, R250, c[0x0][0x18c], RZ ;  /* 0x00006300fab47a24 */ /* 0x000fe200078e02ff */
[C---:B------:R-:W-:Y:S01]  /*7240*/  ISETP.GT.U32.AND P6, PT, R53.reuse, R58, PT ;  /* 0x0000003a3500720c */ /* 0x040fe20003fc4070 */
[--C-:B------:R-:W-:Y:S01]  /*7250*/  @!P2 IMAD.IADD R118, R118, 0x1, -R53.reuse ;  /* 0x000000017676a824 */ /* 0x100fe200078e0a35 */
[----:B------:R-:W-:Y:S01]  /*7260*/  SEL R250, R0, RZ, !P0 ;  /* 0x000000ff00fa7207 */ /* 0x000fe20004000000 */
[C---:B------:R-:W-:Y:S01]  /*7270*/  IMAD R186, R53.reuse, R2, R186 ;  /* 0x0000000235ba7224 */ /* 0x040fe200078e02ba */
[C---:B------:R-:W-:Y:S01]  /*7280*/  ISETP.GT.U32.AND P0, PT, R53.reuse, R172, PT ;  /* 0x000000ac3500720c */ /* 0x040fe20003f04070 */
[----:B------:R-:W-:Y:S01]  /*7290*/  @!P4 IMAD.IADD R52, R52, 0x1, -R53 ;  /* 0x000000013434c824 */ /* 0x000fe200078e0a35 */
[----:B------:R-:W-:-:S07]  /*72a0*/  ISETP.GT.U32.AND P4, PT, R53, R118, PT ;  /* 0x000000763500720c */ /* 0x000fce0003f84070 */
[----:B------:R-:W-:-:S04]  /*72b0*/  @!P6 IMAD.IADD R58, R58, 0x1, -R53 ;  /* 0x000000013a3ae824 */ /* 0x000fc800078e0a35 */
[--C-:B------:R-:W-:Y:S01]  /*72c0*/  @!P0 IMAD.IADD R172, R172, 0x1, -R53.reuse ;  /* 0x00000001acac8824 */ /* 0x100fe200078e0a35 */
[C---:B------:R-:W-:Y:S01]  /*72d0*/  ISETP.GT.U32.AND P6, PT, R53.reuse, R58, PT ;  /* 0x0000003a3500720c */ /* 0x040fe20003fc4070 */
[----:B------:R-:W-:Y:S01]  /*72e0*/  @!P4 IMAD.IADD R118, R118, 0x1, -R53 ;  /* 0x000000017676c824 */ /* 0x000fe200078e0a35 */
[----:B------:R-:W-:-:S11]  /*72f0*/  ISETP.GT.U32.AND P4, PT, R53, R64, PT ;  /* 0x000000403500720c */ /* 0x000fd60003f84070 */
[--C-:B------:R-:W-:Y:S02]  /*7300*/  @!P6 IMAD.IADD R58, R58, 0x1, -R53.reuse ;  /* 0x000000013a3ae824 */ /* 0x100fe400078e0a35 */
[----:B------:R-:W-:Y:S01]  /*7310*/  @!P4 IMAD.IADD R64, R64, 0x1, -R53 ;  /* 0x000000014040c824 */ /* 0x000fe200078e0a35 */
[----:B------:R-:W-:-:S13]  /*7320*/  ISETP.GT.U32.AND P4, PT, R53, R172, PT ;  /* 0x000000ac3500720c */ /* 0x000fda0003f84070 */
[----:B------:R-:W-:Y:S01]  /*7330*/  @!P4 IMAD.IADD R172, R172, 0x1, -R53 ;  /* 0x00000001acacc824 */ /* 0x000fe200078e0a35 */
[----:B------:R-:W-:-:S13]  /*7340*/  ISETP.GT.U32.AND P4, PT, R53, R66, PT ;  /* 0x000000423500720c */ /* 0x000fda0003f84070 */
[----:B------:R-:W-:Y:S01]  /*7350*/  @!P4 IMAD.IADD R66, R66, 0x1, -R53 ;  /* 0x000000014242c824 */ /* 0x000fe200078e0a35 */
[----:B----4-:R-:W-:-:S13]  /*7360*/  ISETP.GT.U32.AND P1, PT, R53, R187, PT ;  /* 0x000000bb3500720c */ /* 0x010fda0003f24070 */
[----:B------:R-:W-:Y:S01]  /*7370*/  @!P1 IMAD.IADD R187, R187, 0x1, -R53 ;  /* 0x00000001bbbb9824 */ /* 0x000fe200078e0a35 */
[----:B------:R-:W-:-:S04]  /*7380*/  ISETP.GT.U32.AND P1, PT, R53, R56, PT ;  /* 0x000000383500720c */ /* 0x000fc80003f24070 */
[----:B------:R-:W-:-:S09]  /*7390*/  ISETP.GT.U32.AND P5, PT, R53, R187, PT ;  /* 0x000000bb3500720c */ /* 0x000fd20003fa4070 */
[----:B------:R-:W-:-:S04]  /*73a0*/  @!P1 IMAD.IADD R56, R56, 0x1, -R53 ;  /* 0x0000000138389824 */ /* 0x000fc800078e0a35 */
[----:B------:R-:W-:Y:S01]  /*73b0*/  @!P5 IMAD.IADD R187, R187, 0x1, -R53 ;  /* 0x00000001bbbbd824 */ /* 0x000fe200078e0a35 */
[----:B------:R-:W-:-:S03]  /*73c0*/  ISETP.GT.U32.AND P5, PT, R53, R148, PT ;  /* 0x000000943500720c */ /* 0x000fc60003fa4070 */
[----:B------:R-:W-:Y:S01]  /*73d0*/  @!P3 IMAD.MOV R187, RZ, RZ, -R187 ;  /* 0x000000ffffbbb224 */ /* 0x000fe200078e0abb */
[C---:B------:R-:W-:Y:S02]  /*73e0*/  LEA R2, P3, R180.reuse, c[0x0][0x168], 0x2 ;  /* 0x00005a00b4027a11 */ /* 0x040fe400078610ff */
[C---:B------:R-:W-:Y:S02]  /*73f0*/  ISETP.GT.U32.AND P2, PT, R53.reuse, R56, PT ;  /* 0x000000383500720c */ /* 0x040fe40003f44070 */
[----:B------:R-:W-:Y:S02]  /*7400*/  LEA.HI.X.SX32 R0, R180, c[0x0][0x16c], 0x2, P3 ;  /* 0x00005b00b4007a11 */ /* 0x000fe400018f16ff */
[C---:B------:R-:W-:Y:S02]  /*7410*/  ISETP.GT.U32.AND P3, PT, R53.reuse, R60, PT ;  /* 0x0000003c3500720c */ /* 0x040fe40003f64070 */
[C---:B------:R-:W-:Y:S01]  /*7420*/  ISETP.GT.U32.AND P1, PT, R53.reuse, R177, PT ;  /* 0x000000b13500720c */ /* 0x040fe20003f24070 */
[----:B------:R-:W-:Y:S01]  /*7430*/  @!P5 IMAD.IADD R148, R148, 0x1, -R53 ;  /* 0x000000019494d824 */ /* 0x000fe200078e0a35 */
[----:B------:R-:W-:-:S05]  /*7440*/  ISETP.GT.U32.AND P5, PT, R53, R120, PT ;  /* 0x000000783500720c */ /* 0x000fca0003fa4070 */
[--C-:B------:R-:W-:Y:S01]  /*7450*/  @!P2 IMAD.IADD R56, R56, 0x1, -R53.reuse ;  /* 0x000000013838a824 */ /* 0x100fe200078e0a35 */
[----:B------:R-:W-:Y:S02]  /*7460*/  ISETP.GT.U32.AND P2, PT, R53, R150, PT ;  /* 0x000000963500720c */ /* 0x000fe40003f44070 */
[----:B--2---:R-:W-:Y:S01]  /*7470*/  ISETP.GE.AND P0, PT, R184, RZ, PT ;  /* 0x000000ffb800720c */ /* 0x004fe20003f06270 */
[--C-:B------:R-:W-:Y:S01]  /*7480*/  @!P3 IMAD.IADD R60, R60, 0x1, -R53.reuse ;  /* 0x000000013c3cb824 */ /* 0x100fe200078e0a35 */
[----:B---3--:R-:W-:Y:S01]  /*7490*/  ISETP.GE.AND P3, PT, R182, RZ, PT ;  /* 0x000000ffb600720c */ /* 0x008fe20003f66270 */
[--C-:B------:R-:W-:Y:S01]  /*74a0*/  @!P1 IMAD.IADD R177, R177, 0x1, -R53.reuse ;  /* 0x00000001b1b19824 */ /* 0x100fe200078e0a35 */
[----:B------:R-:W-:Y:S01]  /*74b0*/  ISETP.GT.U32.AND P1, PT, R53, R62, PT ;  /* 0x0000003e3500720c */ /* 0x000fe20003f24070 */
[----:B------:R-:W-:Y:S01]  /*74c0*/  @!P5 IMAD.IADD R120, R120, 0x1, -R53 ;  /* 0x000000017878d824 */ /* 0x000fe200078e0a35 */
[----:B------:R-:W-:-:S05]  /*74d0*/  ISETP.GE.AND P6, PT, R4, RZ, PT ;  /* 0x000000ff0400720c */ /* 0x000fca0003fc6270 */
[----:B------:R-:W-:Y:S01]  /*74e0*/  @!P2 IMAD.IADD R150, R150, 0x1, -R53 ;  /* 0x000000019696a824 */ /* 0x000fe200078e0a35 */
[----:B------:R-:W-:Y:S01]  /*74f0*/  ISETP.GE.AND P2, PT, R7, RZ, PT ;  /* 0x000000ff0700720c */ /* 0x000fe20003f46270 */
[----:B------:R-:W-:Y:S01]  /*7500*/  @!P0 IMAD.MOV R148, RZ, RZ, -R148 ;  /* 0x000000ffff948224 */ /* 0x000fe200078e0a94 */
[C---:B------:R-:W-:Y:S01]  /*7510*/  ISETP.GT.U32.AND P0, PT, R53.reuse, R60, PT ;  /* 0x0000003c3500720c */ /* 0x040fe20003f04070 */
[----:B------:R-:W-:Y:S01]  /*7520*/  @!P3 IMAD.MOV R177, RZ, RZ, -R177 ;  /* 0x000000ffffb1b224 */ /* 0x000fe200078e0ab1 */
[----:B------:R-:W-:Y:S01]  /*7530*/  ISETP.GT.U32.AND P3, PT, R53, R120, PT ;  /* 0x000000783500720c */ /* 0x000fe20003f64070 */
[----:B------:R-:W-:Y:S01]  /*7540*/  @!P1 IMAD.IADD R62, R62, 0x1, -R53 ;  /* 0x000000013e3e9824 */ /* 0x000fe200078e0a35 */
[----:B------:R-:W-:Y:S01]  /*7550*/  ISETP.GE.AND P1, PT, R247, RZ, PT ;  /* 0x000000fff700720c */ /* 0x000fe20003f26270 */
[----:B------:R-:W-:-:S06]  /*7560*/  IMAD.MOV.U32 R247, RZ, RZ, R52 ;  /* 0x000000fffff77224 */ /* 0x000fcc00078e0034 */
[----:B------:R-:W-:Y:S01]  /*7570*/  @!P2 IMAD.MOV R58, RZ, RZ, -R58 ;  /* 0x000000ffff3aa224 */ /* 0x000fe200078e0a3a */
[C---:B------:R-:W-:Y:S01]  /*7580*/  ISETP.GT.U32.AND P2, PT, R53.reuse, R122, PT ;  /* 0x0000007a3500720c */ /* 0x040fe20003f44070 */
[----:B------:R-:W-:Y:S01]  /*7590*/  @!P6 IMAD.MOV R247, RZ, RZ, -R247 ;  /* 0x000000fffff7e224 */ /* 0x000fe200078e0af7 */
[C---:B------:R-:W-:Y:S01]  /*75a0*/  ISETP.GT.U32.AND P6, PT, R53.reuse, R62, PT ;  /* 0x0000003e3500720c */ /* 0x040fe20003fc4070 */
[--C-:B------:R-:W-:Y:S01]  /*75b0*/  @!P0 IMAD.IADD R60, R60, 0x1, -R53.reuse ;  /* 0x000000013c3c8824 */ /* 0x100fe200078e0a35 */
[C---:B------:R-:W-:Y:S01]  /*75c0*/  ISETP.GT.U32.AND P0, PT, R53.reuse, R179, PT ;  /* 0x000000b33500720c */ /* 0x040fe20003f04070 */
[----:B------:R-:W-:Y:S01]  /*75d0*/  @!P3 IMAD.IADD R120, R120, 0x1, -R53 ;  /* 0x000000017878b824 */ /* 0x000fe200078e0a35 */
[----:B------:R-:W-:Y:S02]  /*75e0*/  ISETP.GT.U32.AND P3, PT, R53, R68, PT ;  /* 0x000000443500720c */ /* 0x000fe40003f64070 */
[----:B------:R-:W-:Y:S01]  /*75f0*/  ISETP.GE.AND P5, PT, R183, RZ, PT ;  /* 0x000000ffb700720c */ /* 0x000fe20003fa6270 */
[----:B------:R-:W-:Y:S01]  /*7600*/  @!P1 IMAD.MOV R118, RZ, RZ, -R118 ;  /* 0x000000ffff769224 */ /* 0x000fe200078e0a76 */
[----:B------:R-:W-:-:S03]  /*7610*/  ISETP.GT.U32.AND P1, PT, R53, R150, PT ;  /* 0x000000963500720c */ /* 0x000fc60003f24070 */
[--C-:B------:R-:W-:Y:S01]  /*7620*/  @!P2 IMAD.IADD R122, R122, 0x1, -R53.reuse ;  /* 0x000000017a7aa824 */ /* 0x100fe200078e0a35 */
[----:B------:R-:W-:Y:S01]  /*7630*/  ISETP.GE.AND P2, PT, R251, RZ, PT ;  /* 0x000000fffb00720c */ /* 0x000fe20003f46270 */
[--C-:B------:R-:W-:Y:S01]  /*7640*/  @!P6 IMAD.IADD R62, R62, 0x1, -R53.reuse ;  /* 0x000000013e3ee824 */ /* 0x100fe200078e0a35 */
[----:B------:R-:W-:Y:S01]  /*7650*/  ISETP.GT.U32.AND P6, PT, R53, R124, PT ;  /* 0x0000007c3500720c */ /* 0x000fe20003fc4070 */
[--C-:B------:R-:W-:Y:S01]  /*7660*/  @!P0 IMAD.IADD R179, R179, 0x1, -R53.reuse ;  /* 0x00000001b3b38824 */ /* 0x100fe200078e0a35 */
[----:B------:R-:W-:Y:S02]  /*7670*/  ISETP.GE.AND P4, PT, R249, RZ, PT ;  /* 0x000000fff900720c */ /* 0x000fe40003f86270 */
[----:B------:R-:W-:Y:S01]  /*7680*/  ISETP.GE.AND P0, PT, R248, RZ, PT ;  /* 0x000000fff800720c */ /* 0x000fe20003f06270 */
[--C-:B------:R-:W-:Y:S01]  /*7690*/  @!P3 IMAD.IADD R68, R68, 0x1, -R53.reuse ;  /* 0x000000014444b824 */ /* 0x100fe200078e0a35 */
[----:B------:R-:W-:Y:S01]  /*76a0*/  ISETP.GE.AND P3, PT, R246, RZ, PT ;  /* 0x000000fff600720c */ /* 0x000fe20003f66270 */
[----:B------:R-:W-:Y:S01]  /*76b0*/  @!P5 IMAD.MOV R56, RZ, RZ, -R56 ;  /* 0x000000ffff38d224 */ /* 0x000fe200078e0a38 */
[C---:B------:R-:W-:Y:S01]  /*76c0*/  ISETP.GT.U32.AND P5, PT, R53.reuse, R64, PT ;  /* 0x000000403500720c */ /* 0x040fe20003fa4070 */
[--C-:B------:R-:W-:Y:S01]  /*76d0*/  @!P1 IMAD.IADD R150, R150, 0x1, -R53.reuse ;  /* 0x0000000196969824 */ /* 0x100fe200078e0a35 */
[C---:B------:R-:W-:Y:S01]  /*76e0*/  ISETP.GT.U32.AND P1, PT, R53.reuse, R70, PT ;  /* 0x000000463500720c */ /* 0x040fe20003f24070 */
[----:B------:R-:W-:Y:S01]  /*76f0*/  @!P2 IMAD.MOV R60, RZ, RZ, -R60 ;  /* 0x000000ffff3ca224 */ /* 0x000fe200078e0a3c */
[----:B------:R-:W-:Y:S01]  /*7700*/  ISETP.GT.U32.AND P2, PT, R53, R66, PT ;  /* 0x000000423500720c */ /* 0x000fe20003f44070 */
[----:B------:R-:W-:-:S02]  /*7710*/  @!P6 IMAD.IADD R124, R124, 0x1, -R53 ;  /* 0x000000017c7ce824 */ /* 0x000fc400078e0a35 */
[----:B------:R-:W-:Y:S01]  /*7720*/  @!P4 IMAD.MOV R120, RZ, RZ, -R120 ;  /* 0x000000ffff78c224 */ /* 0x000fe200078e0a78 */
[C---:B------:R-:W-:Y:S01]  /*7730*/  ISETP.GT.U32.AND P4, PT, R53.reuse, R179, PT ;  /* 0x000000b33500720c */ /* 0x040fe20003f84070 */
[----:B------:R-:W-:Y:S01]  /*7740*/  @!P0 IMAD.MOV R62, RZ, RZ, -R62 ;  /* 0x000000ffff3e8224 */ /* 0x000fe200078e0a3e */
[C---:B------:R-:W-:Y:S01]  /*7750*/  ISETP.GT.U32.AND P0, PT, R53.reuse, R68, PT ;  /* 0x000000443500720c */ /* 0x040fe20003f04070 */
[----:B------:R-:W-:Y:S01]  /*7760*/  @!P3 IMAD.MOV R150, RZ, RZ, -R150 ;  /* 0x000000ffff96b224 */ /* 0x000fe200078e0a96 */
[----:B------:R-:W-:Y:S01]  /*7770*/  ISETP.GT.U32.AND P3, PT, R53, R124, PT ;  /* 0x0000007c3500720c */ /* 0x000fe20003f64070 */
[--C-:B------:R-:W-:Y:S01]  /*7780*/  @!P5 IMAD.IADD R64, R64, 0x1, -R53.reuse ;  /* 0x000000014040d824 */ /* 0x100fe200078e0a35 */
[----:B------:R-:W-:Y:S02]  /*7790*/  ISETP.GE.AND P5, PT, R209, RZ, PT ;  /* 0x000000ffd100720c */ /* 0x000fe40003fa6270 */
[----:B------:R-:W-:Y:S01]  /*77a0*/  ISETP.GE.AND P6, PT, R245, RZ, PT ;  /* 0x000000fff500720c */ /* 0x000fe20003fc6270 */
[--C-:B------:R-:W-:Y:S01]  /*77b0*/  @!P1 IMAD.IADD R70, R70, 0x1, -R53.reuse ;  /* 0x0000000146469824 */ /* 0x100fe200078e0a35 */
[C---:B------:R-:W-:Y:S01]  /*77c0*/  ISETP.GT.U32.AND P1, PT, R53.reuse, R122, PT ;  /* 0x0000007a3500720c */ /* 0x040fe20003f24070 */
[--C-:B------:R-:W-:Y:S01]  /*77d0*/  @!P2 IMAD.IADD R66, R66, 0x1, -R53.reuse ;  /* 0x000000014242a824 */ /* 0x100fe200078e0a35 */
[----:B------:R-:W-:Y:S01]  /*77e0*/  ISETP.GT.U32.AND P2, PT, R53, R72, PT ;  /* 0x000000483500720c */ /* 0x000fe20003f44070 */
[--C-:B------:R-:W-:Y:S01]  /*77f0*/  @!P4 IMAD.IADD R179, R179, 0x1, -R53.reuse ;  /* 0x00000001b3b3c824 */ /* 0x100fe200078e0a35 */
[C---:B------:R-:W-:Y:S01]  /*7800*/  ISETP.GT.U32.AND P4, PT, R53.reuse, R126, PT ;  /* 0x0000007e3500720c */ /* 0x040fe20003f84070 */
[--C-:B------:R-:W-:Y:S01]  /*7810*/  @!P0 IMAD.IADD R68, R68, 0x1, -R53.reuse ;  /* 0x0000000144448824 */ /* 0x100fe200078e0a35 */
[C---:B------:R-:W-:Y:S01]  /*7820*/  ISETP.GT.U32.AND P0, PT, R53.reuse, R74, PT ;  /* 0x0000004a3500720c */ /* 0x040fe20003f04070 */
[--C-:B------:R-:W-:Y:S01]  /*7830*/  @!P3 IMAD.IADD R124, R124, 0x1, -R53.reuse ;  /* 0x000000017c7cb824 */ /* 0x100fe200078e0a35 */
[C---:B------:R-:W-:Y:S01]  /*7840*/  ISETP.GT.U32.AND P3, PT, R53.reuse, R174, PT ;  /* 0x000000ae3500720c */ /* 0x040fe20003f64070 */
[----:B------:R-:W-:Y:S01]  /*7850*/  @!P5 IMAD.MOV R172, RZ, RZ, -R172 ;  /* 0x000000ffffacd224 */ /* 0x000fe200078e0aac */
[C---:B------:R-:W-:Y:S01]  /*7860*/  ISETP.GT.U32.AND P5, PT, R53.reuse, R70, PT ;  /* 0x000000463500720c */ /* 0x040fe20003fa4070 */
[----:B------:R-:W-:Y:S01]  /*7870*/  @!P6 IMAD.MOV R64, RZ, RZ, -R64 ;  /* 0x000000ffff40e224 */ /* 0x000fe200078e0a40 */
[----:B------:R-:W-:Y:S01]  /*7880*/  ISETP.GT.U32.AND P6, PT, R53, R152, PT ;  /* 0x000000983500720c */ /* 0x000fe20003fc4070 */
[--C-:B------:R-:W-:Y:S01]  /*7890*/  @!P1 IMAD.IADD R122, R122, 0x1, -R53.reuse ;  /* 0x000000017a7a9824 */ /* 0x100fe200078e0a35 */
[----:B------:R-:W-:Y:S01]  /*78a0*/  ISETP.GE.AND P1, PT, R185, RZ, PT ;  /* 0x000000ffb900720c */ /* 0x000fe20003f26270 */
        /* <DEDUP_REMOVED lines=10> */
[----:B------:R-:W-:Y:S01]  /*7950*/  @!P6 IMAD.IADD R152, R152, 0x1, -R53 ;  /* 0x000000019898e824 */ /* 0x000fe200078e0a35 */
[----:B------:R-:W-:Y:S01]  /*7960*/  ISETP.GT.U32.AND P6, PT, R53, R76, PT ;  /* 0x0000004c3500720c */ /* 0x000fe20003fc4070 */
[----:B------:R-:W-:-:S03]  /*7970*/  @!P1 IMAD.MOV R122, RZ, RZ, -R122 ;  /* 0x000000ffff7a9224 */ /* 0x000fc600078e0a7a */
[C---:B------:R-:W-:Y:S01]  /*7980*/  ISETP.GT.U32.AND P1, PT, R53.reuse, R152, PT ;  /* 0x000000983500720c */ /* 0x040fe20003f24070 */
[----:B------:R-:W-:Y:S01]  /*7990*/  @!P2 IMAD.MOV R179, RZ, RZ, -R179 ;  /* 0x000000ffffb3a224 */ /* 0x000fe200078e0ab3 */
[C---:B------:R-:W-:Y:S01]  /*79a0*/  ISETP.GT.U32.AND P2, PT, R53.reuse, R126, PT ;  /* 0x0000007e3500720c */ /* 0x040fe20003f44070 */
[----:B------:R-:W-:Y:S01]  /*79b0*/  @!P4 IMAD.MOV R68, RZ, RZ, -R68 ;  /* 0x000000ffff44c224 */ /* 0x000fe200078e0a44 */
[C---:B------:R-:W-:Y:S01]  /*79c0*/  ISETP.GT.U32.AND P4, PT, R53.reuse, R74, PT ;  /* 0x0000004a3500720c */ /* 0x040fe20003f84070 */
[----:B------:R-:W-:Y:S01]  /*79d0*/  @!P0 IMAD.MOV R124, RZ, RZ, -R124 ;  /* 0x000000ffff7c8224 */ /* 0x000fe200078e0a7c */
[C---:B------:R-:W-:Y:S01]  /*79e0*/  ISETP.GT.U32.AND P0, PT, R53.reuse, R174, PT ;  /* 0x000000ae3500720c */ /* 0x040fe20003f04070 */
[----:B------:R-:W-:Y:S01]  /*79f0*/  @!P3 IMAD.MOV R70, RZ, RZ, -R70 ;  /* 0x000000ffff46b224 */ /* 0x000fe200078e0a46 */
[C---:B------:R-:W-:Y:S01]  /*7a00*/  ISETP.GT.U32.AND P3, PT, R53.reuse, R128, PT ;  /* 0x000000803500720c */ /* 0x040fe20003f64070 */
[--C-:B------:R-:W-:Y:S02]  /*7a10*/  @!P6 IMAD.IADD R76, R76, 0x1, -R53.reuse ;  /* 0x000000014c4ce824 */ /* 0x100fe400078e0a35 */
[----:B------:R-:W-:Y:S01]  /*7a20*/  @!P5 IMAD.MOV R66, RZ, RZ, -R66 ;  /* 0x000000ffff42d224 */ /* 0x000fe200078e0a42 */
[C---:B------:R-:W-:Y:S01]  /*7a30*/  ISETP.GT.U32.AND P5, PT, R53.reuse, R72, PT ;  /* 0x000000483500720c */ /* 0x040fe20003fa4070 */
[----:B------:R-:W-:Y:S01]  /*7a40*/  @!P1 IMAD.IADD R152, R152, 0x1, -R53 ;  /* 0x0000000198989824 */ /* 0x000fe200078e0a35 */
[----:B------:R-:W-:-:S02]  /*7a50*/  ISETP.GT.U32.AND P6, PT, R53, R76, PT ;  /* 0x0000004c3500720c */ /* 0x000fc40003fc4070 */
[C---:B------:R-:W-:Y:S01]  /*7a60*/  ISETP.GT.U32.AND P1, PT, R53.reuse, R78, PT ;  /* 0x0000004e3500720c */ /* 0x040fe20003f24070 */
[--C-:B------:R-:W-:Y:S01]  /*7a70*/  @!P2 IMAD.IADD R126, R126, 0x1, -R53.reuse ;  /* 0x000000017e7ea824 */ /* 0x100fe200078e0a35 */
[C---:B------:R-:W-:Y:S01]  /*7a80*/  ISETP.GT.U32.AND P2, PT, R53.reuse, R80, PT ;  /* 0x000000503500720c */ /* 0x040fe20003f44070 */
[--C-:B------:R-:W-:Y:S01]  /*7a90*/  @!P4 IMAD.IADD R74, R74, 0x1, -R53.reuse ;  /* 0x000000014a4ac824 */ /* 0x100fe200078e0a35 */
[C---:B------:R-:W-:Y:S01]  /*7aa0*/  ISETP.GT.U32.AND P4, PT, R53.reuse, R130, PT ;  /* 0x000000823500720c */ /* 0x040fe20003f84070 */
[--C-:B------:R-:W-:Y:S01]  /*7ab0*/  @!P0 IMAD.IADD R174, R174, 0x1, -R53.reuse ;  /* 0x00000001aeae8824 */ /* 0x100fe200078e0a35 */
[C---:B------:R-:W-:Y:S01]  /*7ac0*/  ISETP.GT.U32.AND P0, PT, R53.reuse, R82, PT ;  /* 0x000000523500720c */ /* 0x040fe20003f04070 */
[--C-:B------:R-:W-:Y:S01]  /*7ad0*/  @!P3 IMAD.IADD R128, R128, 0x1, -R53.reuse ;  /* 0x000000018080b824 */ /* 0x100fe200078e0a35 */
[----:B------:R-:W-:Y:S01]  /*7ae0*/  ISETP.GE.AND P3, PT, R238, RZ, PT ;  /* 0x000000ffee00720c */ /* 0x000fe20003f66270 */
[--C-:B------:R-:W-:Y:S01]  /*7af0*/  @!P5 IMAD.IADD R72, R72, 0x1, -R53.reuse ;  /* 0x000000014848d824 */ /* 0x100fe200078e0a35 */
        /* <DEDUP_REMOVED lines=10> */
[C---:B------:R-:W-:Y:S01]  /*7ba0*/  ISETP.GT.U32.AND P0, PT, R53.reuse, R128, PT ;  /* 0x000000803500720c */ /* 0x040fe20003f04070 */
[----:B------:R-:W-:Y:S01]  /*7bb0*/  @!P3 IMAD.MOV R72, RZ, RZ, -R72 ;  /* 0x000000ffff48b224 */ /* 0x000fe200078e0a48 */
[C---:B------:R-:W-:Y:S01]  /*7bc0*/  ISETP.GT.U32.AND P3, PT, R53.reuse, R78, PT ;  /* 0x0000004e3500720c */ /* 0x040fe20003f64070 */
[--C-:B------:R-:W-:Y:S01]  /*7bd0*/  @!P5 IMAD.IADD R154, R154, 0x1, -R53.reuse ;  /* 0x000000019a9ad824 */ /* 0x100fe200078e0a35 */
[----:B------:R-:W-:Y:S01]  /*7be0*/  ISETP.GE.AND P5, PT, R236, RZ, PT ;  /* 0x000000ffec00720c */ /* 0x000fe20003fa6270 */
        /* <DEDUP_REMOVED lines=8> */
[--C-:B------:R-:W-:Y:S01]  /*7c70*/  @!P0 IMAD.IADD R128, R128, 0x1, -R53.reuse ;  /* 0x0000000180808824 */ /* 0x100fe200078e0a35 */
[C---:B------:R-:W-:Y:S01]  /*7c80*/  ISETP.GT.U32.AND P0, PT, R53.reuse, R84, PT ;  /* 0x000000543500720c */ /* 0x040fe20003f04070 */
[--C-:B------:R-:W-:Y:S01]  /*7c90*/  @!P3 IMAD.IADD R78, R78, 0x1, -R53.reuse ;  /* 0x000000014e4eb824 */ /* 0x100fe200078e0a35 */
[C---:B------:R-:W-:Y:S01]  /*7ca0*/  ISETP.GT.U32.AND P3, PT, R53.reuse, R132, PT ;  /* 0x000000843500720c */ /* 0x040fe20003f64070 */
[----:B------:R-:W-:Y:S01]  /*7cb0*/  @!P5 IMAD.MOV R74, RZ, RZ, -R74 ;  /* 0x000000ffff4ad224 */ /* 0x000fe200078e0a4a */
[C---:B------:R-:W-:Y:S01]  /*7cc0*/  ISETP.GT.U32.AND P5, PT, R53.reuse, R82, PT ;  /* 0x000000523500720c */ /* 0x040fe20003fa4070 */
[--C-:B------:R-:W-:Y:S01]  /*7cd0*/  @!P6 IMAD.IADD R80, R80, 0x1, -R53.reuse ;  /* 0x000000015050e824 */ /* 0x100fe200078e0a35 */
[C---:B------:R-:W-:Y:S01]  /*7ce0*/  ISETP.GT.U32.AND P6, PT, R53.reuse, R156, PT ;  /* 0x0000009c3500720c */ /* 0x040fe20003fc4070 */
[--C-:B------:R-:W-:Y:S01]  /*7cf0*/  @!P1 IMAD.IADD R154, R154, 0x1, -R53.reuse ;  /* 0x000000019a9a9824 */ /* 0x100fe200078e0a35 */
[C---:B------:R-:W-:Y:S01]  /*7d00*/  ISETP.GT.U32.AND P1, PT, R53.reuse, R86, PT ;  /* 0x000000563500720c */ /* 0x040fe20003f24070 */
        /* <DEDUP_REMOVED lines=38> */
[----:B------:R-:W-:-:S02]  /*7f70*/  @!P6 IMAD.IADD R134, R134, 0x1, -R53 ;  /* 0x000000018686e824 */ /* 0x000fc400078e0a35 */
[----:B------:R-:W-:Y:S01]  /*7f80*/  @!P1 IMAD.IADD R156, R156, 0x1, -R53 ;  /* 0x000000019c9c9824 */ /* 0x000fe200078e0a35 */
        /* <DEDUP_REMOVED lines=8> */
[----:B------:R-:W-:Y:S02]  /*8010*/  ISETP.GE.AND P3, PT, R224, RZ, PT ;  /* 0x000000ffe000720c */ /* 0x000fe40003f66270 */
[C---:B------:R-:W-:Y:S01]  /*8020*/  ISETP.GT.U32.AND P6, PT, R53.reuse, R94, PT ;  /* 0x0000005e3500720c */ /* 0x040fe20003fc4070 */
[----:B------:R-:W-:Y:S01]  /*8030*/  @!P5 IMAD.MOV R84, RZ, RZ, -R84 ;  /* 0x000000ffff54d224 */ /* 0x000fe200078e0a54 */
[----:B------:R-:W-:Y:S01]  /*8040*/  ISETP.GT.U32.AND P5, PT, R53, R90, PT ;  /* 0x0000005a3500720c */ /* 0x000fe20003fa4070 */
        /* <DEDUP_REMOVED lines=9> */
[----:B------:R-:W-:Y:S01]  /*80e0*/  ISETP.GT.U32.AND P3, PT, R53, R136, PT ;  /* 0x000000883500720c */ /* 0x000fe20003f64070 */
[----:B------:R-:W-:-:S02]  /*80f0*/  @!P6 IMAD.IADD R94, R94, 0x1, -R53 ;  /* 0x000000015e5ee824 */ /* 0x000fc400078e0a35 */
[--C-:B------:R-:W-:Y:S01]  /*8100*/  @!P5 IMAD.IADD R90, R90, 0x1, -R53.reuse ;  /* 0x000000015a5ad824 */ /* 0x100fe200078e0a35 */
[C---:B------:R-:W-:Y:S01]  /*8110*/  ISETP.GT.U32.AND P5, PT, R53.reuse, R138, PT ;  /* 0x0000008a3500720c */ /* 0x040fe20003fa4070 */
[----:B------:R-:W-:Y:S01]  /*8120*/  @!P1 IMAD.MOV R88, RZ, RZ, -R88 ;  /* 0x000000ffff589224 */ /* 0x000fe200078e0a58 */
[C---:B------:R-:W-:Y:S02]  /*8130*/  ISETP.GT.U32.AND P6, PT, R53.reuse, R94, PT ;  /* 0x0000005e3500720c */ /* 0x040fe40003fc4070 */
        /* <DEDUP_REMOVED lines=9> */
[----:B------:R-:W-:-:S02]  /*81d0*/  @!P5 IMAD.IADD R138, R138, 0x1, -R53 ;  /* 0x000000018a8ad824 */ /* 0x000fc400078e0a35 */
        /* <DEDUP_REMOVED lines=8> */
[----:B------:R-:W-:Y:S01]  /*8260*/  @!P2 IMAD.MOV R176, RZ, RZ, -R176 ;  /* 0x000000ffffb0a224 */ /* 0x000fe200078e0ab0 */
[----:B------:R-:W-:Y:S02]  /*8270*/  ISETP.GE.AND P0, PT, R217, RZ, PT ;  /* 0x000000ffd900720c */ /* 0x000fe40003f06270 */
[C---:B------:R-:W-:Y:S01]  /*8280*/  ISETP.GT.U32.AND P2, PT, R53.reuse, R138, PT ;  /* 0x0000008a3500720c */ /* 0x040fe20003f44070 */
        /* <DEDUP_REMOVED lines=30> */
[----:B------:R-:W-:-:S02]  /*8470*/  @!P6 IMAD.IADD R142, R142, 0x1, -R53 ;  /* 0x000000018e8ee824 */ /* 0x000fc400078e0a35 */
[--C-:B------:R-:W-:Y:S01]  /*8480*/  @!P1 IMAD.IADD R160, R160, 0x1, -R53.reuse ;  /* 0x00000001a0a09824 */ /* 0x100fe200078e0a35 */
[----:B------:R-:W-:Y:S01]  /*8490*/  ISETP.GE.AND P1, PT, R213, RZ, PT ;  /* 0x000000ffd500720c */ /* 0x000fe20003f26270 */
[----:B------:R-:W-:Y:S02]  /*84a0*/  @!P5 IMAD.MOV R158, RZ, RZ, -R158 ;  /* 0x000000ffff9ed224 */ /* 0x000fe400078e0a9e */
[----:B------:R-:W-:Y:S01]  /*84b0*/  @!P4 IMAD.IADD R106, R106, 0x1, -R53 ;  /* 0x000000016a6ac824 */ /* 0x000fe200078e0a35 */
[C---:B------:R-:W-:Y:S01]  /*84c0*/  ISETP.GT.U32.AND P5, PT, R53.reuse, R160, PT ;  /* 0x000000a03500720c */ /* 0x040fe20003fa4070 */
[----:B------:R-:W-:Y:S01]  /*84d0*/  @!P0 IMAD.MOV R96, RZ, RZ, -R96 ;  /* 0x000000ffff608224 */ /* 0x000fe200078e0a60 */
[C---:B------:R-:W-:Y:S01]  /*84e0*/  ISETP.GT.U32.AND P0, PT, R53.reuse, R102, PT ;  /* 0x000000663500720c */ /* 0x040fe20003f04070 */
[----:B------:R-:W-:Y:S01]  /*84f0*/  @!P2 IMAD.MOV R116, RZ, RZ, -R116 ;  /* 0x000000ffff74a224 */ /* 0x000fe200078e0a74 */
[C---:B------:R-:W-:Y:S01]  /*8500*/  ISETP.GT.U32.AND P2, PT, R53.reuse, R142, PT ;  /* 0x0000008e3500720c */ /* 0x040fe20003f44070 */
[----:B------:R-:W-:Y:S01]  /*8510*/  @!P3 IMAD.MOV R138, RZ, RZ, -R138 ;  /* 0x000000ffff8ab224 */ /* 0x000fe200078e0a8a */
[----:B------:R-:W-:-:S02]  /*8520*/  ISETP.GT.U32.AND P3, PT, R53, R106, PT ;  /* 0x0000006a3500720c */ /* 0x000fc40003f64070 */
[----:B------:R-:W-:Y:S01]  /*8530*/  ISETP.GE.AND P6, PT, R211, RZ, PT ;  /* 0x000000ffd300720c */ /* 0x000fe20003fc6270 */
        /* <DEDUP_REMOVED lines=11> */
[----:B------:R-:W-:Y:S01]  /*85f0*/  @!P6 IMAD.MOV R100, RZ, RZ, -R100 ;  /* 0x000000ffff64e224 */ /* 0x000fe200078e0a64 */
        /* <DEDUP_REMOVED lines=11> */
[----:B------:R-:W-:Y:S01]  /*86b0*/  @!P3 IMAD.MOV R102, RZ, RZ, -R102 ;  /* 0x000000ffff66b224 */ /* 0x000fe200078e0a66 */
[----:B------:R-:W-:Y:S01]  /*86c0*/  ISETP.GT.U32.AND P3, PT, R53, R108, PT ;  /* 0x0000006c3500720c */ /* 0x000fe20003f64070 */
[----:B------:R-:W-:-:S02]  /*86d0*/  @!P6 IMAD.IADD R178, R178, 0x1, -R53 ;  /* 0x00000001b2b2e824 */ /* 0x000fc400078e0a35 */
[----:B------:R-:W-:Y:S02]  /*86e0*/  @!P4 IMAD.MOV R140, RZ, RZ, -R140 ;  /* 0x000000ffff8cc224 */ /* 0x000fe400078e0a8c */
[--C-:B------:R-:W-:Y:S01]  /*86f0*/  @!P1 IMAD.IADD R110, R110, 0x1, -R53.reuse ;  /* 0x000000016e6e9824 */ /* 0x100fe200078e0a35 */
[----:B------:R-:W-:Y:S02]  /*8700*/  ISETP.GE.AND P1, PT, R204, RZ, PT ;  /* 0x000000ffcc00720c */ /* 0x000fe40003f26270 */
[C---:B------:R-:W-:Y:S01]  /*8710*/  ISETP.GT.U32.AND P4, PT, R53.reuse, R178, PT ;  /* 0x000000b23500720c */ /* 0x040fe20003f84070 */
[----:B------:R-:W-:Y:S01]  /*8720*/  @!P0 IMAD.MOV R160, RZ, RZ, -R160 ;  /* 0x000000ffffa08224 */ /* 0x000fe200078e0aa0 */
[C---:B------:R-:W-:Y:S01]  /*8730*/  ISETP.GT.U32.AND P0, PT, R53.reuse, R144, PT ;  /* 0x000000903500720c */ /* 0x040fe20003f04070 */
[----:B------:R-:W-:Y:S01]  /*8740*/  @!P5 IMAD.MOV R104, RZ, RZ, -R104 ;  /* 0x000000ffff68d224 */ /* 0x000fe200078e0a68 */
[C---:B------:R-:W-:Y:S01]  /*8750*/  ISETP.GT.U32.AND P5, PT, R53.reuse, R110, PT ;  /* 0x0000006e3500720c */ /* 0x040fe20003fa4070 */
[----:B------:R-:W-:Y:S01]  /*8760*/  @!P2 IMAD.MOV R106, RZ, RZ, -R106 ;  /* 0x000000ffff6aa224 */ /* 0x000fe200078e0a6a */
[C---:B------:R-:W-:Y:S01]  /*8770*/  ISETP.GT.U32.AND P2, PT, R53.reuse, R146, PT ;  /* 0x000000923500720c */ /* 0x040fe20003f44070 */
[----:B------:R-:W-:Y:S01]  /*8780*/  @!P3 IMAD.IADD R108, R108, 0x1, -R53 ;  /* 0x000000016c6cb824 */ /* 0x000fe200078e0a35 */
[----:B------:R-:W-:-:S02]  /*8790*/  ISETP.GT.U32.AND P3, PT, R53, R54, PT ;  /* 0x000000363500720c */ /* 0x000fc40003f64070 */
        /* <DEDUP_REMOVED lines=13> */
[----:B------:R-:W-:-:S02]  /*8870*/  @!P6 IMAD.IADD R112, R112, 0x1, -R53 ;  /* 0x000000017070e824 */ /* 0x000fc400078e0a35 */
[--C-:B------:R-:W-:Y:S01]  /*8880*/  @!P1 IMAD.IADD R162, R162, 0x1, -R53.reuse ;  /* 0x00000001a2a29824 */ /* 0x100fe200078e0a35 */
[C---:B------:R-:W-:Y:S01]  /*8890*/  ISETP.GT.U32.AND P1, PT, R53.reuse, R59, PT ;  /* 0x0000003b3500720c */ /* 0x040fe20003f24070 */
[--C-:B------:R-:W-:Y:S01]  /*88a0*/  @!P4 IMAD.IADD R114, R114, 0x1, -R53.reuse ;  /* 0x000000017272c824 */ /* 0x100fe200078e0a35 */
[----:B------:R-:W-:Y:S02]  /*88b0*/  ISETP.GT.U32.AND P6, PT, R53, R112, PT ;  /* 0x000000703500720c */ /* 0x000fe40003fc4070 */
[----:B------:R-:W-:Y:S01]  /*88c0*/  ISETP.GE.AND P4, PT, R200, RZ, PT ;  /* 0x000000ffc800720c */ /* 0x000fe20003f86270 */
[--C-:B------:R-:W-:Y:S02]  /*88d0*/  @!P0 IMAD.IADD R55, R55, 0x1, -R53.reuse ;  /* 0x0000000137378824 */ /* 0x100fe400078e0a35 */
[--C-:B------:R-:W-:Y:S01]  /*88e0*/  @!P5 IMAD.IADD R57, R57, 0x1, -R53.reuse ;  /* 0x000000013939d824 */ /* 0x100fe200078e0a35 */
[----:B------:R-:W-:Y:S01]  /*88f0*/  ISETP.GE.AND P5, PT, R197, RZ, PT ;  /* 0x000000ffc500720c */ /* 0x000fe20003fa6270 */
[----:B------:R-:W-:Y:S01]  /*8900*/  @!P2 IMAD.MOV R108, RZ, RZ, -R108 ;  /* 0x000000ffff6ca224 */ /* 0x000fe200078e0a6c */
[C---:B------:R-:W-:Y:S01]  /*8910*/  ISETP.GT.U32.AND P2, PT, R53.reuse, R114, PT ;  /* 0x000000723500720c */ /* 0x040fe20003f44070 */
[----:B------:R-:W-:Y:S01]  /*8920*/  @!P3 IMAD.MOV R110, RZ, RZ, -R110 ;  /* 0x000000ffff6eb224 */ /* 0x000fe200078e0a6e */
[----:B------:R-:W-:Y:S01]  /*8930*/  ISETP.GT.U32.AND P3, PT, R53, R55, PT ;  /* 0x000000373500720c */ /* 0x000fe20003f64070 */
[--C-:B------:R-:W-:Y:S01]  /*8940*/  @!P1 IMAD.IADD R59, R59, 0x1, -R53.reuse ;  /* 0x000000013b3b9824 */ /* 0x100fe200078e0a35 */
[----:B------:R-:W-:Y:S01]  /*8950*/  ISETP.GE.AND P0, PT, R198, RZ, PT ;  /* 0x000000ffc600720c */ /* 0x000fe20003f06270 */
[----:B------:R-:W-:Y:S01]  /*8960*/  @!P6 IMAD.IADD R112, R112, 0x1, -R53 ;  /* 0x000000017070e824 */ /* 0x000fe200078e0a35 */
[----:B------:R-:W-:Y:S01]  /*8970*/  ISETP.GE.AND P6, PT, R202, RZ, PT ;  /* 0x000000ffca00720c */ /* 0x000fe20003fc6270 */
[----:B------:R-:W-:Y:S01]  /*8980*/  @!P4 IMAD.MOV R144, RZ, RZ, -R144 ;  /* 0x000000ffff90c224 */ /* 0x000fe200078e0a90 */
[----:B------:R-:W-:-:S02]  /*8990*/  ISETP.GT.U32.AND P1, PT, R53, R146, PT ;  /* 0x000000923500720c */ /* 0x000fc40003f24070 */
[C---:B------:R-:W-:Y:S01]  /*89a0*/  ISETP.GT.U32.AND P4, PT, R53.reuse, R54, PT ;  /* 0x000000363500720c */ /* 0x040fe20003f84070 */
[----:B------:R-:W-:Y:S01]  /*89b0*/  @!P5 IMAD.MOV R112, RZ, RZ, -R112 ;  /* 0x000000ffff70d224 */ /* 0x000fe200078e0a70 */
[C---:B------:R-:W-:Y:S01]  /*89c0*/  ISETP.GT.U32.AND P5, PT, R53.reuse, R61, PT ;  /* 0x0000003d3500720c */ /* 0x040fe20003fa4070 */
[--C-:B------:R-:W-:Y:S01]  /*89d0*/  @!P2 IMAD.IADD R114, R114, 0x1, -R53.reuse ;  /* 0x000000017272a824 */ /* 0x100fe200078e0a35 */
[----:B------:R-:W-:Y:S01]  /*89e0*/  ISETP.GT.U32.AND P2, PT, R53, R65, PT ;  /* 0x000000413500720c */ /* 0x000fe20003f44070 */
[--C-:B------:R-:W-:Y:S01]  /*89f0*/  @!P3 IMAD.IADD R55, R55, 0x1, -R53.reuse ;  /* 0x000000013737b824 */ /* 0x100fe200078e0a35 */
        /* <DEDUP_REMOVED lines=21> */
[----:B------:R-:W-:Y:S01]  /*8b50*/  @!P4 IMAD.IADD R67, R67, 0x1, -R53 ;  /* 0x000000014343c824 */ /* 0x000fe200078e0a35 */
[----:B------:R-:W-:Y:S01]  /*8b60*/  ISETP.GE.AND P4, PT, R192, RZ, PT ;  /* 0x000000ffc000720c */ /* 0x000fe20003f86270 */
[----:B------:R-:W-:Y:S01]  /*8b70*/  @!P5 IMAD.MOV R114, RZ, RZ, -R114 ;  /* 0x000000ffff72d224 */ /* 0x000fe200078e0a72 */
[C---:B------:R-:W-:Y:S01]  /*8b80*/  ISETP.GT.U32.AND P5, PT, R53.reuse, R63, PT ;  /* 0x0000003f3500720c */ /* 0x040fe20003fa4070 */
[----:B------:R-:W-:Y:S01]  /*8b90*/  @!P2 IMAD.MOV R55, RZ, RZ, -R55 ;  /* 0x000000ffff37a224 */ /* 0x000fe200078e0a37 */
[C---:B------:R-:W-:Y:S01]  /*8ba0*/  ISETP.GT.U32.AND P2, PT, R53.reuse, R67, PT ;  /* 0x000000433500720c */ /* 0x040fe20003f44070 */
[----:B------:R-:W-:Y:S01]  /*8bb0*/  @!P3 IMAD.MOV R59, RZ, RZ, -R59 ;  /* 0x000000ffff3bb224 */ /* 0x000fe200078e0a3b */
[----:B------:R-:W-:Y:S01]  /*8bc0*/  ISETP.GT.U32.AND P3, PT, R53, R73, PT ;  /* 0x000000493500720c */ /* 0x000fe20003f64070 */
[----:B------:R-:W-:Y:S01]  /*8bd0*/  @!P0 IMAD.IADD R71, R71, 0x1, -R53 ;  /* 0x0000000147478824 */ /* 0x000fe200078e0a35 */
        /* <DEDUP_REMOVED lines=8> */
[----:B------:R-:W-:Y:S01]  /*8c60*/  ISETP.GT.U32.AND P5, PT, R53, R75, PT ;  /* 0x0000004b3500720c */ /* 0x000fe20003fa4070 */
[--C-:B------:R-:W-:Y:S01]  /*8c70*/  @!P2 IMAD.IADD R67, R67, 0x1, -R53.reuse ;  /* 0x000000014343a824 */ /* 0x100fe200078e0a35 */
[----:B------:R-:W-:Y:S01]  /*8c80*/  ISETP.GT.U32.AND P2, PT, R53, R79, PT ;  /* 0x0000004f3500720c */ /* 0x000fe20003f44070 */
[--C-:B------:R-:W-:Y:S01]  /*8c90*/  @!P3 IMAD.IADD R73, R73, 0x1, -R53.reuse ;  /* 0x000000014949b824 */ /* 0x100fe200078e0a35 */
[----:B------:R-:W-:Y:S01]  /*8ca0*/  ISETP.GT.U32.AND P3, PT, R53, R83, PT ;  /* 0x000000533500720c */ /* 0x000fe20003f64070 */
[--C-:B------:R-:W-:Y:S01]  /*8cb0*/  @!P0 IMAD.IADD R61, R61, 0x1, -R53.reuse ;  /* 0x000000013d3d8824 */ /* 0x100fe200078e0a35 */
[----:B------:R-:W-:Y:S01]  /*8cc0*/  ISETP.GE.AND P0, PT, R190, RZ, PT ;  /* 0x000000ffbe00720c */ /* 0x000fe20003f06270 */
[--C-:B------:R-:W-:Y:S01]  /*8cd0*/  @!P6 IMAD.IADD R69, R69, 0x1, -R53.reuse ;  /* 0x000000014545e824 */ /* 0x100fe200078e0a35 */
[----:B------:R-:W-:Y:S01]  /*8ce0*/  ISETP.GT.U32.AND P6, PT, R53, R81, PT ;  /* 0x000000513500720c */ /* 0x000fe20003fc4070 */
[--C-:B------:R-:W-:Y:S01]  /*8cf0*/  @!P1 IMAD.IADD R65, R65, 0x1, -R53.reuse ;  /* 0x0000000141419824 */ /* 0x100fe200078e0a35 */
[----:B------:R-:W-:Y:S01]  /*8d00*/  ISETP.GT.U32.AND P1, PT, R53, R77, PT ;  /* 0x0000004d3500720c */ /* 0x000fe20003f24070 */
[--C-:B------:R-:W-:Y:S01]  /*8d10*/  @!P4 IMAD.IADD R71, R71, 0x1, -R53.reuse ;  /* 0x000000014747c824 */ /* 0x100fe200078e0a35 */
[----:B------:R-:W-:Y:S01]  /*8d20*/  ISETP.GE.AND P4, PT, R189, RZ, PT ;  /* 0x000000ffbd00720c */ /* 0x000fe20003f86270 */
[----:B------:R-:W-:-:S02]  /*8d30*/  @!P5 IMAD.IADD R75, R75, 0x1, -R53 ;  /* 0x000000014b4bd824 */ /* 0x000fc400078e0a35 */
[--C-:B------:R-:W-:Y:S01]  /*8d40*/  @!P2 IMAD.IADD R79, R79, 0x1, -R53.reuse ;  /* 0x000000014f4fa824 */ /* 0x100fe200078e0a35 */
[----:B------:R-:W-:Y:S01]  /*8d50*/  ISETP.GE.AND P2, PT, R170, RZ, PT ;  /* 0x000000ffaa00720c */ /* 0x000fe20003f46270 */
[----:B------:R-:W-:Y:S01]  /*8d60*/  @!P3 IMAD.IADD R83, R83, 0x1, -R53 ;  /* 0x000000015353b824 */ /* 0x000fe200078e0a35 */
[----:B------:R-:W-:Y:S01]  /*8d70*/  ISETP.GT.U32.AND P3, PT, R53, R75, PT ;  /* 0x0000004b3500720c */ /* 0x000fe20003f64070 */
[----:B------:R-:W-:Y:S01]  /*8d80*/  @!P0 IMAD.MOV R61, RZ, RZ, -R61 ;  /* 0x000000ffff3d8224 */ /* 0x000fe200078e0a3d */
[----:B------:R-:W-:Y:S01]  /*8d90*/  ISETP.GE.AND P5, PT, R188, RZ, PT ;  /* 0x000000ffbc00720c */ /* 0x000fe20003fa6270 */
[--C-:B------:R-:W-:Y:S01]  /*8da0*/  @!P6 IMAD.IADD R81, R81, 0x1, -R53.reuse ;  /* 0x000000015151e824 */ /* 0x100fe200078e0a35 */
[----:B------:R-:W-:Y:S01]  /*8db0*/  ISETP.GE.AND P6, PT, R169, RZ, PT ;  /* 0x000000ffa900720c */ /* 0x000fe20003fc6270 */
[----:B------:R-:W-:Y:S01]  /*8dc0*/  @!P1 IMAD.IADD R77, R77, 0x1, -R53 ;  /* 0x000000014d4d9824 */ /* 0x000fe200078e0a35 */
[----:B------:R-:W-:Y:S02]  /*8dd0*/  ISETP.GE.AND P1, PT, R171, RZ, PT ;  /* 0x000000ffab00720c */ /* 0x000fe40003f26270 */
[C---:B------:R-:W-:Y:S01]  /*8de0*/  ISETP.GT.U32.AND P0, PT, R53.reuse, R73, PT ;  /* 0x000000493500720c */ /* 0x040fe20003f04070 */
[----:B------:R-:W-:Y:S01]  /*8df0*/  @!P4 IMAD.MOV R63, RZ, RZ, -R63 ;  /* 0x000000ffff3fc224 */ /* 0x000fe200078e0a3f */
[C---:B------:R-:W-:Y:S01]  /*8e00*/  ISETP.GT.U32.AND P4, PT, R53.reuse, R77, PT ;  /* 0x0000004d3500720c */ /* 0x040fe20003f84070 */
[----:B------:R-:W-:Y:S01]  /*8e10*/  @!P2 IMAD.MOV R69, RZ, RZ, -R69 ;  /* 0x000000ffff45a224 */ /* 0x000fe200078e0a45 */
[----:B------:R-:W-:Y:S01]  /*8e20*/  ISETP.GT.U32.AND P2, PT, R53, R81, PT ;  /* 0x000000513500720c */ /* 0x000fe20003f44070 */
[----:B------:R-:W-:Y:S01]  /*8e30*/  @!P3 IMAD.IADD R75, R75, 0x1, -R53 ;  /* 0x000000014b4bb824 */ /* 0x000fe200078e0a35 */
[----:B------:R-:W-:-:S02]  /*8e40*/  ISETP.GT.U32.AND P3, PT, R53, R89, PT ;  /* 0x000000593500720c */ /* 0x000fc40003f64070 */
[----:B------:R-:W-:Y:S01]  /*8e50*/  IADD3 R7, R210, 0x4f, RZ ;  /* 0x0000004fd2077810 */ /* 0x000fe20007ffe0ff */
        /* <DEDUP_REMOVED lines=8> */
[----:B------:R-:W-:Y:S01]  /*8ee0*/  STL [R1+0x8d4], R7 ;  /* 0x0008d40701007387 */ /* 0x000fe20000100800 */
[--C-:B------:R-:W-:Y:S01]  /*8ef0*/  @!P4 IMAD.IADD R77, R77, 0x1, -R53.reuse ;  /* 0x000000014d4dc824 */ /* 0x100fe200078e0a35 */
[----:B------:R-:W-:Y:S01]  /*8f00*/  ISETP.GT.U32.AND P4, PT, R53, R91, PT ;  /* 0x0000005b3500720c */ /* 0x000fe20003f84070 */
[--C-:B------:R-:W-:Y:S01]  /*8f10*/  @!P2 IMAD.IADD R81, R81, 0x1, -R53.reuse ;  /* 0x000000015151a824 */ /* 0x100fe200078e0a35 */
[----:B------:R-:W2:Y:S01]  /*8f20*/  LDL.LU R209, [R1+0xc70] ;  /* 0x000c700001d17983 */ /* 0x000ea20000300800 */
[----:B------:R-:W-:Y:S01]  /*8f30*/  ISETP.GT.U32.AND P2, PT, R53, R95, PT ;  /* 0x0000005f3500720c */ /* 0x000fe20003f44070 */
[--C-:B------:R-:W-:Y:S01]  /*8f40*/  @!P3 IMAD.IADD R89, R89, 0x1, -R53.reuse ;  /* 0x000000015959b824 */ /* 0x100fe200078e0a35 */
[----:B------:R-:W-:Y:S01]  /*8f50*/  ISETP.GE.AND P3, PT, R165, RZ, PT ;  /* 0x000000ffa500720c */ /* 0x000fe20003f66270 */
[--C-:B------:R-:W-:Y:S01]  /*8f60*/  @!P1 IMAD.IADD R79, R79, 0x1, -R53.reuse ;  /* 0x000000014f4f9824 */ /* 0x100fe200078e0a35 */
[----:B------:R-:W-:Y:S01]  /*8f70*/  ISETP.GT.U32.AND P1, PT, R53, R93, PT ;  /* 0x0000005d3500720c */ /* 0x000fe20003f24070 */
[--C-:B------:R-:W-:Y:S01]  /*8f80*/  @!P5 IMAD.IADD R83, R83, 0x1, -R53.reuse ;  /* 0x000000015353d824 */ /* 0x100fe200078e0a35 */
[----:B------:R-:W-:Y:S01]  /*8f90*/  ISETP.GE.AND P5, PT, R168, RZ, PT ;  /* 0x000000ffa800720c */ /* 0x000fe20003fa6270 */
[----:B------:R-:W-:-:S02]  /*8fa0*/  @!P6 IMAD.IADD R85, R85, 0x1, -R53 ;  /* 0x000000015555e824 */ /* 0x000fc400078e0a35 */
[--C-:B------:R-:W-:Y:S01]  /*8fb0*/  @!P0 IMAD.IADD R87, R87, 0x1, -R53.reuse ;  /* 0x0000000157578824 */ /* 0x100fe200078e0a35 */
[----:B------:R-:W-:Y:S01]  /*8fc0*/  ISETP.GE.AND P0, PT, R166, RZ, PT ;  /* 0x000000ffa600720c */ /* 0x000fe20003f06270 */
[--C-:B------:R-:W-:Y:S02]  /*8fd0*/  @!P4 IMAD.IADD R91, R91, 0x1, -R53.reuse ;  /* 0x000000015b5bc824 */ /* 0x100fe400078e0a35 */
[----:B------:R-:W-:Y:S01]  /*8fe0*/  @!P2 IMAD.IADD R95, R95, 0x1, -R53 ;  /* 0x000000015f5fa824 */ /* 0x000fe200078e0a35 */
[C---:B------:R-:W-:Y:S01]  /*8ff0*/  ISETP.GT.U32.AND P2, PT, R53.reuse, R85, PT ;  /* 0x000000553500720c */ /* 0x040fe20003f44070 */
[----:B------:R-:W-:Y:S01]  /*9000*/  @!P3 IMAD.MOV R79, RZ, RZ, -R79 ;  /* 0x000000ffff4fb224 */ /* 0x000fe200078e0a4f */
[----:B------:R-:W-:Y:S01]  /*9010*/  ISETP.GT.U32.AND P3, PT, R53, R91, PT ;  /* 0x0000005b3500720c */ /* 0x000fe20003f64070 */
[----:B------:R-:W-:Y:S01]  /*9020*/  @!P1 IMAD.IADD R93, R93, 0x1, -R53 ;  /* 0x000000015d5d9824 */ /* 0x000fe200078e0a35 */
[----:B------:R-:W-:Y:S01]  /*9030*/  ISETP.GE.AND P1, PT, R51, RZ, PT ;  /* 0x000000ff3300720c */ /* 0x000fe20003f26270 */
[----:B------:R-:W-:Y:S01]  /*9040*/  @!P5 IMAD.MOV R73, RZ, RZ, -R73 ;  /* 0x000000ffff49d224 */ /* 0x000fe200078e0a49 */
[----:B------:R-:W-:-:S03]  /*9050*/  ISETP.GT.U32.AND P5, PT, R53, R87, PT ;  /* 0x000000573500720c */ /* 0x000fc60003fa4070 */
[----:B------:R-:W-:Y:S01]  /*9060*/  @!P0 IMAD.MOV R77, RZ, RZ, -R77 ;  /* 0x000000ffff4d8224 */ /* 0x000fe200078e0a4d */
[----:B------:R-:W-:Y:S02]  /*9070*/  ISETP.GT.U32.AND P0, PT, R53, R89, PT ;  /* 0x000000593500720c */ /* 0x000fe40003f04070 */
[----:B------:R-:W-:Y:S01]  /*9080*/  ISETP.GE.AND P6, PT, R167, RZ, PT ;  /* 0x000000ffa700720c */ /* 0x000fe20003fc6270 */
[--C-:B------:R-:W-:Y:S01]  /*9090*/  @!P2 IMAD.IADD R85, R85, 0x1, -R53.reuse ;  /* 0x000000015555a824 */ /* 0x100fe200078e0a35 */
[----:B------:R-:W-:Y:S02]  /*90a0*/  ISETP.GE.AND P4, PT, R164, RZ, PT ;  /* 0x000000ffa400720c */ /* 0x000fe40003f86270 */
[----:B------:R-:W-:Y:S01]  /*90b0*/  ISETP.GT.U32.AND P2, PT, R53, R99, PT ;  /* 0x000000633500720c */ /* 0x000fe20003f44070 */
[----:B------:R-:W-:Y:S01]  /*90c0*/  @!P3 IMAD.IADD R91, R91, 0x1, -R53 ;  /* 0x000000015b5bb824 */ /* 0x000fe200078e0a35 */
[C---:B------:R-:W-:Y:S01]  /*90d0*/  ISETP.GT.U32.AND P3, PT, R53.reuse, R105, PT ;  /* 0x000000693500720c */ /* 0x040fe20003f64070 */
[----:B------:R-:W-:Y:S01]  /*90e0*/  @!P1 IMAD.MOV R83, RZ, RZ, -R83 ;  /* 0x000000ffff539224 */ /* 0x000fe200078e0a53 */
[----:B------:R-:W-:Y:S01]  /*90f0*/  ISETP.GT.U32.AND P1, PT, R53, R97, PT ;  /* 0x000000613500720c */ /* 0x000fe20003f24070 */
[--C-:B------:R-:W-:Y:S01]  /*9100*/  @!P5 IMAD.IADD R87, R87, 0x1, -R53.reuse ;  /* 0x000000015757d824 */ /* 0x100fe200078e0a35 */
[----:B------:R-:W-:Y:S01]  /*9110*/  ISETP.GT.U32.AND P5, PT, R53, R101, PT ;  /* 0x000000653500720c */ /* 0x000fe20003fa4070 */
[----:B------:R-:W-:Y:S01]  /*9120*/  @!P0 IMAD.IADD R89, R89, 0x1, -R53 ;  /* 0x0000000159598824 */ /* 0x000fe200078e0a35 */
        /* <DEDUP_REMOVED lines=15> */
[----:B------:R-:W-:-:S02]  /*9220*/  @!P6 IMAD.IADD R95, R95, 0x1, -R53 ;  /* 0x000000015f5fe824 */ /* 0x000fc400078e0a35 */
[----:B------:R-:W-:Y:S01]  /*9230*/  @!P4 IMAD.IADD R93, R93, 0x1, -R53 ;  /* 0x000000015d5dc824 */ /* 0x000fe200078e0a35 */
        /* <DEDUP_REMOVED lines=12> */
[--C-:B------:R-:W-:Y:S01]  /*9300*/  @!P4 IMAD.IADD R107, R107, 0x1, -R53.reuse ;  /* 0x000000016b6bc824 */ /* 0x100fe200078e0a35 */
        /* <DEDUP_REMOVED lines=57> */
[----:B------:R-:W-:Y:S01]  /*96a0*/  @!P2 IMAD.IADD R129, R129, 0x1, -R53 ;  /* 0x000000018181a824 */ /* 0x000fe200078e0a35 */
[----:B------:R-:W-:Y:S01]  /*96b0*/  ISETP.GE.AND P2, PT, R33, RZ, PT ;  /* 0x000000ff2100720c */ /* 0x000fe20003f46270 */
[----:B------:R-:W-:Y:S01]  /*96c0*/  @!P3 IMAD.MOV R113, RZ, RZ, -R113 ;  /* 0x000000ffff71b224 */ /* 0x000fe200078e0a71 */
[----:B------:R-:W-:Y:S01]  /*96d0*/  ISETP.GT.U32.AND P3, PT, R53, R125, PT ;  /* 0x0000007d3500720c */ /* 0x000fe20003f64070 */
        /* <DEDUP_REMOVED lines=42> */
[----:B------:R-:W-:-:S03]  /*9980*/  ISETP.GT.U32.AND P1, PT, R53, R133, PT ;  /* 0x000000853500720c */ /* 0x000fc60003f24070 */
        /* <DEDUP_REMOVED lines=9> */
[----:B------:R-:W-:Y:S02]  /*9a20*/  ISETP.GE.AND P3, PT, R25, RZ, PT ;  /* 0x000000ff1900720c */ /* 0x000fe40003f66270 */
        /* <DEDUP_REMOVED lines=8> */
[----:B------:R-:W-:Y:S01]  /*9ab0*/  ISETP.GT.U32.AND P4, PT, R53, R155, PT ;  /* 0x0000009b3500720c */ /* 0x000fe20003f84070 */
[----:B------:R-:W-:Y:S01]  /*9ac0*/  @!P2 IMAD.IADD R147, R147, 0x1, -R53 ;  /* 0x000000019393a824 */ /* 0x000fe200078e0a35 */
[----:B------:R-:W-:Y:S01]  /*9ad0*/  ISETP.GE.AND P2, PT, R24, RZ, PT ;  /* 0x000000ff1800720c */ /* 0x000fe20003f46270 */
[----:B------:R-:W-:-:S02]  /*9ae0*/  @!P3 IMAD.MOV R135, RZ, RZ, -R135 ;  /* 0x000000ffff87b224 */ /* 0x000fc400078e0a87 */
[--C-:B------:R-:W-:Y:S01]  /*9af0*/  @!P6 IMAD.IADD R141, R141, 0x1, -R53.reuse ;  /* 0x000000018d8de824 */ /* 0x100fe200078e0a35 */
[C---:B------:R-:W-:Y:S02]  /*9b00*/  ISETP.GT.U32.AND P3, PT, R53.reuse, R147, PT ;  /* 0x000000933500720c */ /* 0x040fe40003f64070 */
[----:B------:R-:W-:Y:S01]  /*9b10*/  ISETP.GT.U32.AND P6, PT, R53, R153, PT ;  /* 0x000000993500720c */ /* 0x000fe20003fc4070 */
[----:B------:R-:W-:Y:S01]  /*9b20*/  @!P0 IMAD.IADD R151, R151, 0x1, -R53 ;  /* 0x0000000197978824 */ /* 0x000fe200078e0a35 */
[----:B------:R-:W-:Y:S01]  /*9b30*/  ISETP.GE.AND P0, PT, R22, RZ, PT ;  /* 0x000000ff1600720c */ /* 0x000fe20003f06270 */
[----:B------:R-:W-:Y:S01]  /*9b40*/  @!P1 IMAD.MOV R133, RZ, RZ, -R133 ;  /* 0x000000ffff859224 */ /* 0x000fe200078e0a85 */
[----:B------:R-:W-:Y:S01]  /*9b50*/  ISETP.GT.U32.AND P1, PT, R53, R145, PT ;  /* 0x000000913500720c */ /* 0x000fe20003f24070 */
[--C-:B------:R-:W-:Y:S01]  /*9b60*/  @!P5 IMAD.IADD R149, R149, 0x1, -R53.reuse ;  /* 0x000000019595d824 */ /* 0x100fe200078e0a35 */
[----:B------:R-:W-:Y:S01]  /*9b70*/  ISETP.GE.AND P5, PT, R23, RZ, PT ;  /* 0x000000ff1700720c */ /* 0x000fe20003fa6270 */
[----:B------:R-:W-:Y:S01]  /*9b80*/  @!P4 IMAD.IADD R155, R155, 0x1, -R53 ;  /* 0x000000019b9bc824 */ /* 0x000fe200078e0a35 */
[C---:B------:R-:W-:Y:S01]  /*9b90*/  ISETP.GT.U32.AND P4, PT, R53.reuse, R151, PT ;  /* 0x000000973500720c */ /* 0x040fe20003f84070 */
[----:B------:R-:W-:Y:S01]  /*9ba0*/  @!P2 IMAD.MOV R137, RZ, RZ, -R137 ;  /* 0x000000ffff89a224 */ /* 0x000fe200078e0a89 */
[----:B------:R-:W-:Y:S01]  /*9bb0*/  ISETP.GT.U32.AND P2, PT, R53, R149, PT ;  /* 0x000000953500720c */ /* 0x000fe20003f44070 */
[--C-:B------:R-:W-:Y:S01]  /*9bc0*/  @!P3 IMAD.IADD R147, R147, 0x1, -R53.reuse ;  /* 0x000000019393b824 */ /* 0x100fe200078e0a35 */
[----:B------:R-:W-:Y:S01]  /*9bd0*/  ISETP.GT.U32.AND P3, PT, R53, R161, PT ;  /* 0x000000a13500720c */ /* 0x000fe20003f64070 */
[----:B------:R-:W-:Y:S01]  /*9be0*/  @!P6 IMAD.IADD R153, R153, 0x1, -R53 ;  /* 0x000000019999e824 */ /* 0x000fe200078e0a35 */
[----:B------:R-:W-:Y:S01]  /*9bf0*/  ISETP.GE.AND P6, PT, R21, RZ, PT ;  /* 0x000000ff1500720c */ /* 0x000fe20003fc6270 */
[----:B------:R-:W-:Y:S01]  /*9c00*/  @!P0 IMAD.MOV R141, RZ, RZ, -R141 ;  /* 0x000000ffff8d8224 */ /* 0x000fe200078e0a8d */
[----:B------:R-:W-:Y:S01]  /*9c10*/  IABS R185, R7 ;  /* 0x0000000700b97213 */ /* 0x000fe20000000000 */
[----:B------:R-:W-:Y:S01]  /*9c20*/  @!P1 IMAD.IADD R145, R145, 0x1, -R53 ;  /* 0x0000000191919824 */ /* 0x000fe200078e0a35 */
[----:B------:R-:W-:-:S02]  /*9c30*/  ISETP.GT.U32.AND P0, PT, R53, R153, PT ;  /* 0x000000993500720c */ /* 0x000fc40003f04070 */
[C---:B------:R-:W-:Y:S01]  /*9c40*/  ISETP.GT.U32.AND P1, PT, R53.reuse, R159, PT ;  /* 0x0000009f3500720c */ /* 0x040fe20003f24070 */
[----:B------:R-:W-:Y:S01]  /*9c50*/  @!P5 IMAD.MOV R139, RZ, RZ, -R139 ;  /* 0x000000ffff8bd224 */ /* 0x000fe200078e0a8b */
[----:B------:R-:W-:Y:S01]  /*9c60*/  ISETP.GT.U32.AND P5, PT, R53, R155, PT ;  /* 0x0000009b3500720c */ /* 0x000fe20003fa4070 */
[----:B------:R-:W-:Y:S01]  /*9c70*/  @!P4 IMAD.IADD R151, R151, 0x1, -R53 ;  /* 0x000000019797c824 */ /* 0x000fe200078e0a35 */
[----:B------:R-:W-:Y:S01]  /*9c80*/  ISETP.GT.U32.AND P4, PT, R53, R173, PT ;  /* 0x000000ad3500720c */ /* 0x000fe20003f84070 */
[----:B------:R-:W-:Y:S01]  /*9c90*/  IMAD.HI.U32 R52, R3, R185, RZ ;  /* 0x000000b903347227 */ /* 0x000fe200078e00ff */
[----:B------:R-:W-:-:S03]  /*9ca0*/  IADD3 R6, R210, 0x57, RZ ;  /* 0x00000057d2067810 */ /* 0x000fc60007ffe0ff */
[--C-:B------:R-:W-:Y:S01]  /*9cb0*/  @!P2 IMAD.IADD R149, R149, 0x1, -R53.reuse ;  /* 0x000000019595a824 */ /* 0x100fe200078e0a35 */
[----:B------:R-:W-:Y:S01]  /*9cc0*/  ISETP.GT.U32.AND P2, PT, R53, R163, PT ;  /* 0x000000a33500720c */ /* 0x000fe20003f44070 */
[----:B------:R-:W-:Y:S01]  /*9cd0*/  @!P3 IMAD.IADD R161, R161, 0x1, -R53 ;  /* 0x00000001a1a1b824 */ /* 0x000fe200078e0a35 */
[----:B------:R-:W-:Y:S01]  /*9ce0*/  ISETP.GE.AND P3, PT, R16, RZ, PT ;  /* 0x000000ff1000720c */ /* 0x000fe20003f66270 */
[----:B------:R-:W-:Y:S01]  /*9cf0*/  IMAD.MOV R52, RZ, RZ, -R52 ;  /* 0x000000ffff347224 */ /* 0x000fe200078e0a34 */
[----:B------:R-:W-:Y:S01]  /*9d00*/  IABS R180, R6 ;  /* 0x0000000600b47213 */ /* 0x000fe20000000000 */
[----:B------:R-:W-:Y:S01]  /*9d10*/  @!P6 IMAD.MOV R143, RZ, RZ, -R143 ;  /* 0x000000ffff8fe224 */ /* 0x000fe200078e0a8f */
[C---:B------:R-:W-:Y:S01]  /*9d20*/  ISETP.GT.U32.AND P6, PT, R53.reuse, R157, PT ;  /* 0x0000009d3500720c */ /* 0x040fe20003fc4070 */
[----:B------:R-:W-:Y:S01]  /*9d30*/  IMAD R185, R53, R52, R185 ;  /* 0x0000003435b97224 */ /* 0x000fe200078e02b9 */
[----:B------:R-:W-:Y:S01]  /*9d40*/  IADD3 R4, R210, 0x5f, RZ ;  /* 0x0000005fd2047810 */ /* 0x000fe20007ffe0ff */
[--C-:B------:R-:W-:Y:S01]  /*9d50*/  @!P0 IMAD.IADD R153, R153, 0x1, -R53.reuse ;  /* 0x0000000199998824 */ /* 0x100fe200078e0a35 */
[----:B------:R-:W-:Y:S01]  /*9d60*/  ISETP.GE.AND P0, PT, R20, RZ, PT ;  /* 0x000000ff1400720c */ /* 0x000fe20003f06270 */
[----:B------:R-:W-:-:S02]  /*9d70*/  @!P1 IMAD.IADD R159, R159, 0x1, -R53 ;  /* 0x000000019f9f9824 */ /* 0x000fc400078e0a35 */
[----:B------:R-:W-:Y:S01]  /*9d80*/  IMAD.HI.U32 R52, R3, R180, RZ ;  /* 0x000000b403347227 */ /* 0x000fe200078e00ff */
[----:B------:R-:W-:-:S03]  /*9d90*/  IABS R182, R4 ;  /* 0x0000000400b67213 */ /* 0x000fc60000000000 */
[--C-:B------:R-:W-:Y:S01]  /*9da0*/  @!P5 IMAD.IADD R155, R155, 0x1, -R53.reuse ;  /* 0x000000019b9bd824 */ /* 0x100fe200078e0a35 */
[----:B------:R-:W-:Y:S01]  /*9db0*/  ISETP.GE.AND P5, PT, R19, RZ, PT ;  /* 0x000000ff1300720c */ /* 0x000fe20003fa6270 */
[--C-:B------:R-:W-:Y:S01]  /*9dc0*/  @!P4 IMAD.IADD R173, R173, 0x1, -R53.reuse ;  /* 0x00000001adadc824 */ /* 0x100fe200078e0a35 */
[----:B------:R-:W-:Y:S01]  /*9dd0*/  ISETP.GT.U32.AND P4, PT, R53, R159, PT ;  /* 0x0000009f3500720c */ /* 0x000fe20003f84070 */
[----:B------:R-:W-:Y:S02]  /*9de0*/  IMAD.MOV R52, RZ, RZ, -R52 ;  /* 0x000000ffff347224 */ /* 0x000fe400078e0a34 */
[----:B------:R-:W-:Y:S01]  /*9df0*/  @!P2 IMAD.IADD R163, R163, 0x1, -R53 ;  /* 0x00000001a3a3a824 */ /* 0x000fe200078e0a35 */
[----:B------:R-:W-:Y:S01]  /*9e00*/  ISETP.GE.AND P2, PT, R15, RZ, PT ;  /* 0x000000ff0f00720c */ /* 0x000fe20003f46270 */
[----:B------:R-:W-:Y:S01]  /*9e10*/  @!P3 IMAD.MOV R153, RZ, RZ, -R153 ;  /* 0x000000ffff99b224 */ /* 0x000fe200078e0a99 */
[C---:B------:R-:W-:Y:S01]  /*9e20*/  ISETP.GT.U32.AND P3, PT, R53.reuse, R175, PT ;  /* 0x000000af3500720c */ /* 0x040fe20003f64070 */
[----:B------:R-:W-:Y:S01]  /*9e30*/  IMAD R180, R53, R52, R180 ;  /* 0x0000003435b47224 */ /* 0x000fe200078e02b4 */
[----:B------:R-:W-:Y:S01]  /*9e40*/  IADD3 R5, R210, 0x67, RZ ;  /* 0x00000067d2057810 */ /* 0x000fe20007ffe0ff */
[----:B------:R-:W-:-:S04]  /*9e50*/  IMAD.HI.U32 R52, R3, R182, RZ ;  /* 0x000000b603347227 */ /* 0x000fc800078e00ff */
[----:B------:R-:W-:Y:S01]  /*9e60*/  @!P6 IMAD.IADD R157, R157, 0x1, -R53 ;  /* 0x000000019d9de824 */ /* 0x000fe200078e0a35 */
[----:B------:R-:W-:Y:S01]  /*9e70*/  IABS R183, R5 ;  /* 0x0000000500b77213 */ /* 0x000fe20000000000 */
[----:B------:R-:W-:Y:S01]  /*9e80*/  IMAD.MOV R52, RZ, RZ, -R52 ;  /* 0x000000ffff347224 */ /* 0x000fe200078e0a34 */
[----:B------:R-:W-:Y:S01]  /*9e90*/  ISETP.GE.AND P1, PT, R17, RZ, PT ;  /* 0x000000ff1100720c */ /* 0x000fe20003f26270 */
[----:B------:R-:W-:Y:S01]  /*9ea0*/  @!P0 IMAD.MOV R145, RZ, RZ, -R145 ;  /* 0x000000ffff918224 */ /* 0x000fe200078e0a91 */
[C---:B------:R-:W-:Y:S01]  /*9eb0*/  ISETP.GT.U32.AND P0, PT, R53.reuse, R157, PT ;  /* 0x0000009d3500720c */ /* 0x040fe20003f04070 */
[----:B------:R-:W-:Y:S01]  /*9ec0*/  IMAD R182, R53, R52, R182 ;  /* 0x0000003435b67224 */ /* 0x000fe200078e02b6 */
[----:B------:R-:W-:Y:S01]  /*9ed0*/  ISETP.GE.AND P6, PT, R18, RZ, PT ;  /* 0x000000ff1200720c */ /* 0x000fe20003fc6270 */
[----:B------:R-:W-:Y:S01]  /*9ee0*/  @!P5 IMAD.MOV R147, RZ, RZ, -R147 ;  /* 0x000000ffff93d224 */ /* 0x000fe200078e0a93 */
[----:B------:R-:W-:Y:S01]  /*9ef0*/  IADD3 R252, R210, 0x6f, RZ ;  /* 0x0000006fd2fc7810 */ /* 0x000fe20007ffe0ff */
[----:B------:R-:W-:Y:S01]  /*9f00*/  @!P4 IMAD.IADD R159, R159, 0x1, -R53 ;  /* 0x000000019f9fc824 */ /* 0x000fe200078e0a35 */
[----:B------:R-:W-:Y:S01]  /*9f10*/  ISETP.GT.U32.AND P5, PT, R53, R161, PT ;  /* 0x000000a13500720c */ /* 0x000fe20003fa4070 */
[----:B------:R-:W-:Y:S01]  /*9f20*/  IMAD.HI.U32 R52, R3, R183, RZ ;  /* 0x000000b703347227 */ /* 0x000fe200078e00ff */
[----:B------:R-:W-:-:S03]  /*9f30*/  ISETP.GT.U32.AND P4, PT, R53, R180, PT ;  /* 0x000000b43500720c */ /* 0x000fc60003f84070 */
[----:B------:R-:W-:Y:S01]  /*9f40*/  @!P2 IMAD.MOV R155, RZ, RZ, -R155 ;  /* 0x000000ffff9ba224 */ /* 0x000fe200078e0a9b */
[----:B------:R-:W-:Y:S01]  /*9f50*/  ISETP.GT.U32.AND P2, PT, R53, R186, PT ;  /* 0x000000ba3500720c */ /* 0x000fe20003f44070 */
[----:B------:R-:W-:Y:S01]  /*9f60*/  @!P3 IMAD.IADD R175, R175, 0x1, -R53 ;  /* 0x00000001afafb824 */ /* 0x000fe200078e0a35 */
[----:B------:R-:W-:Y:S01]  /*9f70*/  IABS R184, R252 ;  /* 0x000000fc00b87213 */ /* 0x000fe20000000000 */
[----:B------:R-:W-:Y:S01]  /*9f80*/  IMAD.MOV R52, RZ, RZ, -R52 ;  /* 0x000000ffff347224 */ /* 0x000fe200078e0a34 */
[----:B------:R-:W-:Y:S01]  /*9f90*/  ISETP.GE.AND P3, PT, R12, RZ, PT ;  /* 0x000000ff0c00720c */ /* 0x000fe20003f66270 */
[----:B------:R-:W-:Y:S01]  /*9fa0*/  @!P1 IMAD.MOV R151, RZ, RZ, -R151 ;  /* 0x000000ffff979224 */ /* 0x000fe200078e0a97 */
[C---:B------:R-:W-:Y:S01]  /*9fb0*/  ISETP.GT.U32.AND P1, PT, R53.reuse, R173, PT ;  /* 0x000000ad3500720c */ /* 0x040fe20003f24070 */
[----:B------:R-:W-:Y:S02]  /*9fc0*/  IMAD R183, R53, R52, R183 ;  /* 0x0000003435b77224 */ /* 0x000fe400078e02b7 */
[----:B------:R-:W-:-:S04]  /*9fd0*/  IMAD.HI.U32 R52, R3, R184, RZ ;  /* 0x000000b803347227 */ /* 0x000fc800078e00ff */
[----:B------:R-:W-:Y:S01]  /*9fe0*/  @!P0 IMAD.IADD R157, R157, 0x1, -R53 ;  /* 0x000000019d9d8824 */ /* 0x000fe200078e0a35 */
[C---:B------:R-:W-:Y:S01]  /*9ff0*/  ISETP.GT.U32.AND P0, PT, R53.reuse, R185, PT ;  /* 0x000000b93500720c */ /* 0x040fe20003f04070 */
[----:B------:R-:W-:Y:S01]  /*a000*/  @!P6 IMAD.MOV R149, RZ, RZ, -R149 ;  /* 0x000000ffff95e224 */ /* 0x000fe200078e0a95 */
[----:B------:R-:W-:Y:S01]  /*a010*/  ISETP.GT.U32.AND P6, PT, R53, R163, PT ;  /* 0x000000a33500720c */ /* 0x000fe20003fc4070 */
[----:B------:R-:W-:Y:S01]  /*a020*/  IMAD.MOV R52, RZ, RZ, -R52 ;  /* 0x000000ffff347224 */ /* 0x000fe200078e0a34 */
[----:B------:R-:W-:Y:S01]  /*a030*/  IADD3 R208, R210, 0x77, RZ ;  /* 0x00000077d2d07810 */ /* 0x000fe20007ffe0ff */
[--C-:B------:R-:W-:Y:S01]  /*a040*/  @!P5 IMAD.IADD R161, R161, 0x1, -R53.reuse ;  /* 0x00000001a1a1d824 */ /* 0x100fe200078e0a35 */
[----:B------:R-:W-:Y:S01]  /*a050*/  ISETP.GE.AND P5, PT, R14, RZ, PT ;  /* 0x000000ff0e00720c */ /* 0x000fe20003fa6270 */
[--C-:B------:R-:W-:Y:S02]  /*a060*/  @!P4 IMAD.IADD R180, R180, 0x1, -R53.reuse ;  /* 0x00000001b4b4c824 */ /* 0x100fe400078e0a35 */
[----:B------:R-:W-:Y:S01]  /*a070*/  @!P2 IMAD.IADD R186, R186, 0x1, -R53 ;  /* 0x00000001babaa824 */ /* 0x000fe200078e0a35 */
[----:B------:R-:W-:Y:S01]  /*a080*/  ISETP.GE.AND P2, PT, R11, RZ, PT ;  /* 0x000000ff0b00720c */ /* 0x000fe20003f46270 */
[C---:B------:R-:W-:Y:S01]  /*a090*/  IMAD R184, R53.reuse, R52, R184 ;  /* 0x0000003435b87224 */ /* 0x040fe200078e02b8 */
[----:B------:R-:W-:Y:S01]  /*a0a0*/  IABS R52, R208 ;  /* 0x000000d000347213 */ /* 0x000fe20000000000 */
[----:B------:R-:W-:Y:S01]  /*a0b0*/  @!P3 IMAD.MOV R161, RZ, RZ, -R161 ;  /* 0x000000ffffa1b224 */ /* 0x000fe200078e0aa1 */
[----:B------:R-:W-:-:S02]  /*a0c0*/  ISETP.GT.U32.AND P3, PT, R53, R180, PT ;  /* 0x000000b43500720c */ /* 0x000fc40003f64070 */
[----:B------:R-:W-:Y:S01]  /*a0d0*/  ISETP.GT.U32.AND P4, PT, R53, R175, PT ;  /* 0x000000af3500720c */ /* 0x000fe20003f84070 */
[----:B------:R-:W-:Y:S01]  /*a0e0*/  @!P1 IMAD.IADD R173, R173, 0x1, -R53 ;  /* 0x00000001adad9824 */ /* 0x000fe200078e0a35 */
[----:B------:R-:W-:Y:S01]  /*a0f0*/  ISETP.GE.AND P1, PT, R13, RZ, PT ;  /* 0x000000ff0d00720c */ /* 0x000fe20003f26270 */
[----:B------:R-:W-:-:S04]  /*a100*/  IMAD.HI.U32 R3, R3, R52, RZ ;  /* 0x0000003403037227 */ /* 0x000fc800078e00ff */
[--C-:B------:R-:W-:Y:S02]  /*a110*/  @!P0 IMAD.IADD R185, R185, 0x1, -R53.reuse ;  /* 0x00000001b9b98824 */ /* 0x100fe400078e0a35 */
[----:B------:R-:W-:Y:S02]  /*a120*/  @!P6 IMAD.IADD R163, R163, 0x1, -R53 ;  /* 0x00000001a3a3e824 */ /* 0x000fe400078e0a35 */
[----:B------:R-:W-:Y:S02]  /*a130*/  IMAD.MOV R3, RZ, RZ, -R3 ;  /* 0x000000ffff037224 */ /* 0x000fe400078e0a03 */
[----:B------:R-:W-:Y:S01]  /*a140*/  @!P5 IMAD.MOV R157, RZ, RZ, -R157 ;  /* 0x000000ffff9dd224 */ /* 0x000fe200078e0a9d */
[C---:B------:R-:W-:Y:S01]  /*a150*/  ISETP.GT.U32.AND P5, PT, R53.reuse, R185, PT ;  /* 0x000000b93500720c */ /* 0x040fe20003fa4070 */
[----:B------:R-:W-:Y:S01]  /*a160*/  @!P2 IMAD.MOV R163, RZ, RZ, -R163 ;  /* 0x000000ffffa3a224 */ /* 0x000fe200078e0aa3 */
[C---:B------:R-:W-:Y:S01]  /*a170*/  ISETP.GT.U32.AND P2, PT, R53.reuse, R182, PT ;  /* 0x000000b63500720c */ /* 0x040fe20003f44070 */
[----:B------:R-:W-:Y:S01]  /*a180*/  IMAD R52, R53, R3, R52 ;  /* 0x0000000335347224 */ /* 0x000fe200078e0234 */
[----:B------:R-:W-:Y:S01]  /*a190*/  ISETP.NE.AND P6, PT, RZ, c[0x0][0x17c], PT ;  /* 0x00005f00ff007a0c */ /* 0x000fe20003fc5270 */
[--C-:B------:R-:W-:Y:S01]  /*a1a0*/  @!P3 IMAD.IADD R180, R180, 0x1, -R53.reuse ;  /* 0x00000001b4b4b824 */ /* 0x100fe200078e0a35 */
[----:B------:R-:W-:Y:S01]  /*a1b0*/  LOP3.LUT R3, RZ, c[0x0][0x17c], RZ, 0x33, !PT ;  /* 0x00005f00ff037a12 */ /* 0x000fe200078e33ff */
[----:B------:R-:W-:Y:S01]  /*a1c0*/  @!P4 IMAD.IADD R175, R175, 0x1, -R53 ;  /* 0x00000001afafc824 */ /* 0x000fe200078e0a35 */
[----:B------:R-:W-:-:S02]  /*a1d0*/  ISETP.GE.AND P3, PT, R7, RZ, PT ;  /* 0x000000ff0700720c */ /* 0x000fc40003f66270 */
[----:B------:R-:W-:Y:S01]  /*a1e0*/  ISETP.GT.U32.AND P4, PT, R53, R184, PT ;  /* 0x000000b83500720c */ /* 0x000fe20003f84070 */
[----:B------:R-:W-:Y:S01]  /*a1f0*/  @!P1 IMAD.MOV R159, RZ, RZ, -R159 ;  /* 0x000000ffff9f9224 */ /* 0x000fe200078e0a9f */
[----:B------:R-:W-:Y:S02]  /*a200*/  SEL R187, R3, R187, !P6 ;  /* 0x000000bb03bb7207 */ /* 0x000fe40007000000 */
[----:B------:R-:W-:Y:S02]  /*a210*/  ISETP.GT.U32.AND P1, PT, R53, R186, PT ;  /* 0x000000ba3500720c */ /* 0x000fe40003f24070 */
[----:B------:R-:W-:Y:S01]  /*a220*/  SEL R244, R3, R148, !P6 ;  /* 0x0000009403f47207 */ /* 0x000fe20007000000 */
[--C-:B------:R-:W-:Y:S01]  /*a230*/  @!P5 IMAD.IADD R185, R185, 0x1, -R53.reuse ;  /* 0x00000001b9b9d824 */ /* 0x100fe200078e0a35 */
[----:B------:R-:W-:Y:S01]  /*a240*/  SEL R248, R3, R91, !P6 ;  /* 0x0000005b03f87207 */ /* 0x000fe20007000000 */
[----:B------:R-:W-:Y:S02]  /*a250*/  IMAD R249, R187, c[0x0][0x190], RZ ;  /* 0x00006400bbf97a24 */ /* 0x000fe400078e02ff */
[----:B------:R-:W-:Y:S01]  /*a260*/  IMAD R91, R244, c[0x0][0x190], RZ ;  /* 0x00006400f45b7a24 */ /* 0x000fe200078e02ff */
[----:B------:R1:W-:Y:S01]  /*a270*/  STL [R1+0x8d0], R6 ;  /* 0x0008d00601007387 */ /* 0x0003e20000100800 */
[----:B------:R-:W-:Y:S01]  /*a280*/  @!P2 IMAD.IADD R182, R182, 0x1, -R53 ;  /* 0x00000001b6b6a824 */ /* 0x000fe200078e0a35 */
[----:B------:R-:W-:Y:S01]  /*a290*/  ISETP.GE.AND P2, PT, R6, RZ, PT ;  /* 0x000000ff0600720c */ /* 0x000fe20003f46270 */
[----:B------:R-:W-:Y:S01]  /*a2a0*/  @!P3 IMAD.MOV R185, RZ, RZ, -R185 ;  /* 0x000000ffffb9b224 */ /* 0x000fe200078e0ab9 */
[----:B------:R-:W-:Y:S01]  /*a2b0*/  SEL R211, R3, R177, !P6 ;  /* 0x000000b103d37207 */ /* 0x000fe20007000000 */
[----:B------:R-:W-:Y:S01]  /*a2c0*/  @!P4 IMAD.IADD R184, R184, 0x1, -R53 ;  /* 0x00000001b8b8c824 */ /* 0x000fe200078e0a35 */
[----:B--2---:R-:W-:-:S02]  /*a2d0*/  IADD3 R251, R209, -0x74, RZ ;  /* 0xffffff8cd1fb7810 */ /* 0x004fc40007ffe0ff */
[----:B------:R-:W-:Y:S02]  /*a2e0*/  ISETP.GE.AND P5, PT, R8, RZ, PT ;  /* 0x000000ff0800720c */ /* 0x000fe40003fa6270 */
[----:B-1----:R-:W-:Y:S02]  /*a2f0*/  LEA R6, P3, R249, R2, 0x2 ;  /* 0x00000002f9067211 */ /* 0x002fe400078610ff */
[----:B------:R-:W-:Y:S02]  /*a300*/  SEL R209, R3, R56, !P6 ;  /* 0x0000003803d17207 */ /* 0x000fe40007000000 */
[----:B------:R-:W-:Y:S01]  /*a310*/  LEA R8, P4, R91, R2, 0x2 ;  /* 0x000000025b087211 */ /* 0x000fe200078810ff */
[----:B------:R-:W-:Y:S01]  /*a320*/  @!P1 IMAD.IADD R186, R186, 0x1, -R53 ;  /* 0x00000001baba9824 */ /* 0x000fe200078e0a35 */
[----:B------:R-:W-:Y:S01]  /*a330*/  SEL R246, R3, R89, !P6 ;  /* 0x0000005903f67207 */ /* 0x000fe20007000000 */
[----:B------:R-:W-:Y:S01]  /*a340*/  STL [R1+0x8cc], R4 ;  /* 0x0008cc0401007387 */ /* 0x000fe20000100800 */
[-C--:B------:R-:W-:Y:S01]  /*a350*/  LEA.HI.X.SX32 R7, R249, R0.reuse, 0x2, P3 ;  /* 0x00000000f9077211 */ /* 0x080fe200018f16ff */
[----:B------:R-:W-:Y:S01]  /*a360*/  IMAD R89, R211, c[0x0][0x190], RZ ;  /* 0x00006400d3597a24 */ /* 0x000fe200078e02ff */
[----:B------:R-:W-:Y:S01]  /*a370*/  ISETP.GE.AND P1, PT, R9, RZ, PT ;  /* 0x000000ff0900720c */ /* 0x000fe20003f26270 */
[----:B------:R-:W-:Y:S01]  /*a380*/  STL [R1+0x8c8], R5 ;  /* 0x0008c80501007387 */ /* 0x000fe20000100800 */
[----:B------:R-:W-:Y:S01]  /*a390*/  SEL R245, R3, R87, !P6 ;  /* 0x0000005703f57207 */ /* 0x000fe20007000000 */
[----:B------:R-:W-:Y:S01]  /*a3a0*/  IMAD R87, R209, c[0x0][0x190], RZ ;  /* 0x00006400d1577a24 */ /* 0x000fe200078e02ff */
[----:B------:R-:W-:Y:S01]  /*a3b0*/  LEA.HI.X.SX32 R9, R91, R0, 0x2, P4 ;  /* 0x000000005b097211 */ /* 0x000fe200020f16ff */
[----:B------:R-:W-:Y:S01]  /*a3c0*/  STL [R1+0x8c4], R252 ;  /* 0x0008c4fc01007387 */ /* 0x000fe20000100800 */
[----:B------:R-:W-:-:S03]  /*a3d0*/  SEL R187, R3, R118, !P6 ;  /* 0x0000007603bb7207 */ /* 0x000fc60007000000 */
[----:B------:R-:W-:Y:S01]  /*a3e0*/  STL [R1+0x8c0], R208 ;  /* 0x0008c0d001007387 */ /* 0x000fe20000100800 */
[----:B------:R-:W-:-:S03]  /*a3f0*/  SEL R177, R3, R58, !P6 ;  /* 0x0000003a03b17207 */ /* 0x000fc60007000000 */
[----:B------:R1:W-:Y:S01]  /*a400*/  STL.64 [R1+0x30], R6 ;  /* 0x0000300601007387 */ /* 0x0003e20000100a00 */
[----:B------:R-:W-:-:S03]  /*a410*/  SEL R56, R3, R150, !P6 ;  /* 0x0000009603387207 */ /* 0x000fc60007000000 */
[----:B------:R2:W-:Y:S01]  /*a420*/  STL.64 [R1+0x70], R8 ;  /* 0x0000700801007387 */ /* 0x0005e20000100a00 */
[C---:B------:R-:W-:Y:S02]  /*a430*/  SEL R148, R3.reuse, R60, !P6 ;  /* 0x0000003c03947207 */ /* 0x040fe40007000000 */
[----:B------:R-:W-:Y:S02]  /*a440*/  SEL R150, R3, R85, !P6 ;  /* 0x0000005503967207 */ /* 0x000fe40007000000 */
[-C--:B-1----:R-:W-:Y:S01]  /*a450*/  LEA R6, P3, R89, R2.reuse, 0x2 ;  /* 0x0000000259067211 */ /* 0x082fe200078610ff */
[----:B------:R-:W-:Y:S01]  /*a460*/  IMAD R85, R187, c[0x0][0x190], RZ ;  /* 0x00006400bb557a24 */ /* 0x000fe200078e02ff */
[----:B--2---:R-:W-:Y:S02]  /*a470*/  LEA R8, P4, R87, R2, 0x2 ;  /* 0x0000000257087211 */ /* 0x004fe400078810ff */
[----:B------:R-:W-:Y:S02]  /*a480*/  LEA.HI.X.SX32 R7, R89, R0, 0x2, P3 ;  /* 0x0000000059077211 */ /* 0x000fe400018f16ff */
[----:B------:R-:W-:-:S02]  /*a490*/  SEL R60, R3, R120, !P6 ;  /* 0x00000078033c7207 */ /* 0x000fc40007000000 */
[----:B------:R-:W-:Y:S01]  /*a4a0*/  SEL R120, R3, R83, !P6 ;  /* 0x0000005303787207 */ /* 0x000fe20007000000 */
[----:B------:R-:W-:Y:S01]  /*a4b0*/  IMAD R83, R177, c[0x0][0x190], RZ ;  /* 0x00006400b1537a24 */ /* 0x000fe200078e02ff */
[----:B------:R-:W-:Y:S01]  /*a4c0*/  LEA.HI.X.SX32 R9, R87, R0, 0x2, P4 ;  /* 0x0000000057097211 */ /* 0x000fe200020f16ff */
[----:B------:R1:W-:Y:S01]  /*a4d0*/  STL.64 [R1+0xb0], R6 ;  /* 0x0000b00601007387 */ /* 0x0003e20000100a00 */
[----:B------:R-:W-:-:S03]  /*a4e0*/  SEL R172, R3, R172, !P6 ;  /* 0x000000ac03ac7207 */ /* 0x000fc60007000000 */
[----:B------:R2:W-:Y:S01]  /*a4f0*/  STL.64 [R1+0xf8], R8 ;  /* 0x0000f80801007387 */ /* 0x0005e20000100a00 */
[----:B------:R-:W-:Y:S01]  /*a500*/  SEL R118, R3, R64, !P6 ;  /* 0x0000004003767207 */ /* 0x000fe20007000000 */
[----:B------:R-:W-:Y:S01]  /*a510*/  IMAD R64, R172, c[0x0][0x190], RZ ;  /* 0x00006400ac407a24 */ /* 0x000fe200078e02ff */
[-C--:B-1----:R-:W-:Y:S02]  /*a520*/  LEA R6, P3, R85, R2.reuse, 0x2 ;  /* 0x0000000255067211 */ /* 0x082fe400078610ff */
[----:B--2---:R-:W-:Y:S02]  /*a530*/  LEA R8, P4, R83, R2, 0x2 ;  /* 0x0000000253087211 */ /* 0x004fe400078810ff */
[----:B------:R-:W-:Y:S02]  /*a540*/  LEA.HI.X.SX32 R7, R85, R0, 0x2, P3 ;  /* 0x0000000055077211 */ /* 0x000fe400018f16ff */
[----:B------:R-:W-:Y:S01]  /*a550*/  SEL R58, R3, R62, !P6 ;  /* 0x0000003e033a7207 */ /* 0x000fe20007000000 */
[----:B------:R-:W-:Y:S01]  /*a560*/  IMAD R62, R148, c[0x0][0x190], RZ ;  /* 0x00006400943e7a24 */ /* 0x000fe200078e02ff */
[----:B------:R-:W-:Y:S01]  /*a570*/  LEA.HI.X.SX32 R9, R83, R0, 0x2, P4 ;  /* 0x0000000053097211 */ /* 0x000fe200020f16ff */
[----:B------:R1:W-:Y:S04]  /*a580*/  STL.64 [R1+0x138], R6 ;  /* 0x0001380601007387 */ /* 0x0003e80000100a00 */
[----:B------:R2:W-:Y:S01]  /*a590*/  STL.64 [R1+0x178], R8 ;  /* 0x0001780801007387 */ /* 0x0005e20000100a00 */
[----:B------:R-:W-:Y:S01]  /*a5a0*/  IMAD R60, R60, c[0x0][0x190], RZ ;  /* 0x000064003c3c7a24 */ /* 0x000fe200078e02ff */
[----:B-1----:R-:W-:-:S02]  /*a5b0*/  LEA R6, P3, R64, R2, 0x2 ;  /* 0x0000000240067211 */ /* 0x002fc400078610ff */
[----:B--2---:R-:W-:Y:S02]  /*a5c0*/  LEA R8, P4, R62, R2, 0x2 ;  /* 0x000000023e087211 */ /* 0x004fe400078810ff */
[-C--:B------:R-:W-:Y:S01]  /*a5d0*/  LEA.HI.X.SX32 R7, R64, R0.reuse, 0x2, P3 ;  /* 0x0000000040077211 */ /* 0x080fe200018f16ff */
[----:B------:R-:W-:Y:S01]  /*a5e0*/  IMAD R58, R58, c[0x0][0x190], RZ ;  /* 0x000064003a3a7a24 */ /* 0x000fe200078e02ff */
[----:B------:R-:W-:-:S03]  /*a5f0*/  LEA.HI.X.SX32 R9, R62, R0, 0x2, P4 ;  /* 0x000000003e097211 */ /* 0x000fc600020f16ff */
[----:B------:R1:W-:Y:S04]  /*a600*/  STL.64 [R1+0x1c0], R6 ;  /* 0x0001c00601007387 */ /* 0x0003e80000100a00 */
[----:B------:R2:W-:Y:S01]  /*a610*/  STL.64 [R1+0x200], R8 ;  /* 0x0002000801007387 */ /* 0x0005e20000100a00 */
[----:B------:R-:W-:Y:S01]  /*a620*/  IMAD R56, R56, c[0x0][0x190], RZ ;  /* 0x0000640038387a24 */ /* 0x000fe200078e02ff */
[-C--:B-1----:R-:W-:Y:S02]  /*a630*/  LEA R6, P3, R60, R2.reuse, 0x2 ;  /* 0x000000023c067211 */ /* 0x082fe400078610ff */
[----:B--2---:R-:W-:Y:S02]  /*a640*/  LEA R8, P4, R58, R2, 0x2 ;  /* 0x000000023a087211 */ /* 0x004fe400078810ff */
[-C--:B------:R-:W-:Y:S01]  /*a650*/  LEA.HI.X.SX32 R7, R60, R0.reuse, 0x2, P3 ;  /* 0x000000003c077211 */ /* 0x080fe200018f16ff */
[----:B------:R-:W-:Y:S01]  /*a660*/  IMAD R118, R118, c[0x0][0x190], RZ ;  /* 0x0000640076767a24 */ /* 0x000fe200078e02ff */
[----:B------:R-:W-:-:S02]  /*a670*/  LEA.HI.X.SX32 R9, R58, R0, 0x2, P4 ;  /* 0x000000003a097211 */ /* 0x000fc400020f16ff */
[C---:B------:R-:W-:Y:S01]  /*a680*/  SEL R122, R3.reuse, R122, !P6 ;  /* 0x0000007a037a7207 */ /* 0x040fe20007000000 */
[----:B------:R1:W-:Y:S01]  /*a690*/  STL.64 [R1+0x248], R6 ;  /* 0x0002480601007387 */ /* 0x0003e20000100a00 */
[----:B------:R-:W-:-:S03]  /*a6a0*/  SEL R66, R3, R66, !P6 ;  /* 0x0000004203427207 */ /* 0x000fc60007000000 */
[----:B------:R2:W-:Y:S01]  /*a6b0*/  STL.64 [R1+0x288], R8 ;  /* 0x0002880801007387 */ /* 0x0005e20000100a00 */
[----:B------:R-:W-:Y:S01]  /*a6c0*/  IMAD R122, R122, c[0x0][0x190], RZ ;  /* 0x000064007a7a7a24 */ /* 0x000fe200078e02ff */
[-C--:B-1----:R-:W-:Y:S02]  /*a6d0*/  LEA R6, P3, R56, R2.reuse, 0x2 ;  /* 0x0000000238067211 */ /* 0x082fe400078610ff */
[----:B--2---:R-:W-:Y:S02]  /*a6e0*/  LEA R8, P4, R118, R2, 0x2 ;  /* 0x0000000276087211 */ /* 0x004fe400078810ff */
[-C--:B------:R-:W-:Y:S01]  /*a6f0*/  LEA.HI.X.SX32 R7, R56, R0.reuse, 0x2, P3 ;  /* 0x0000000038077211 */ /* 0x080fe200018f16ff */
[----:B------:R-:W-:Y:S01]  /*a700*/  IMAD R66, R66, c[0x0][0x190], RZ ;  /* 0x0000640042427a24 */ /* 0x000fe200078e02ff */
[----:B------:R-:W-:Y:S02]  /*a710*/  LEA.HI.X.SX32 R9, R118, R0, 0x2, P4 ;  /* 0x0000000076097211 */ /* 0x000fe400020f16ff */
        /* <DEDUP_REMOVED lines=15> */
[CC--:B-1----:R-:W-:Y:S02]  /*a810*/  LEA R6, P3, R179.reuse, R2.reuse, 0x2 ;  /* 0x00000002b3067211 */ /* 0x0c2fe400078610ff */
        /* <DEDUP_REMOVED lines=126> */
[----:B------:R-:W-:-:S02]  /*b000*/  SEL R158, R3, R158, !P6 ;  /* 0x0000009e039e7207 */ /* 0x000fc40007000000 */
[C---:B------:R-:W-:Y:S01]  /*b010*/  SEL R98, R3.reuse, R98, !P6 ;  /* 0x0000006203627207 */ /* 0x040fe20007000000 */
[----:B------:R2:W-:Y:S01]  /*b020*/  STL.64 [R1+0x210], R8 ;  /* 0x0002100801007387 */ /* 0x0005e20000100a00 */
[----:B------:R-:W-:Y:S01]  /*b030*/  IMAD R96, R96, c[0x0][0x190], RZ ;  /* 0x0000640060607a24 */ /* 0x000fe200078e02ff */
[----:B------:R-:W-:Y:S01]  /*b040*/  SEL R138, R3, R138, !P6 ;  /* 0x0000008a038a7207 */ /* 0x000fe20007000000 */
[----:B------:R-:W-:Y:S01]  /*b050*/  IMAD R158, R158, c[0x0][0x190], RZ ;  /* 0x000064009e9e7a24 */ /* 0x000fe200078e02ff */
[-C--:B-1----:R-:W-:Y:S02]  /*b060*/  LEA R6, P3, R136, R2.reuse, 0x2 ;  /* 0x0000000288067211 */ /* 0x082fe400078610ff */
[----:B--2---:R-:W-:Y:S02]  /*b070*/  LEA R8, P4, R94, R2, 0x2 ;  /* 0x000000025e087211 */ /* 0x004fe400078810ff */
[-C--:B------:R-:W-:Y:S01]  /*b080*/  LEA.HI.X.SX32 R7, R136, R0.reuse, 0x2, P3 ;  /* 0x0000000088077211 */ /* 0x080fe200018f16ff */
[----:B------:R-:W-:Y:S01]  /*b090*/  IMAD R98, R98, c[0x0][0x190], RZ ;  /* 0x0000640062627a24 */ /* 0x000fe200078e02ff */
[----:B------:R-:W-:-:S02]  /*b0a0*/  LEA.HI.X.SX32 R9, R94, R0, 0x2, P4 ;  /* 0x000000005e097211 */ /* 0x000fc400020f16ff */
[C---:B------:R-:W-:Y:S02]  /*b0b0*/  SEL R100, R3.reuse, R100, !P6 ;  /* 0x0000006403647207 */ /* 0x040fe40007000000 */
[----:B------:R-:W-:Y:S01]  /*b0c0*/  LEA R242, P4, R96, R2, 0x2 ;  /* 0x0000000260f27211 */ /* 0x000fe200078810ff */
[----:B------:R1:W-:Y:S01]  /*b0d0*/  STL.64 [R1+0x258], R6 ;  /* 0x0002580601007387 */ /* 0x0003e20000100a00 */
[C---:B------:R-:W-:Y:S01]  /*b0e0*/  SEL R116, R3.reuse, R116, !P6 ;  /* 0x0000007403747207 */ /* 0x040fe20007000000 */
[----:B------:R-:W-:Y:S01]  /*b0f0*/  IMAD R138, R138, c[0x0][0x190], RZ ;  /* 0x000064008a8a7a24 */ /* 0x000fe200078e02ff */
[----:B------:R-:W-:Y:S01]  /*b100*/  LEA.HI.X.SX32 R243, R96, R0, 0x2, P4 ;  /* 0x0000000060f37211 */ /* 0x000fe200020f16ff */
[----:B------:R-:W-:Y:S01]  /*b110*/  IMAD R100, R100, c[0x0][0x190], RZ ;  /* 0x0000640064647a24 */ /* 0x000fe200078e02ff */
[----:B------:R-:W-:Y:S02]  /*b120*/  SEL R102, R3, R102, !P6 ;  /* 0x0000006603667207 */ /* 0x000fe40007000000 */
[----:B------:R-:W-:-:S02]  /*b130*/  LEA R238, P4, R98, R2, 0x2 ;  /* 0x0000000262ee7211 */ /* 0x000fc400078810ff */
[----:B-1----:R-:W-:Y:S01]  /*b140*/  LEA R6, P3, R158, R2, 0x2 ;  /* 0x000000029e067211 */ /* 0x002fe200078610ff */
[----:B------:R-:W-:Y:S01]  /*b150*/  IMAD R116, R116, c[0x0][0x190], RZ ;  /* 0x0000640074747a24 */ /* 0x000fe200078e02ff */
[C---:B------:R-:W-:Y:S02]  /*b160*/  SEL R140, R3.reuse, R140, !P6 ;  /* 0x0000008c038c7207 */ /* 0x040fe40007000000 */
[----:B------:R-:W-:Y:S02]  /*b170*/  LEA.HI.X.SX32 R7, R158, R0, 0x2, P3 ;  /* 0x000000009e077211 */ /* 0x000fe400018f16ff */
[----:B------:R-:W-:Y:S01]  /*b180*/  LEA R240, P3, R138, R2, 0x2 ;  /* 0x000000028af07211 */ /* 0x000fe200078610ff */
[----:B------:R-:W-:Y:S01]  /*b190*/  IMAD R102, R102, c[0x0][0x190], RZ ;  /* 0x0000640066667a24 */ /* 0x000fe200078e02ff */
[----:B------:R-:W-:Y:S02]  /*b1a0*/  LEA.HI.X.SX32 R239, R98, R0, 0x2, P4 ;  /* 0x0000000062ef7211 */ /* 0x000fe400020f16ff */
[----:B------:R-:W-:-:S02]  /*b1b0*/  SEL R104, R3, R104, !P6 ;  /* 0x0000006803687207 */ /* 0x000fc40007000000 */
[----:B------:R-:W-:Y:S01]  /*b1c0*/  LEA R234, P4, R100, R2, 0x2 ;  /* 0x0000000264ea7211 */ /* 0x000fe200078810ff */
[----:B------:R-:W-:Y:S01]  /*b1d0*/  IMAD R140, R140, c[0x0][0x190], RZ ;  /* 0x000064008c8c7a24 */ /* 0x000fe200078e02ff */
[----:B------:R-:W-:Y:S02]  /*b1e0*/  LEA.HI.X.SX32 R241, R138, R0, 0x2, P3 ;  /* 0x000000008af17211 */ /* 0x000fe400018f16ff */
[C---:B------:R-:W-:Y:S02]  /*b1f0*/  SEL R160, R3.reuse, R160, !P6 ;  /* 0x000000a003a07207 */ /* 0x040fe40007000000 */
        /* <DEDUP_REMOVED lines=47> */
[----:B------:R-:W-:Y:S02]  /*b4f0*/  SEL R54, R3, R54, !P6 ;  /* 0x0000003603367207 */ /* 0x000fe40007000000 */
        /* <DEDUP_REMOVED lines=51> */
[----:B------:R-:W-:Y:S01]  /*b830*/  LEA R50, P4, R75, R2, 0x2 ;  /* 0x000000024b327211 */ /* 0x000fe200078810ff */
[----:B------:R-:W-:Y:S01]  /*b840*/  IMAD R77, R77, c[0x0][0x190], RZ ;  /* 0x000064004d4d7a24 */ /* 0x000fe200078e02ff */
[----:B------:R-:W-:-:S02]  /*b850*/  LEA.HI.X.SX32 R169, R69, R0, 0x2, P3 ;  /* 0x0000000045a97211 */ /* 0x000fc400018f16ff */
[----:B------:R-:W-:Y:S02]  /*b860*/  SEL R81, R3, R81, !P6 ;  /* 0x0000005103517207 */ /* 0x000fe40007000000 */
[----:B------:R-:W-:Y:S01]  /*b870*/  LEA R164, P3, R73, R2, 0x2 ;  /* 0x0000000249a47211 */ /* 0x000fe200078610ff */
[----:B------:R-:W-:Y:S01]  /*b880*/  IMAD R120, R120, c[0x0][0x190], RZ ;  /* 0x0000640078787a24 */ /* 0x000fe200078e02ff */
[----:B------:R-:W-:Y:S02]  /*b890*/  LEA.HI.X.SX32 R51, R75, R0, 0x2, P4 ;  /* 0x000000004b337211 */ /* 0x000fe400020f16ff */
[----:B------:R-:W-:Y:S01]  /*b8a0*/  LEA R46, P4, R79, R2, 0x2 ;  /* 0x000000024f2e7211 */ /* 0x000fe200078810ff */
[----:B------:R-:W-:Y:S01]  /*b8b0*/  IMAD R81, R81, c[0x0][0x190], RZ ;  /* 0x0000640051517a24 */ /* 0x000fe200078e02ff */
[----:B------:R-:W-:Y:S02]  /*b8c0*/  LEA.HI.X.SX32 R165, R73, R0, 0x2, P3 ;  /* 0x0000000049a57211 */ /* 0x000fe400018f16ff */
[----:B------:R-:W-:Y:S01]  /*b8d0*/  LEA R48, P3, R77, R2, 0x2 ;  /* 0x000000024d307211 */ /* 0x000fe200078610ff */
[----:B------:R-:W-:Y:S01]  /*b8e0*/  IMAD R245, R245, c[0x0][0x190], RZ ;  /* 0x00006400f5f57a24 */ /* 0x000fe200078e02ff */
[----:B------:R-:W-:-:S02]  /*b8f0*/  LEA.HI.X.SX32 R47, R79, R0, 0x2, P4 ;  /* 0x000000004f2f7211 */ /* 0x000fc400020f16ff */
[----:B------:R-:W-:Y:S01]  /*b900*/  LEA R42, P4, R120, R2, 0x2 ;  /* 0x00000002782a7211 */ /* 0x000fe200078810ff */
[----:B------:R-:W-:Y:S01]  /*b910*/  IMAD R150, R150, c[0x0][0x190], RZ ;  /* 0x0000640096967a24 */ /* 0x000fe200078e02ff */
[----:B------:R-:W-:Y:S02]  /*b920*/  LEA.HI.X.SX32 R49, R77, R0, 0x2, P3 ;  /* 0x000000004d317211 */ /* 0x000fe400018f16ff */
[----:B------:R-:W-:Y:S01]  /*b930*/  LEA R44, P3, R81, R2, 0x2 ;  /* 0x00000002512c7211 */ /* 0x000fe200078610ff */
[----:B------:R-:W-:Y:S01]  /*b940*/  IMAD R248, R248, c[0x0][0x190], RZ ;  /* 0x00006400f8f87a24 */ /* 0x000fe200078e02ff */
[----:B------:R-:W-:Y:S02]  /*b950*/  LEA.HI.X.SX32 R43, R120, R0, 0x2, P4 ;  /* 0x00000000782b7211 */ /* 0x000fe400020f16ff */
[----:B------:R-:W-:Y:S02]  /*b960*/  SEL R95, R3, R95, !P6 ;  /* 0x0000005f035f7207 */ /* 0x000fe40007000000 */
[----:B------:R-:W-:Y:S01]  /*b970*/  LEA R38, P4, R245, R2, 0x2 ;  /* 0x00000002f5267211 */ /* 0x000fe200078810ff */
[----:B------:R-:W-:Y:S01]  /*b980*/  IMAD R246, R246, c[0x0][0x190], RZ ;  /* 0x00006400f6f67a24 */ /* 0x000fe200078e02ff */
[----:B------:R-:W-:-:S02]  /*b990*/  LEA.HI.X.SX32 R45, R81, R0, 0x2, P3 ;  /* 0x00000000512d7211 */ /* 0x000fc400018f16ff */
[----:B------:R-:W-:Y:S02]  /*b9a0*/  SEL R93, R3, R93, !P6 ;  /* 0x0000005d035d7207 */ /* 0x000fe40007000000 */
        /* <DEDUP_REMOVED lines=49> */
[----:B------:R-:W-:Y:S01]  /*bcc0*/  STL.64 [R1+0x298], R8 ;  /* 0x0002980801007387 */ /* 0x000fe20000100a00 */
[----:B------:R-:W-:Y:S01]  /*bcd0*/  ISETP.GE.AND P0, PT, R10, RZ, PT ;  /* 0x000000ff0a00720c */ /* 0x000fe20003f06270 */
[----:B------:R-:W-:Y:S01]  /*bce0*/  IMAD R119, R119, c[0x0][0x190], RZ ;  /* 0x0000640077777a24 */ /* 0x000fe200078e02ff */
[----:B------:R-:W-:Y:S01]  /*bcf0*/  LEA.HI.X.SX32 R15, R111, R0, 0x2, P4 ;  /* 0x000000006f0f7211 */ /* 0x000fe200020f16ff */
[----:B------:R1:W-:Y:S01]  /*bd00*/  STL.64 [R1+0x2e0], R6 ;  /* 0x0002e00601007387 */ /* 0x0003e20000100a00 */
[----:B------:R-:W-:Y:S02]  /*bd10*/  SEL R123, R3, R123, !P6 ;  /* 0x0000007b037b7207 */ /* 0x000fe40007000000 */
[----:B------:R-:W-:Y:S01]  /*bd20*/  LEA R10, P4, R115, R2, 0x2 ;  /* 0x00000002730a7211 */ /* 0x000fe200078810ff */
[----:B------:R2:W-:Y:S01]  /*bd30*/  STL.64 [R1+0x320], R242 ;  /* 0x000320f201007387 */ /* 0x0005e20000100a00 */
[----:B------:R-:W-:Y:S01]  /*bd40*/  LEA.HI.X.SX32 R17, R109, R0, 0x2, P3 ;  /* 0x000000006d117211 */ /* 0x000fe200018f16ff */
[----:B------:R-:W-:Y:S01]  /*bd50*/  IMAD R117, R117, c[0x0][0x190], RZ ;  /* 0x0000640075757a24 */ /* 0x000fe200078e02ff */
[----:B------:R-:W-:Y:S01]  /*bd60*/  SEL R121, R3, R121, !P6 ;  /* 0x0000007903797207 */ /* 0x000fe20007000000 */
[----:B------:R3:W-:Y:S01]  /*bd70*/  STL.64 [R1+0x360], R240 ;  /* 0x000360f001007387 */ /* 0x0007e20000100a00 */
[----:B------:R-:W-:Y:S01]  /*bd80*/  LEA R12, P3, R113, R2, 0x2 ;  /* 0x00000002710c7211 */ /* 0x000fe200078610ff */
[----:B------:R-:W-:Y:S01]  /*bd90*/  IMAD R123, R123, c[0x0][0x190], RZ ;  /* 0x000064007b7b7a24 */ /* 0x000fe200078e02ff */
[----:B------:R-:W-:Y:S01]  /*bda0*/  LEA.HI.X.SX32 R11, R115, R0, 0x2, P4 ;  /* 0x00000000730b7211 */ /* 0x000fe200020f16ff */
[----:B------:R4:W-:Y:S01]  /*bdb0*/  STL.64 [R1+0x798], R238 ;  /* 0x000798ee01007387 */ /* 0x0009e20000100a00 */
[----:B------:R-:W-:-:S02]  /*bdc0*/  SEL R127, R3, R127, !P6 ;  /* 0x0000007f037f7207 */ /* 0x000fc40007000000 */
[----:B-1----:R-:W-:Y:S01]  /*bdd0*/  LEA R6, P4, R119, R2, 0x2 ;  /* 0x0000000277067211 */ /* 0x002fe200078810ff */
[----:B------:R1:W-:Y:S01]  /*bde0*/  STL.64 [R1+0x7d8], R236 ;  /* 0x0007d8ec01007387 */ /* 0x0003e20000100a00 */
[----:B------:R-:W-:Y:S01]  /*bdf0*/  LEA.HI.X.SX32 R13, R113, R0, 0x2, P3 ;  /* 0x00000000710d7211 */ /* 0x000fe200018f16ff */
[----:B------:R-:W-:Y:S02]  /*be00*/  IMAD R121, R121, c[0x0][0x190], RZ ;  /* 0x0000640079797a24 */ /* 0x000fe400078e02ff */
[----:B------:R1:W-:Y:S01]  /*be10*/  STL.64 [R1+0x820], R234 ;  /* 0x000820ea01007387 */ /* 0x0003e20000100a00 */
[----:B------:R-:W-:Y:S02]  /*be20*/  SEL R125, R3, R125, !P6 ;  /* 0x0000007d037d7207 */ /* 0x000fe40007000000 */
[----:B------:R-:W-:Y:S01]  /*be30*/  LEA R8, P3, R117, R2, 0x2 ;  /* 0x0000000275087211 */ /* 0x000fe200078610ff */
[----:B------:R1:W-:Y:S01]  /*be40*/  STL.64 [R1+0x48], R232 ;  /* 0x000048e801007387 */ /* 0x0003e20000100a00 */
[----:B------:R-:W-:Y:S01]  /*be50*/  LEA.HI.X.SX32 R7, R119, R0, 0x2, P4 ;  /* 0x0000000077077211 */ /* 0x000fe200020f16ff */
[----:B------:R-:W-:-:S02]  /*be60*/  IMAD R127, R127, c[0x0][0x190], RZ ;  /* 0x000064007f7f7a24 */ /* 0x000fc400078e02ff */
[----:B------:R1:W-:Y:S01]  /*be70*/  STL.64 [R1+0x88], R230 ;  /* 0x000088e601007387 */ /* 0x0003e20000100a00 */
[----:B------:R-:W-:Y:S02]  /*be80*/  SEL R131, R3, R131, !P6 ;  /* 0x0000008303837207 */ /* 0x000fe40007000000 */
[----:B------:R-:W-:Y:S01]  /*be90*/  LEA R114, P4, R123, R2, 0x2 ;  /* 0x000000027b727211 */ /* 0x000fe200078810ff */
[----:B------:R1:W-:Y:S01]  /*bea0*/  STL.64 [R1+0xc8], R228 ;  /* 0x0000c8e401007387 */ /* 0x0003e20000100a00 */
[----:B------:R-:W-:-:S03]  /*beb0*/  SEL R147, R3, R147, !P6 ;  /* 0x0000009303937207 */ /* 0x000fc60007000000 */
        /* <DEDUP_REMOVED lines=10> */
[----:B------:R-:W-:Y:S01]  /*bf60*/  SEL R135, R3, R135, !P6 ;  /* 0x0000008703877207 */ /* 0x000fe20007000000 */
[----:B------:R-:W-:Y:S01]  /*bf70*/  IMAD R55, R147, c[0x0][0x190], RZ ;  /* 0x0000640093377a24 */ /* 0x000fe200078e02ff */
[----:B------:R-:W-:Y:S01]  /*bf80*/  LEA R110, P4, R127, R2, 0x2 ;  /* 0x000000027f6e7211 */ /* 0x000fe200078810ff */
[----:B------:R1:W-:Y:S01]  /*bf90*/  STL.64 [R1+0x220], R218 ;  /* 0x000220da01007387 */ /* 0x0003e20000100a00 */
[----:B------:R-:W-:-:S03]  /*bfa0*/  LEA.HI.X.SX32 R147, R121, R0, 0x2, P3 ;  /* 0x0000000079937211 */ /* 0x000fc600018f16ff */
[----:B------:R1:W-:Y:S01]  /*bfb0*/  STL.64 [R1+0x260], R216 ;  /* 0x000260d801007387 */ /* 0x0003e20000100a00 */
[----:B------:R-:W-:Y:S01]  /*bfc0*/  SEL R133, R3, R133, !P6 ;  /* 0x0000008503857207 */ /* 0x000fe20007000000 */
[----:B------:R-:W-:Y:S02]  /*bfd0*/  IMAD R129, R129, c[0x0][0x190], RZ ;  /* 0x0000640081817a24 */ /* 0x000fe400078e02ff */
[----:B------:R1:W-:Y:S01]  /*bfe0*/  STL.64 [R1+0x2a0], R214 ;  /* 0x0002a0d601007387 */ /* 0x0003e20000100a00 */
[----:B------:R-:W-:-:S03]  /*bff0*/  LEA R112, P3, R125, R2, 0x2 ;  /* 0x000000027d707211 */ /* 0x000fc600078610ff */
[----:B------:R1:W-:Y:S01]  /*c000*/  STL.64 [R1+0x2e8], R212 ;  /* 0x0002e8d401007387 */ /* 0x0003e20000100a00 */
[----:B------:R-:W-:Y:S01]  /*c010*/  LEA.HI.X.SX32 R111, R127, R0, 0x2, P4 ;  /* 0x000000007f6f7211 */ /* 0x000fe200020f16ff */
[----:B------:R-:W-:Y:S02]  /*c020*/  IMAD R135, R135, c[0x0][0x190], RZ ;  /* 0x0000640087877a24 */ /* 0x000fe400078e02ff */
[----:B------:R1:W-:Y:S01]  /*c030*/  STL.64 [R1+0x328], R206 ;  /* 0x000328ce01007387 */ /* 0x0003e20000100a00 */
[----:B------:R-:W-:Y:S02]  /*c040*/  SEL R139, R3, R139, !P6 ;  /* 0x0000008b038b7207 */ /* 0x000fe40007000000 */
        /* <DEDUP_REMOVED lines=25> */
[----:B------:R-:W-:-:S03]  /*c1e0*/  LEA R98, P4, R139, R2, 0x2 ;  /* 0x000000028b627211 */ /* 0x000fc600078810ff */
        /* <DEDUP_REMOVED lines=8> */
[----:B------:R-:W-:-:S03]  /*c270*/  LEA.HI.X.SX32 R99, R139, R0, 0x2, P4 ;  /* 0x000000008b637211 */ /* 0x000fc600020f16ff */
        /* <DEDUP_REMOVED lines=38> */
[----:B------:R-:W-:Y:S02]  /*c4e0*/  @!P1 IMAD.MOV R175, RZ, RZ, -R175 ;  /* 0x000000ffffaf9224 */ /* 0x000fe400078e0aaf */
[----:B------:R1:W-:Y:S01]  /*c4f0*/  STL.64 [R1+0x2b0], R18 ;  /* 0x0002b01201007387 */ /* 0x0003e20000100a00 */
[----:B------:R-:W-:Y:S01]  /*c500*/  SEL R163, R3, R163, !P6 ;  /* 0x000000a303a37207 */ /* 0x000fe20007000000 */
[----:B------:R-:W-:Y:S01]  /*c510*/  IMAD R59, R159, c[0x0][0x190], RZ ;  /* 0x000064009f3b7a24 */ /* 0x000fe200078e02ff */
[----:B------:R-:W-:Y:S01]  /*c520*/  LEA R72, P4, R58, R2, 0x2 ;  /* 0x000000023a487211 */ /* 0x000fe200078810ff */
[----:B------:R1:W-:Y:S01]  /*c530*/  STL.64 [R1+0x2f8], R16 ;  /* 0x0002f81001007387 */ /* 0x0003e20000100a00 */
[----:B------:R-:W-:-:S03]  /*c540*/  LEA.HI.X.SX32 R79, R54, R0, 0x2, P3 ;  /* 0x00000000364f7211 */ /* 0x000fc600018f16ff */
[----:B------:R1:W-:Y:S01]  /*c550*/  STL.64 [R1+0x338], R14 ;  /* 0x0003380e01007387 */ /* 0x0003e20000100a00 */
[----:B------:R-:W-:Y:S01]  /*c560*/  @!P0 IMAD.MOV R173, RZ, RZ, -R173 ;  /* 0x000000ffffad8224 */ /* 0x000fe200078e0aad */
[----:B------:R-:W-:Y:S02]  /*c570*/  SEL R161, R3, R161, !P6 ;  /* 0x000000a103a17207 */ /* 0x000fe40007000000 */
[----:B------:R1:W-:Y:S01]  /*c580*/  STL.64 [R1+0x778], R12 ;  /* 0x0007780c01007387 */ /* 0x0003e20000100a00 */
[----:B------:R-:W-:Y:S01]  /*c590*/  IMAD R60, R157, c[0x0][0x190], RZ ;  /* 0x000064009d3c7a24 */ /* 0x000fe200078e02ff */
[----:B------:R-:W-:Y:S02]  /*c5a0*/  LEA R74, P3, R57, R2, 0x2 ;  /* 0x00000002394a7211 */ /* 0x000fe400078610ff */
[----:B------:R1:W-:Y:S01]  /*c5b0*/  STL.64 [R1+0x7b8], R10 ;  /* 0x0007b80a01007387 */ /* 0x0003e20000100a00 */
[----:B------:R-:W-:Y:S01]  /*c5c0*/  LEA.HI.X.SX32 R73, R58, R0, 0x2, P4 ;  /* 0x000000003a497211 */ /* 0x000fe200020f16ff */
[----:B------:R-:W-:-:S02]  /*c5d0*/  @!P5 IMAD.MOV R186, RZ, RZ, -R186 ;  /* 0x000000ffffbad224 */ /* 0x000fc400078e0aba */
[----:B------:R1:W-:Y:S01]  /*c5e0*/  STL.64 [R1+0x7f8], R8 ;  /* 0x0007f80801007387 */ /* 0x0003e20000100a00 */
[----:B------:R-:W-:Y:S01]  /*c5f0*/  SEL R175, R3, R175, !P6 ;  /* 0x000000af03af7207 */ /* 0x000fe20007000000 */
[----:B------:R-:W-:Y:S01]  /*c600*/  IMAD R55, R163, c[0x0][0x190], RZ ;  /* 0x00006400a3377a24 */ /* 0x000fe200078e02ff */
[----:B------:R-:W-:Y:S01]  /*c610*/  LEA R176, P4, R59, R2, 0x2 ;  /* 0x000000023bb07211 */ /* 0x000fe200078810ff */
[----:B------:R1:W-:Y:S01]  /*c620*/  STL.64 [R1+0x840], R6 ;  /* 0x0008400601007387 */ /* 0x0003e20000100a00 */
[----:B------:R-:W-:-:S03]  /*c630*/  LEA.HI.X.SX32 R75, R57, R0, 0x2, P3 ;  /* 0x00000000394b7211 */ /* 0x000fc600018f16ff */
[----:B------:R-:W-:Y:S01]  /*c640*/  STL.64 [R1+0x60], R146 ;  /* 0x0000609201007387 */ /* 0x000fe20000100a00 */
[----:B------:R-:W-:Y:S01]  /*c650*/  SEL R173, R3, R173, !P6 ;  /* 0x000000ad03ad7207 */ /* 0x000fe20007000000 */
[----:B------:R-:W-:Y:S02]  /*c660*/  IMAD R61, R161, c[0x0][0x190], RZ ;  /* 0x00006400a13d7a24 */ /* 0x000fe400078e02ff */
[----:B------:R-:W-:Y:S01]  /*c670*/  STL.64 [R1+0xa0], R114 ;  /* 0x0000a07201007387 */ /* 0x000fe20000100a00 */
[----:B------:R-:W-:-:S03]  /*c680*/  LEA R178, P3, R60, R2, 0x2 ;  /* 0x000000023cb27211 */ /* 0x000fc600078610ff */
[----:B------:R-:W-:Y:S01]  /*c690*/  STL.64 [R1+0xe0], R112 ;  /* 0x0000e07001007387 */ /* 0x000fe20000100a00 */
[----:B------:R-:W-:Y:S01]  /*c6a0*/  LEA.HI.X.SX32 R177, R59, R0, 0x2, P4 ;  /* 0x000000003bb17211 */ /* 0x000fe200020f16ff */
[----:B------:R-:W-:Y:S02]  /*c6b0*/  IMAD R54, R175, c[0x0][0x190], RZ ;  /* 0x00006400af367a24 */ /* 0x000fe400078e02ff */
[----:B------:R-:W-:Y:S01]  /*c6c0*/  STL.64 [R1+0x128], R110 ;  /* 0x0001286e01007387 */ /* 0x000fe20000100a00 */
[----:B------:R-:W-:Y:S02]  /*c6d0*/  LEA R88, P4, R55, R2, 0x2 ;  /* 0x0000000237587211 */ /* 0x000fe400078810ff */
[----:B------:R-:W-:Y:S01]  /*c6e0*/  SEL R186, R3, R186, !P6 ;  /* 0x000000ba03ba7207 */ /* 0x000fe20007000000 */
[----:B------:R-:W-:Y:S01]  /*c6f0*/  STL.64 [R1+0x168], R108 ;  /* 0x0001686c01007387 */ /* 0x000fe20000100a00 */
[----:B------:R-:W-:-:S03]  /*c700*/  LEA.HI.X.SX32 R179, R60, R0, 0x2, P3 ;  /* 0x000000003cb37211 */ /* 0x000fc600018f16ff */
[----:B------:R-:W-:Y:S01]  /*c710*/  STL.64 [R1+0x1b0], R106 ;  /* 0x0001b06a01007387 */ /* 0x000fe20000100a00 */
[----:B------:R-:W-:Y:S01]  /*c720*/  IMAD R56, R173, c[0x0][0x190], RZ ;  /* 0x00006400ad387a24 */ /* 0x000fe200078e02ff */
[----:B------:R-:W-:Y:S02]  /*c730*/  LEA R90, P3, R61, R2, 0x2 ;  /* 0x000000023d5a7211 */ /* 0x000fe400078610ff */
[----:B------:R-:W-:Y:S01]  /*c740*/  STL.64 [R1+0x1f0], R104 ;  /* 0x0001f06801007387 */ /* 0x000fe20000100a00 */
[----:B------:R-:W-:-:S03]  /*c750*/  LEA.HI.X.SX32 R89, R55, R0, 0x2, P4 ;  /* 0x0000000037597211 */ /* 0x000fc600020f16ff */
[----:B------:R-:W-:Y:S01]  /*c760*/  STL.64 [R1+0x238], R102 ;  /* 0x0002386601007387 */ /* 0x000fe20000100a00 */
[----:B------:R-:W-:Y:S01]  /*c770*/  ISETP.GT.U32.AND P1, PT, R53, R182, PT ;  /* 0x000000b63500720c */ /* 0x000fe20003f24070 */
[----:B------:R-:W-:Y:S02]  /*c780*/  IMAD R186, R186, c[0x0][0x190], RZ ;  /* 0x00006400baba7a24 */ /* 0x000fe400078e02ff */
[----:B------:R-:W-:Y:S01]  /*c790*/  STL.64 [R1+0x278], R100 ;  /* 0x0002786401007387 */ /* 0x000fe20000100a00 */
[----:B------:R-:W-:-:S03]  /*c7a0*/  LEA R84, P4, R54, R2, 0x2 ;  /* 0x0000000236547211 */ /* 0x000fc600078810ff */
[----:B------:R-:W-:Y:S01]  /*c7b0*/  STL.64 [R1+0x2c0], R98 ;  /* 0x0002c06201007387 */ /* 0x000fe20000100a00 */
[----:B------:R-:W-:-:S03]  /*c7c0*/  LEA.HI.X.SX32 R91, R61, R0, 0x2, P3 ;  /* 0x000000003d5b7211 */ /* 0x000fc600018f16ff */
[----:B------:R-:W-:Y:S01]  /*c7d0*/  STL.64 [R1+0x300], R96 ;  /* 0x0003006001007387 */ /* 0x000fe20000100a00 */
[----:B------:R-:W-:-:S03]  /*c7e0*/  LEA R86, P3, R56, R2, 0x2 ;  /* 0x0000000238567211 */ /* 0x000fc600078610ff */
[----:B------:R-:W-:Y:S01]  /*c7f0*/  STL.64 [R1+0x340], R94 ;  /* 0x0003405e01007387 */ /* 0x000fe20000100a00 */
[----:B------:R-:W-:-:S03]  /*c800*/  LEA.HI.X.SX32 R85, R54, R0, 0x2, P4 ;  /* 0x0000000036557211 */ /* 0x000fc600020f16ff */
[----:B------:R-:W-:Y:S01]  /*c810*/  STL.64 [R1+0x780], R92 ;  /* 0x0007805c01007387 */ /* 0x000fe20000100a00 */
[----:B------:R-:W-:-:S03]  /*c820*/  ISETP.GT.U32.AND P5, PT, R53, R184, PT ;  /* 0x000000b83500720c */ /* 0x000fc60003fa4070 */
[----:B------:R-:W-:Y:S01]  /*c830*/  STL.64 [R1+0x7c0], R80 ;  /* 0x0007c05001007387 */ /* 0x000fe20000100a00 */
[----:B------:R-:W-:-:S03]  /*c840*/  LEA R82, P4, R186, R2, 0x2 ;  /* 0x00000002ba527211 */ /* 0x000fc600078810ff */
[----:B------:R-:W-:Y:S01]  /*c850*/  STL.64 [R1+0x808], R78 ;  /* 0x0008084e01007387 */ /* 0x000fe20000100a00 */
[----:B------:R-:W-:-:S03]  /*c860*/  LEA.HI.X.SX32 R87, R56, R0, 0x2, P3 ;  /* 0x0000000038577211 */ /* 0x000fc600018f16ff */
[----:B------:R-:W-:Y:S01]  /*c870*/  STL.64 [R1+0x848], R76 ;  /* 0x0008484c01007387 */ /* 0x000fe20000100a00 */
[----:B------:R-:W-:-:S03]  /*c880*/  LEA.HI.X.SX32 R83, R186, R0, 0x2, P4 ;  /* 0x00000000ba537211 */ /* 0x000fc600020f16ff */
[----:B------:R-:W-:Y:S04]  /*c890*/  STL.64 [R1+0x68], R74 ;  /* 0x0000684a01007387 */ /* 0x000fe80000100a00 */
[----:B------:R-:W-:Y:S04]  /*c8a0*/  STL.64 [R1+0xa8], R72 ;  /* 0x0000a84801007387 */ /* 0x000fe80000100a00 */
[----:B------:R-:W-:Y:S04]  /*c8b0*/  STL.64 [R1+0xf0], R178 ;  /* 0x0000f0b201007387 */ /* 0x000fe80000100a00 */
[----:B------:R1:W-:Y:S01]  /*c8c0*/  STL.64 [R1+0x130], R176 ;  /* 0x000130b001007387 */ /* 0x0003e20000100a00 */
[----:B------:R-:W-:-:S03]  /*c8d0*/  @!P1 IMAD.IADD R182, R182, 0x1, -R53 ;  /* 0x00000001b6b69824 */ /* 0x000fc600078e0a35 */
[----:B------:R-:W-:Y:S01]  /*c8e0*/  STL.64 [R1+0x170], R90 ;  /* 0x0001705a01007387 */ /* 0x000fe20000100a00 */
[----:B------:R-:W-:-:S03]  /*c8f0*/  ISETP.GE.AND P1, PT, R4, RZ, PT ;  /* 0x000000ff0400720c */ /* 0x000fc60003f26270 */
[----:B------:R-:W-:Y:S04]  /*c900*/  STL.64 [R1+0x1b8], R88 ;  /* 0x0001b85801007387 */ /* 0x000fe80000100a00 */
[----:B------:R-:W-:Y:S04]  /*c910*/  STL.64 [R1+0x1f8], R86 ;  /* 0x0001f85601007387 */ /* 0x000fe80000100a00 */
[----:B------:R-:W-:Y:S01]  /*c920*/  STL.64 [R1+0x240], R84 ;  /* 0x0002405401007387 */ /* 0x000fe20000100a00 */
[----:B------:R-:W-:-:S03]  /*c930*/  @!P5 IMAD.IADD R184, R184, 0x1, -R53 ;  /* 0x00000001b8b8d824 */ /* 0x000fc600078e0a35 */
[----:B------:R-:W-:Y:S01]  /*c940*/  STL.64 [R1+0x280], R82 ;  /* 0x0002805201007387 */ /* 0x000fe20000100a00 */
[----:B------:R-:W-:-:S03]  /*c950*/  ISETP.GE.AND P5, PT, R5, RZ, PT ;  /* 0x000000ff0500720c */ /* 0x000fc60003fa6270 */
[----:B------:R-:W2:Y:S04]  /*c960*/  LDL.LU R4, [R1+0xc6c] ;  /* 0x000c6c0001047983 */ /* 0x000ea80000300800 */
[----:B------:R-:W3:Y:S01]  /*c970*/  LDL.LU R5, [R1+0xc68] ;  /* 0x000c680001057983 */ /* 0x000ee20000300800 */
[----:B------:R-:W-:Y:S02]  /*c980*/  ISETP.GT.U32.AND P0, PT, R53, R183, PT ;  /* 0x000000b73500720c */ /* 0x000fe40003f04070 */
[----:B------:R-:W-:-:S11]  /*c990*/  SEL R185, R3, R185, !P6 ;  /* 0x000000b903b97207 */ /* 0x000fd60007000000 */
[----:B------:R-:W-:-:S05]  /*c9a0*/  @!P0 IMAD.IADD R183, R183, 0x1, -R53 ;  /* 0x00000001b7b78824 */ /* 0x000fca00078e0a35 */
[----:B------:R-:W-:Y:S01]  /*c9b0*/  ISETP.GT.U32.AND P3, PT, R53, R183, PT ;  /* 0x000000b73500720c */ /* 0x000fe20003f64070 */
[----:B------:R-:W-:-:S12]  /*c9c0*/  IMAD R185, R185, c[0x0][0x190], RZ ;  /* 0x00006400b9b97a24 */ /* 0x000fd800078e02ff */
[----:B------:R-:W-:Y:S01]  /*c9d0*/  @!P3 IMAD.IADD R183, R183, 0x1, -R53 ;  /* 0x00000001b7b7b824 */ /* 0x000fe200078e0a35 */
[----:B------:R-:W-:-:S04]  /*c9e0*/  LEA R70, P3, R185, R2, 0x2 ;  /* 0x00000002b9467211 */ /* 0x000fc800078610ff */
[----:B------:R-:W-:-:S05]  /*c9f0*/  LEA.HI.X.SX32 R71, R185, R0, 0x2, P3 ;  /* 0x00000000b9477211 */ /* 0x000fca00018f16ff */
[----:B------:R-:W-:Y:S04]  /*ca00*/  STL.64 [R1+0x2b8], R70 ;  /* 0x0002b84601007387 */ /* 0x000fe80000100a00 */
[----:B------:R-:W4:Y:S04]  /*ca10*/  LDL.64 R134, [R1+0x30] ;  /* 0x0000300001867983 */ /* 0x000f280000100a00 */
        /* <DEDUP_REMOVED lines=12> */
[----:B------:R-:W4:Y:S01]  /*cae0*/  LDL.64 R116, [R1+0x7b0] ;  /* 0x0007b00001747983 */ /* 0x000f220000100a00 */
[----:B------:R-:W-:Y:S01]  /*caf0*/  ISETP.GT.U32.AND P0, PT, R53, R52, PT ;  /* 0x000000343500720c */ /* 0x000fe20003f04070 */
[----:B------:R-:W-:Y:S01]  /*cb00*/  IMAD.MOV.U32 R211, RZ, RZ, c[0x0][0x180] ;  /* 0x00006000ffd37624 */ /* 0x000fe200078e00ff */
[----:B------:R-:W-:Y:S01]  /*cb10*/  ISETP.GE.AND P3, PT, R252, RZ, PT ;  /* 0x000000fffc00720c */ /* 0x000fe20003f66270 */
[----:B------:R-:W-:-:S02]  /*cb20*/  IMAD.MOV.U32 R209, RZ, RZ, c[0x0][0x188] ;  /* 0x00006200ffd17624 */ /* 0x000fc400078e00ff */
[----:B------:R-:W-:-:S08]  /*cb30*/  @!P1 IMAD.MOV R182, RZ, RZ, -R182 ;  /* 0x000000ffffb69224 */ /* 0x000fd000078e0ab6 */
[----:B------:R-:W-:Y:S01]  /*cb40*/  @!P0 IMAD.IADD R52, R52, 0x1, -R53 ;  /* 0x0000000134348824 */ /* 0x000fe200078e0a35 */
[----:B------:R-:W-:-:S04]  /*cb50*/  ISETP.GE.AND P1, PT, R208, RZ, PT ;  /* 0x000000ffd000720c */ /* 0x000fc80003f26270 */
[----:B------:R-:W-:Y:S01]  /*cb60*/  ISETP.GT.U32.AND P0, PT, R53, R52, PT ;  /* 0x000000343500720c */ /* 0x000fe20003f04070 */
[----:B------:R-:W-:Y:S01]  /*cb70*/  IMAD R244, R209, 0x1cc, RZ ;  /* 0x000001ccd1f47824 */ /* 0x000fe200078e02ff */
[----:B------:R-:W-:Y:S01]  /*cb80*/  IADD3 R54, R211, -0x78, RZ ;  /* 0xffffff88d3367810 */ /* 0x000fe20007ffe0ff */
[----:B------:R-:W-:Y:S02]  /*cb90*/  @!P2 IMAD.MOV R180, RZ, RZ, -R180 ;  /* 0x000000ffffb4a224 */ /* 0x000fe400078e0ab4 */
[----:B------:R-:W-:Y:S01]  /*cba0*/  IMAD R56, R209, 0x73, RZ ;  /* 0x00000073d1387824 */ /* 0x000fe200078e02ff */
[----:B------:R-:W-:Y:S01]  /*cbb0*/  ISETP.GE.U32.AND P2, PT, R54, 0x7fffff09, PT ;  /* 0x7fffff093600780c */ /* 0x000fe20003f46070 */
[----:B------:R-:W-:Y:S01]  /*cbc0*/  @!P5 IMAD.MOV R183, RZ, RZ, -R183 ;  /* 0x000000ffffb7d224 */ /* 0x000fe200078e0ab7 */
[----:B------:R-:W-:Y:S01]  /*cbd0*/  IADD3 R54, R211, -0x80, RZ ;  /* 0xffffff80d3367810 */ /* 0x000fe20007ffe0ff */
[----:B------:R-:W-:-:S04]  /*cbe0*/  IMAD R246, R209, 0x1dc, RZ ;  /* 0x000001dcd1f67824 */ /* 0x000fc800078e02ff */
[----:B------:R-:W-:Y:S02]  /*cbf0*/  @!P0 IMAD.IADD R52, R52, 0x1, -R53 ;  /* 0x0000000134348824 */ /* 0x000fe400078e0a35 */
[----:B------:R-:W-:Y:S01]  /*cc00*/  @!P3 IMAD.MOV R184, RZ, RZ, -R184 ;  /* 0x000000ffffb8b224 */ /* 0x000fe200078e0ab8 */
[----:B------:R-:W-:Y:S01]  /*cc10*/  SEL R180, R3, R180, !P6 ;  /* 0x000000b403b47207 */ /* 0x000fe20007000000 */
[----:B------:R-:W-:Y:S01]  /*cc20*/  @!P1 IMAD.MOV R52, RZ, RZ, -R52 ;  /* 0x000000ffff349224 */ /* 0x000fe200078e0a34 */
[----:B------:R-:W1:Y:S01]  /*cc30*/  S2R R208, SR_TID.X ;  /* 0x0000000000d07919 */ /* 0x000e620000002100 */
[----:B------:R-:W-:Y:S01]  /*cc40*/  IMAD R248, R209, 0x1ec, RZ ;  /* 0x000001ecd1f87824 */ /* 0x000fe200078e02ff */
[C---:B------:R-:W-:Y:S02]  /*cc50*/  SEL R182, R3.reuse, R182, !P6 ;  /* 0x000000b603b67207 */ /* 0x040fe40007000000 */
[C---:B------:R-:W-:Y:S02]  /*cc60*/  SEL R53, R3.reuse, R247, !P6 ;  /* 0x000000f703357207 */ /* 0x040fe40007000000 */
[----:B------:R-:W-:-:S02]  /*cc70*/  SEL R183, R3, R183, !P6 ;  /* 0x000000b703b77207 */ /* 0x000fc40007000000 */
[C---:B------:R-:W-:Y:S01]  /*cc80*/  SEL R184, R3.reuse, R184, !P6 ;  /* 0x000000b803b87207 */ /* 0x040fe20007000000 */
[----:B------:R-:W-:Y:S01]  /*cc90*/  IMAD R180, R180, c[0x0][0x190], RZ ;  /* 0x00006400b4b47a24 */ /* 0x000fe200078e02ff */
[----:B------:R-:W-:Y:S01]  /*cca0*/  SEL R3, R3, R52, !P6 ;  /* 0x0000003403037207 */ /* 0x000fe20007000000 */
[----:B------:R-:W-:Y:S02]  /*ccb0*/  IMAD R52, R209, 0x7b, RZ ;  /* 0x0000007bd1347824 */ /* 0x000fe400078e02ff */
[----:B------:R-:W-:Y:S01]  /*ccc0*/  IMAD R182, R182, c[0x0][0x190], RZ ;  /* 0x00006400b6b67a24 */ /* 0x000fe200078e02ff */
[----:B------:R-:W-:Y:S01]  /*ccd0*/  LEA R68, P6, R180, R2, 0x2 ;  /* 0x00000002b4447211 */ /* 0x000fe200078c10ff */
[----:B------:R-:W-:Y:S02]  /*cce0*/  IMAD R183, R183, c[0x0][0x190], RZ ;  /* 0x00006400b7b77a24 */ /* 0x000fe400078e02ff */
[----:B------:R-:W-:Y:S01]  /*ccf0*/  IMAD R184, R184, c[0x0][0x190], RZ ;  /* 0x00006400b8b87a24 */ /* 0x000fe200078e02ff */
[----:B------:R-:W-:Y:S01]  /*cd00*/  LEA.HI.X.SX32 R69, R180, R0, 0x2, P6 ;  /* 0x00000000b4457211 */ /* 0x000fe200030f16ff */
[----:B------:R-:W-:Y:S01]  /*cd10*/  IMAD R53, R53, c[0x0][0x190], RZ ;  /* 0x0000640035357a24 */ /* 0x000fe200078e02ff */
[----:B------:R-:W-:Y:S01]  /*cd20*/  LEA R64, P6, R183, R2, 0x2 ;  /* 0x00000002b7407211 */ /* 0x000fe200078c10ff */
[----:B------:R-:W-:-:S03]  /*cd30*/  IMAD R3, R3, c[0x0][0x190], RZ ;  /* 0x0000640003037a24 */ /* 0x000fc600078e02ff */
[----:B------:R-:W-:Y:S02]  /*cd40*/  LEA.HI.X.SX32 R65, R183, R0, 0x2, P6 ;  /* 0x00000000b7417211 */ /* 0x000fe400030f16ff */
[----:B------:R-:W-:Y:S01]  /*cd50*/  LEA R58, P6, R53, R2, 0x2 ;  /* 0x00000002353a7211 */ /* 0x000fe200078c10ff */
[----:B------:R-:W-:Y:S01]  /*cd60*/  STL.64 [R1+0x2c8], R68 ;  /* 0x0002c84401007387 */ /* 0x000fe20000100a00 */
[----:B------:R-:W-:Y:S02]  /*cd70*/  IADD3 R55, R211, -0x7c, RZ ;  /* 0xffffff84d3377810 */ /* 0x000fe40007ffe0ff */
[----:B------:R-:W-:Y:S02]  /*cd80*/  LEA.HI.X.SX32 R59, R53, R0, 0x2, P6 ;  /* 0x00000000353b7211 */ /* 0x000fe400030f16ff */
[----:B-1----:R-:W-:Y:S02]  /*cd90*/  LOP3.LUT R208, R208, 0x7f, RZ, 0xc0, !PT ;  /* 0x0000007fd0d07812 */ /* 0x002fe400078ec0ff */
[----:B------:R-:W-:-:S02]  /*cda0*/  ISETP.GE.U32.AND P4, PT, R251, 0x7fffff0d, PT ;  /* 0x7fffff0dfb00780c */ /* 0x000fc40003f86070 */
[----:B------:R-:W-:Y:S01]  /*cdb0*/  ISETP.NE.U32.AND P0, PT, R250, RZ, PT ;  /* 0x000000fffa00720c */ /* 0x000fe20003f05070 */
[----:B------:R-:W-:Y:S01]  /*cdc0*/  IMAD R250, R209, 0x1fc, RZ ;  /* 0x000001fcd1fa7824 */ /* 0x000fe200078e02ff */
[----:B------:R-:W-:Y:S01]  /*cdd0*/  ISETP.GE.U32.AND P3, PT, R55, 0x7fffff05, PT ;  /* 0x7fffff053700780c */ /* 0x000fe20003f66070 */
[----:B------:R-:W-:-:S05]  /*cde0*/  IMAD.SHL.U32 R208, R208, 0x4, RZ ;  /* 0x00000004d0d07824 */ /* 0x000fca00078e00ff */
[----:B------:R-:W-:Y:S02]  /*cdf0*/  LOP3.LUT R211, R208, 0x60, RZ, 0x3c, !PT ;  /* 0x00000060d0d37812 */ /* 0x000fe400078e3cff */
[----:B--2---:R-:W-:-:S04]  /*ce00*/  IADD3 R244, P5, R244, R4, RZ ;  /* 0x00000004f4f47210 */ /* 0x004fc80007fbe0ff */
[-C--:B---3--:R-:W-:Y:S02]  /*ce10*/  LEA.HI.X.SX32 R245, R56, R5.reuse, 0x2, P5 ;  /* 0x0000000538f57211 */ /* 0x088fe400028f16ff */
[----:B------:R-:W-:Y:S01]  /*ce20*/  ISETP.GE.U32.AND P5, PT, R54, 0x7fffff01, PT ;  /* 0x7fffff013600780c */ /* 0x000fe20003fa6070 */
[----:B------:R-:W-:Y:S01]  /*ce30*/  IMAD R54, R209, 0x77, RZ ;  /* 0x00000077d1367824 */ /* 0x000fe200078e02ff */
[-C--:B------:R-:W-:Y:S01]  /*ce40*/  IADD3 R246, P1, R246, R4.reuse, RZ ;  /* 0x00000004f6f67210 */ /* 0x080fe20007f3e0ff */
[----:B------:R1:W-:Y:S03]  /*ce50*/  LDGSTS.E [R211+0xe600], [R244.64], !P4 ;  /* 0x0e600000f4d37fae */ /* 0x0003e6000e121846 */
[----:B------:R-:W-:Y:S02]  /*ce60*/  LEA.HI.X.SX32 R247, R54, R5, 0x2, P1 ;  /* 0x0000000536f77211 */ /* 0x000fe400008f16ff */
[----:B------:R-:W-:-:S02]  /*ce70*/  IADD3 R248, P1, R248, R4, RZ ;  /* 0x00000004f8f87210 */ /* 0x000fc40007f3e0ff */
[----:B------:R-:W-:Y:S01]  /*ce80*/  IADD3 R250, P6, R250, R4, RZ ;  /* 0x00000004fafa7210 */ /* 0x000fe20007fde0ff */
[----:B------:R1:W-:Y:S01]  /*ce90*/  LDGSTS.E [R211+0xee00], [R246.64], !P2 ;  /* 0x0ee00000f6d37fae */ /* 0x0003e2000d121846 */
[----:B------:R-:W-:Y:S02]  /*cea0*/  LEA.HI.X.SX32 R249, R52, R5, 0x2, P1 ;  /* 0x0000000534f97211 */ /* 0x000fe400008f16ff */
[----:B------:R-:W-:-:S03]  /*ceb0*/  LEA R66, P1, R182, R2, 0x2 ;  /* 0x00000002b6427211 */ /* 0x000fc600078210ff */
[----:B------:R1:W-:Y:S01]  /*cec0*/  LDGSTS.E [R211+0xf600], [R248.64], !P3 ;  /* 0x0f600000f8d37fae */ /* 0x0003e2000d921846 */
[----:B------:R-:W-:Y:S02]  /*ced0*/  LEA.HI.X.SX32 R67, R182, R0, 0x2, P1 ;  /* 0x00000000b6437211 */ /* 0x000fe400008f16ff */
[----:B------:R-:W-:-:S04]  /*cee0*/  LEA R62, P1, R184, R2, 0x2 ;  /* 0x00000002b83e7211 */ /* 0x000fc800078210ff */
[----:B------:R-:W-:Y:S02]  /*cef0*/  LEA.HI.X.SX32 R63, R184, R0, 0x2, P1 ;  /* 0x00000000b83f7211 */ /* 0x000fe400008f16ff */
[C---:B------:R-:W-:Y:S01]  /*cf00*/  LEA R60, P1, R3.reuse, R2, 0x2 ;  /* 0x00000002033c7211 */ /* 0x040fe200078210ff */
[----:B------:R-:W-:Y:S03]  /*cf10*/  STL.64 [R1+0x308], R66 ;  /* 0x0003084201007387 */ /* 0x000fe60000100a00 */
[----:B------:R-:W-:Y:S01]  /*cf20*/  LEA.HI.X.SX32 R61, R3, R0, 0x2, P1 ;  /* 0x00000000033d7211 */ /* 0x000fe200008f16ff */
[----:B------:R-:W-:Y:S04]  /*cf30*/  STL.64 [R1+0x348], R64 ;  /* 0x0003484001007387 */ /* 0x000fe80000100a00 */
[----:B------:R-:W-:Y:S04]  /*cf40*/  STL.64 [R1+0x788], R62 ;  /* 0x0007883e01007387 */ /* 0x000fe80000100a00 */
[----:B------:R2:W-:Y:S01]  /*cf50*/  STL.64 [R1+0x810], R58 ;  /* 0x0008103a01007387 */ /* 0x0005e20000100a00 */
[----:B------:R-:W-:-:S03]  /*cf60*/  IMAD R2, R209, 0x7f, RZ ;  /* 0x0000007fd1027824 */ /* 0x000fc600078e02ff */
[----:B------:R3:W-:Y:S04]  /*cf70*/  STL.64 [R1+0x7c8], R60 ;  /* 0x0007c83c01007387 */ /* 0x0007e80000100a00 */
[----:B------:R-:W2:Y:S04]  /*cf80*/  LDL.64 R180, [R1+0x7f0] ;  /* 0x0007f00001b47983 */ /* 0x000ea80000100a00 */
[----:B------:R-:W3:Y:S04]  /*cf90*/  LDL.64 R54, [R1+0x838] ;  /* 0x0008380001367983 */ /* 0x000ee80000100a00 */
[----:B------:R-:W3:Y:S04]  /*cfa0*/  LDL.64 R56, [R1+0x38] ;  /* 0x0000380001387983 */ /* 0x000ee80000100a00 */
[----:B------:R-:W3:Y:S01]  /*cfb0*/  LDL.64 R186, [R1+0x78] ;  /* 0x0000780001ba7983 */ /* 0x000ee20000100a00 */
[----:B------:R-:W-:-:S03]  /*cfc0*/  LEA.HI.X.SX32 R251, R2, R5, 0x2, P6 ;  /* 0x0000000502fb7211 */ /* 0x000fc600030f16ff */
[----:B------:R-:W3:Y:S04]  /*cfd0*/  LDL.64 R174, [R1+0xb8] ;  /* 0x0000b80001ae7983 */ /* 0x000ee80000100a00 */
[----:B------:R-:W3:Y:S04]  /*cfe0*/  LDL.64 R172, [R1+0x100] ;  /* 0x0001000001ac7983 */ /* 0x000ee80000100a00 */
[----:B------:R-:W3:Y:S04]  /*cff0*/  LDL.64 R162, [R1+0x140] ;  /* 0x0001400001a27983 */ /* 0x000ee80000100a00 */
[----:B------:R-:W3:Y:S04]  /*d000*/  LDL.64 R144, [R1+0x180] ;  /* 0x0001800001907983 */ /* 0x000ee80000100a00 */
[----:B------:R-:W3:Y:S04]  /*d010*/  LDL.64 R160, [R1+0x1c8] ;  /* 0x0001c80001a07983 */ /* 0x000ee80000100a00 */
[----:B------:R-:W3:Y:S04]  /*d020*/  LDL.64 R142, [R1+0x208] ;  /* 0x00020800018e7983 */ /* 0x000ee80000100a00 */
[----:B------:R-:W3:Y:S04]  /*d030*/  LDL.64 R140, [R1+0x250] ;  /* 0x00025000018c7983 */ /* 0x000ee80000100a00 */
[----:B------:R-:W3:Y:S04]  /*d040*/  LDL.64 R158, [R1+0x290] ;  /* 0x00029000019e7983 */ /* 0x000ee80000100a00 */
[----:B------:R1:W-:Y:S04]  /*d050*/  LDGSTS.E [R211+0xfe00], [R250.64], !P5 ;  /* 0x0fe00000fad37fae */ /* 0x0003e8000e921846 */
[----:B------:R-:W3:Y:S04]  /*d060*/  LDL.64 R138, [R1+0x2d8] ;  /* 0x0002d800018a7983 */ /* 0x000ee80000100a00 */
[----:B------:R-:W0:Y:S04]  /*d070*/  LDGDEPBAR ;  /* 0x00000000000079af */ /* 0x000e280000000000 */
[----:B------:R-:W3:Y:S04]  /*d080*/  LDL.64 R136, [R1+0x318] ;  /* 0x0003180001887983 */ /* 0x000ee80000100a00 */
[----:B----4-:R4:W-:Y:S04]  /*d090*/  LDGSTS.E [R208+0x10000], [R134.64], P0 ;  /* 0x1000000086d07fae */ /* 0x0109e80008121846 */
[----:B------:R-:W3:Y:S04]  /*d0a0*/  LDL.64 R156, [R1+0x358] ;  /* 0x00035800019c7983 */ /* 0x000ee80000100a00 */
[----:B------:R1:W-:Y:S04]  /*d0b0*/  LDGSTS.E [R208+0x11000], [R132.64], P0 ;  /* 0x1100000084d07fae */ /* 0x0003e80008121846 */
[----:B----4-:R-:W4:Y:S04]  /*d0c0*/  LDL.64 R134, [R1+0x790] ;  /* 0x0007900001867983 */ /* 0x010f280000100a00 */
[----:B------:R1:W-:Y:S04]  /*d0d0*/  LDGSTS.E [R208+0x12000], [R154.64], P0 ;  /* 0x120000009ad07fae */ /* 0x0003e80008121846 */
[----:B-1----:R-:W4:Y:S04]  /*d0e0*/  LDL.64 R132, [R1+0x7d0] ;  /* 0x0007d00001847983 */ /* 0x002f280000100a00 */
[----:B------:R1:W-:Y:S04]  /*d0f0*/  LDGSTS.E [R208+0x13000], [R130.64], P0 ;  /* 0x1300000082d07fae */ /* 0x0003e80008121846 */
[----:B------:R-:W4:Y:S04]  /*d100*/  LDL.64 R154, [R1+0x818] ;  /* 0x00081800019a7983 */ /* 0x000f280000100a00 */
        /* <DEDUP_REMOVED lines=20> */
[----:B-1----:R-:W4:Y:S01]  /*d250*/  LDL.64 R116, [R1+0x2e0] ;  /* 0x0002e00001747983 */ /* 0x002f220000100a00 */
[----:B------:R-:W-:-:S03]  /*d260*/  LOP3.LUT R0, R208, 0x10, RZ, 0x3c, !PT ;  /* 0x00000010d0007812 */ /* 0x000fc600078e3cff */
[----:B--2---:R1:W-:Y:S04]  /*d270*/  LDGSTS.E [R208+0x1e000], [R180.64], P0 ;  /* 0x1e000000b4d07fae */ /* 0x0043e80008121846 */
[----:B---3--:R2:W-:Y:S04]  /*d280*/  LDGSTS.E [R208+0x1f000], [R54.64], P0 ;  /* 0x1f00000036d07fae */ /* 0x0085e80008121846 */
[----:B------:R3:W-:Y:S04]  /*d290*/  LDGSTS.E [R0+0x10200], [R56.64], P0 ;  /* 0x1020000038007fae */ /* 0x0007e80008121846 */
[----:B------:R1:W-:Y:S04]  /*d2a0*/  LDGSTS.E [R0+0x11200], [R186.64], P0 ;  /* 0x11200000ba007fae */ /* 0x0003e80008121846 */
[----:B------:R3:W-:Y:S04]  /*d2b0*/  LDGSTS.E [R0+0x12200], [R174.64], P0 ;  /* 0x12200000ae007fae */ /* 0x0007e80008121846 */
[----:B------:R3:W-:Y:S04]  /*d2c0*/  LDGSTS.E [R0+0x13200], [R172.64], P0 ;  /* 0x13200000ac007fae */ /* 0x0007e80008121846 */
[----:B------:R3:W-:Y:S04]  /*d2d0*/  LDGSTS.E [R0+0x14200], [R162.64], P0 ;  /* 0x14200000a2007fae */ /* 0x0007e80008121846 */
[----:B------:R3:W-:Y:S04]  /*d2e0*/  LDGSTS.E [R0+0x15200], [R144.64], P0 ;  /* 0x1520000090007fae */ /* 0x0007e80008121846 */
[----:B------:R3:W-:Y:S04]  /*d2f0*/  LDGSTS.E [R0+0x16200], [R160.64], P0 ;  /* 0x16200000a0007fae */ /* 0x0007e80008121846 */
[----:B------:R3:W-:Y:S01]  /*d300*/  LDGSTS.E [R0+0x17200], [R142.64], P0 ;  /* 0x172000008e007fae */ /* 0x0007e20008121846 */
[----:B-1----:R-:W-:-:S03]  /*d310*/  LOP3.LUT R187, R208, 0x20, RZ, 0x3c, !PT ;  /* 0x00000020d0bb7812 */ /* 0x002fc600078e3cff */
[----:B------:R3:W-:Y:S04]  /*d320*/  LDGSTS.E [R0+0x18200], [R140.64], P0 ;  /* 0x182000008c007fae */ /* 0x0007e80008121846 */
[----:B------:R3:W-:Y:S04]  /*d330*/  LDGSTS.E [R0+0x19200], [R158.64], P0 ;  /* 0x192000009e007fae */ /* 0x0007e80008121846 */
[----:B------:R3:W-:Y:S04]  /*d340*/  LDGSTS.E [R0+0x1a200], [R138.64], P0 ;  /* 0x1a2000008a007fae */ /* 0x0007e80008121846 */
[----:B------:R3:W-:Y:S04]  /*d350*/  LDGSTS.E [R0+0x1b200], [R136.64], P0 ;  /* 0x1b20000088007fae */ /* 0x0007e80008121846 */
[----:B------:R3:W-:Y:S04]  /*d360*/  LDGSTS.E [R0+0x1c200], [R156.64], P0 ;  /* 0x1c2000009c007fae */ /* 0x0007e80008121846 */
[----:B----4-:R3:W-:Y:S04]  /*d370*/  LDGSTS.E [R0+0x1d200], [R134.64], P0 ;  /* 0x1d20000086007fae */ /* 0x0107e80008121846 */
[----:B------:R3:W-:Y:S04]  /*d380*/  LDGSTS.E [R0+0x1e200], [R132.64], P0 ;  /* 0x1e20000084007fae */ /* 0x0007e80008121846 */
[----:B------:R3:W-:Y:S04]  /*d390*/  LDGSTS.E [R0+0x1f200], [R154.64], P0 ;  /* 0x1f2000009a007fae */ /* 0x0007e80008121846 */
[----:B------:R1:W-:Y:S04]  /*d3a0*/  LDGSTS.E [R187+0x10400], [R130.64], P0 ;  /* 0x1040000082bb7fae */ /* 0x0003e80008121846 */
[----:B------:R1:W-:Y:S04]  /*d3b0*/  LDGSTS.E [R187+0x11400], [R128.64], P0 ;  /* 0x1140000080bb7fae */ /* 0x0003e80008121846 */
[----:B------:R1:W-:Y:S04]  /*d3c0*/  LDGSTS.E [R187+0x12400], [R152.64], P0 ;  /* 0x1240000098bb7fae */ /* 0x0003e80008121846 */
[----:B------:R1:W-:Y:S01]  /*d3d0*/  LDGSTS.E [R187+0x13400], [R126.64], P0 ;  /* 0x134000007ebb7fae */ /* 0x0003e20008121846 */
[----:B---3--:R-:W-:-:S03]  /*d3e0*/  LOP3.LUT R0, R208, 0x30, RZ, 0x3c, !PT ;  /* 0x00000030d0007812 */ /* 0x008fc600078e3cff */
[----:B------:R1:W-:Y:S04]  /*d3f0*/  LDGSTS.E [R187+0x14400], [R124.64], P0 ;  /* 0x144000007cbb7fae */ /* 0x0003e80008121846 */
        /* <DEDUP_REMOVED lines=9> */
[----:B---3--:R3:W5:Y:S04]  /*d490*/  LDL.LU.64 R242, [R1+0xc60] ;  /* 0x000c600001f27983 */ /* 0x0087680000300a00 */
[----:B----4-:R3:W5:Y:S04]  /*d4a0*/  LDL.LU.64 R240, [R1+0xc58] ;  /* 0x000c580001f07983 */ /* 0x0107680000300a00 */
[----:B-1----:R3:W5:Y:S04]  /*d4b0*/  LDL.LU.64 R238, [R1+0xc50] ;  /* 0x000c500001ee7983 */ /* 0x0027680000300a00 */
[----:B------:R1:W-:Y:S04]  /*d4c0*/  LDGSTS.E [R187+0x1e400], [R236.64], P0 ;  /* 0x1e400000ecbb7fae */ /* 0x0003e80008121846 */
[----:B------:R4:W-:Y:S04]  /*d4d0*/  LDGSTS.E [R187+0x1f400], [R234.64], P0 ;  /* 0x1f400000eabb7fae */ /* 0x0009e80008121846 */
[----:B------:R2:W-:Y:S04]  /*d4e0*/  LDGSTS.E [R0+0x10600], [R232.64], P0 ;  /* 0x10600000e8007fae */ /* 0x0005e80008121846 */
[----:B-1----:R3:W5:Y:S04]  /*d4f0*/  LDL.LU.64 R236, [R1+0xc48] ;  /* 0x000c480001ec7983 */ /* 0x0027680000300a00 */
[----:B----4-:R3:W5:Y:S04]  /*d500*/  LDL.LU.64 R234, [R1+0xc40] ;  /* 0x000c400001ea7983 */ /* 0x0107680000300a00 */
[----:B--2---:R3:W5:Y:S04]  /*d510*/  LDL.LU.64 R232, [R1+0xc38] ;  /* 0x000c380001e87983 */ /* 0x0047680000300a00 */
[----:B------:R1:W-:Y:S04]  /*d520*/  LDGSTS.E [R0+0x11600], [R230.64], P0 ;  /* 0x11600000e6007fae */ /* 0x0003e80008121846 */
[----:B------:R2:W-:Y:S04]  /*d530*/  LDGSTS.E [R0+0x12600], [R228.64], P0 ;  /* 0x12600000e4007fae */ /* 0x0005e80008121846 */
[----:B------:R4:W-:Y:S04]  /*d540*/  LDGSTS.E [R0+0x13600], [R226.64], P0 ;  /* 0x13600000e2007fae */ /* 0x0009e80008121846 */
[----:B-1----:R3:W5:Y:S04]  /*d550*/  LDL.LU.64 R230, [R1+0xc30] ;  /* 0x000c300001e67983 */ /* 0x0027680000300a00 */
[----:B--2---:R3:W5:Y:S04]  /*d560*/  LDL.LU.64 R228, [R1+0xc28] ;  /* 0x000c280001e47983 */ /* 0x0047680000300a00 */
[----:B----4-:R3:W5:Y:S04]  /*d570*/  LDL.LU.64 R226, [R1+0xc20] ;  /* 0x000c200001e27983 */ /* 0x0107680000300a00 */
[----:B------:R1:W-:Y:S04]  /*d580*/  LDGSTS.E [R0+0x14600], [R224.64], P0 ;  /* 0x14600000e0007fae */ /* 0x0003e80008121846 */
[----:B------:R2:W-:Y:S04]  /*d590*/  LDGSTS.E [R0+0x15600], [R222.64], P0 ;  /* 0x15600000de007fae */ /* 0x0005e80008121846 */
[----:B------:R4:W-:Y:S04]  /*d5a0*/  LDGSTS.E [R0+0x16600], [R220.64], P0 ;  /* 0x16600000dc007fae */ /* 0x0009e80008121846 */
[----:B-1----:R3:W5:Y:S04]  /*d5b0*/  LDL.LU.64 R224, [R1+0xc18] ;  /* 0x000c180001e07983 */ /* 0x0027680000300a00 */
[----:B--2---:R3:W5:Y:S04]  /*d5c0*/  LDL.LU.64 R222, [R1+0xc10] ;  /* 0x000c100001de7983 */ /* 0x0047680000300a00 */
[----:B----4-:R3:W5:Y:S04]  /*d5d0*/  LDL.LU.64 R220, [R1+0xc08] ;  /* 0x000c080001dc7983 */ /* 0x0107680000300a00 */
[----:B------:R1:W-:Y:S01]  /*d5e0*/  LDGSTS.E [R0+0x17600], [R218.64], P0 ;  /* 0x17600000da007fae */ /* 0x0003e20008121846 */
[----:B------:R-:W-:-:S03]  /*d5f0*/  LOP3.LUT R187, R208, 0x40, RZ, 0x3c, !PT ;  /* 0x00000040d0bb7812 */ /* 0x000fc600078e3cff */
        /* <DEDUP_REMOVED lines=30> */
[----:B------:R2:W-:Y:S01]  /*d7e0*/  LDGSTS.E [R187+0x17800], [R166.64], P0 ;  /* 0x17800000a6bb7fae */ /* 0x0005e20008121846 */
[----:B------:R-:W-:-:S03]  /*d7f0*/  LOP3.LUT R0, R208, 0x50, RZ, 0x3c, !PT ;  /* 0x00000050d0007812 */ /* 0x000fc600078e3cff */
        /* <DEDUP_REMOVED lines=51> */
[----:B------:R1:W-:Y:S04]  /*db30*/  LDGSTS.E [R211+0x11c00], [R114.64], P0 ;  /* 0x11c0000072d37fae */ /* 0x0003e80008121846 */
[----:B------:R2:W-:Y:S04]  /*db40*/  LDGSTS.E [R211+0x12c00], [R112.64], P0 ;  /* 0x12c0000070d37fae */ /* 0x0005e80008121846 */
[----:B------:R1:W-:Y:S04]  /*db50*/  LDGSTS.E [R211+0x13c00], [R110.64], P0 ;  /* 0x13c000006ed37fae */ /* 0x0003e80008121846 */
[----:B------:R1:W-:Y:S04]  /*db60*/  LDGSTS.E [R211+0x14c00], [R108.64], P0 ;  /* 0x14c000006cd37fae */ /* 0x0003e80008121846 */
[----:B------:R1:W-:Y:S04]  /*db70*/  LDGSTS.E [R211+0x15c00], [R106.64], P0 ;  /* 0x15c000006ad37fae */ /* 0x0003e80008121846 */
[----:B------:R1:W-:Y:S04]  /*db80*/  LDGSTS.E [R211+0x16c00], [R104.64], P0 ;  /* 0x16c0000068d37fae */ /* 0x0003e80008121846 */
[----:B------:R1:W-:Y:S01]  /*db90*/  LDGSTS.E [R211+0x17c00], [R102.64], P0 ;  /* 0x17c0000066d37fae */ /* 0x0003e20008121846 */
[----:B------:R-:W-:-:S03]  /*dba0*/  LOP3.LUT R0, R208, 0x70, RZ, 0x3c, !PT ;  /* 0x00000070d0007812 */ /* 0x000fc600078e3cff */
        /* <DEDUP_REMOVED lines=12> */
[----:B------:R-:W-:-:S03]  /*dc70*/  IMAD.MOV.U32 R252, RZ, RZ, 0x7f ;  /* 0x0000007ffffc7424 */ /* 0x000fc600078e00ff */
[----:B------:R1:W-:Y:S04]  /*dc80*/  LDGSTS.E [R0+0x14e00], [R90.64], P0 ;  /* 0x14e000005a007fae */ /* 0x0003e80008121846 */
[----:B------:R1:W-:Y:S04]  /*dc90*/  LDGSTS.E [R0+0x15e00], [R88.64], P0 ;  /* 0x15e0000058007fae */ /* 0x0003e80008121846 */
[----:B------:R1:W-:Y:S04]  /*dca0*/  LDGSTS.E [R0+0x16e00], [R86.64], P0 ;  /* 0x16e0000056007fae */ /* 0x0003e80008121846 */
[----:B------:R1:W-:Y:S04]  /*dcb0*/  LDGSTS.E [R0+0x17e00], [R84.64], P0 ;  /* 0x17e0000054007fae */ /* 0x0003e80008121846 */
[----:B------:R1:W-:Y:S01]  /*dcc0*/  LDGSTS.E [R0+0x18e00], [R82.64], P0 ;  /* 0x18e0000052007fae */ /* 0x0003e20008121846 */
[----:B------:R-:W-:-:S03]  /*dcd0*/  IADD3 R252, R252, c[0x0][0x180], RZ ;  /* 0x00006000fcfc7a10 */ /* 0x000fc60007ffe0ff */
[----:B------:R1:W-:Y:S04]  /*dce0*/  LDGSTS.E [R0+0x19e00], [R70.64], P0 ;  /* 0x19e0000046007fae */ /* 0x0003e80008121846 */
[----:B------:R1:W-:Y:S04]  /*dcf0*/  LDGSTS.E [R0+0x1ae00], [R68.64], P0 ;  /* 0x1ae0000044007fae */ /* 0x0003e80008121846 */
[----:B------:R1:W-:Y:S04]  /*dd00*/  LDGSTS.E [R0+0x1be00], [R66.64], P0 ;  /* 0x1be0000042007fae */ /* 0x0003e80008121846 */
[----:B------:R1:W-:Y:S04]  /*dd10*/  LDGSTS.E [R0+0x1ce00], [R64.64], P0 ;  /* 0x1ce0000040007fae */ /* 0x0003e80008121846 */
[----:B------:R1:W-:Y:S04]  /*dd20*/  LDGSTS.E [R0+0x1de00], [R62.64], P0 ;  /* 0x1de000003e007fae */ /* 0x0003e80008121846 */
[----:B------:R1:W-:Y:S04]  /*dd30*/  LDGSTS.E [R0+0x1ee00], [R60.64], P0 ;  /* 0x1ee000003c007fae */ /* 0x0003e80008121846 */
[----:B------:R2:W-:Y:S01]  /*dd40*/  LDGSTS.E [R0+0x1fe00], [R58.64], P0 ;  /* 0x1fe000003a007fae */ /* 0x0005e20008121846 */
[----:B------:R-:W-:-:S03]  /*dd50*/  ISETP.GE.AND P0, PT, R252, 0x80, PT ;  /* 0x00000080fc00780c */ /* 0x000fc60003f06270 */
[----:B------:R-:W0:Y:S01]  /*dd60*/  LDGDEPBAR ;  /* 0x00000000000079af */ /* 0x000e220000000000 */
[----:B------:R-:W-:Y:S01]  /*dd70*/  CS2R R184, SRZ ;  /* 0x0000000000b87805 */ /* 0x000fe2000001ff00 */
[----:B------:R-:W-:Y:S01]  /*dd80*/  CS2R R186, SRZ ;  /* 0x0000000000ba7805 */ /* 0x000fe2000001ff00 */
[----:B------:R-:W-:Y:S01]  /*dd90*/  CS2R R180, SRZ ;  /* 0x0000000000b47805 */ /* 0x000fe2000001ff00 */
[----:B------:R-:W-:Y:S01]  /*dda0*/  CS2R R182, SRZ ;  /* 0x0000000000b67805 */ /* 0x000fe2000001ff00 */
[----:B-1----:R-:W-:Y:S01]  /*ddb0*/  CS2R R176, SRZ ;  /* 0x0000000000b07805 */ /* 0x002fe2000001ff00 */
[----:B------:R-:W-:Y:S01]  /*ddc0*/  CS2R R178, SRZ ;  /* 0x0000000000b27805 */ /* 0x000fe2000001ff00 */
[----:B------:R-:W-:Y:S01]  /*ddd0*/  CS2R R172, SRZ ;  /* 0x0000000000ac7805 */ /* 0x000fe2000001ff00 */
[----:B------:R-:W-:Y:S01]  /*dde0*/  CS2R R174, SRZ ;  /* 0x0000000000ae7805 */ /* 0x000fe2000001ff00 */
[----:B------:R-:W-:Y:S01]  /*ddf0*/  CS2R R52, SRZ ;  /* 0x0000000000347805 */ /* 0x000fe2000001ff00 */
[----:B------:R-:W-:Y:S01]  /*de00*/  CS2R R54, SRZ ;  /* 0x0000000000367805 */ /* 0x000fe2000001ff00 */
[----:B------:R-:W-:Y:S01]  /*de10*/  CS2R R56, SRZ ;  /* 0x0000000000387805 */ /* 0x000fe2000001ff00 */
[----:B--2---:R-:W-:Y:S01]  /*de20*/  CS2R R58, SRZ ;  /* 0x00000000003a7805 */ /* 0x004fe2000001ff00 */
[----:B------:R-:W-:Y:S01]  /*de30*/  CS2R R60, SRZ ;  /* 0x00000000003c7805 */ /* 0x000fe2000001ff00 */
        /* <DEDUP_REMOVED lines=42> */
[----:B----4-:R-:W-:Y:S01]  /*e0e0*/  CS2R R146, SRZ ;  /* 0x0000000000927805 */ /* 0x010fe2000001ff00 */
        /* <DEDUP_REMOVED lines=8> */
[----:B------:R-:W-:Y:S05]  /*e170*/  @!P0 BRA `(.L_x_0) ;  /* 0x0001256000008947 */ /* 0x000fea0003800000 */
[----:B---3--:R-:W2:Y:S04]  /*e180*/  LDL.LU.64 R160, [R1+0x28] ;  /* 0x0000280001a07983 */ /* 0x008ea80000300a00 */
[----:B------:R-:W3:Y:S04]  /*e190*/  LDL.LU.64 R162, [R1+0x20] ;  /* 0x0000200001a27983 */ /* 0x000ee80000300a00 */
[----:B------:R-:W1:Y:S04]  /*e1a0*/  S2R R211, SR_TID.X ;  /* 0x0000000000d37919 */ /* 0x000e680000002100 */
[----:B------:R-:W4:Y:S01]  /*e1b0*/  LDL.LU.64 R156, [R1+0x18] ;  /* 0x00001800019c7983 */ /* 0x000f220000300a00 */
[----:B------:R-:W-:-:S03]  /*e1c0*/  SHF.R.S32.HI R0, RZ, 0x1f, R252 ;  /* 0x0000001fff007819 */ /* 0x000fc600000114fc */
[----:B------:R-:W-:Y:S01]  /*e1d0*/  STL [R1+0x76c], R4 ;  /* 0x00076c0401007387 */ /* 0x000fe20000100800 */
[----:B------:R-:W-:-:S03]  /*e1e0*/  LEA.HI R0, R0, R252, RZ, 0x7 ;  /* 0x000000fc00007211 */ /* 0x000fc600078f38ff */
[----:B------:R1:W-:Y:S04]  /*e1f0*/  STL [R1+0x764], R5 ;  /* 0x0007640501007387 */ /* 0x0003e80000100800 */
[----:B-----5:R-:W-:Y:S04]  /*e200*/  STL [R1+0x768], R22 ;  /* 0x0007681601007387 */ /* 0x020fe80000100800 */
[----:B------:R-:W-:Y:S01]  /*e210*/  STL [R1+0x75c], R23 ;  /* 0x00075c1701007387 */ /* 0x000fe20000100800 */
[C---:B-1----:R-:W-:Y:S01]  /*e220*/  LOP3.LUT R3, R211.reuse, 0x7, RZ, 0xc0, !PT ;  /* 0x00000007d3037812 */ /* 0x042fe200078ec0ff */
[----:B------:R-:W-:-:S02]  /*e230*/  IMAD.SHL.U32 R2, R211, 0x2, RZ ;  /* 0x00000002d3027824 */ /* 0x000fc400078e00ff */
[----:B------:R-:W4:Y:S01]  /*e240*/  LDL.LU.64 R158, [R1+0x10] ;  /* 0x00001000019e7983 */ /* 0x000f220000300a00 */
[----:B------:R-:W-:Y:S02]  /*e250*/  IMAD.SHL.U32 R209, R209, 0x80, RZ ;  /* 0x00000080d1d17824 */ /* 0x000fe400078e00ff */
[----:B------:R-:W-:Y:S01]  /*e260*/  IMAD R3, R3, 0x210, RZ ;  /* 0x0000021003037824 */ /* 0x000fe200078e02ff */
[----:B------:R-:W-:Y:S01]  /*e270*/  STL [R1+0x760], R164 ;  /* 0x000760a401007387 */ /* 0x000fe20000100800 */
[----:B------:R-:W-:-:S03]  /*e280*/  IMAD.SHL.U32 R52, R211, 0x80, RZ ;  /* 0x00000080d3347824 */ /* 0x000fc600078e00ff */
[----:B------:R-:W-:Y:S01]  /*e290*/  LOP3.LUT R3, R3, 0x30, R2, 0x78, !PT ;  /* 0x0000003003037812 */ /* 0x000fe200078e7802 */
[----:B------:R-:W-:Y:S01]  /*e2a0*/  STL [R1+0x754], R165 ;  /* 0x000754a501007387 */ /* 0x000fe20000100800 */
[----:B------:R-:W-:Y:S02]  /*e2b0*/  SHF.R.S32.HI R5, RZ, 0x7, R0 ;  /* 0x00000007ff057819 */ /* 0x000fe40000011400 */
[----:B------:R-:W-:Y:S01]  /*e2c0*/  LOP3.LUT R4, R211, 0x3, RZ, 0xc0, !PT ;  /* 0x00000003d3047812 */ /* 0x000fe200078ec0ff */
[----:B------:R-:W-:Y:S01]  /*e2d0*/  STL [R1+0x758], R214 ;  /* 0x000758d601007387 */ /* 0x000fe20000100800 */
[----:B------:R-:W-:Y:S01]  /*e2e0*/  ULDC UR4, c[0x0][0x18c] ;  /* 0x0000630000047ab9 */ /* 0x000fe20000000800 */
[----:B------:R-:W-:Y:S02]  /*e2f0*/  LOP3.LUT R3, R3, 0x1000, R52, 0xf8, !PT ;  /* 0x0000100003037812 */ /* 0x000fe400078ef834 */
[----:B------:R-:W-:Y:S01]  /*e300*/  STL [R1+0x74c], R215 ;  /* 0x00074cd701007387 */ /* 0x000fe20000100800 */
[----:B--2---:R-:W-:-:S03]  /*e310*/  IMAD.MOV.U32 R2, RZ, RZ, R161 ;  /* 0x000000ffff027224 */ /* 0x004fc600078e00a1 */
[----:B------:R1:W-:Y:S04]  /*e320*/  STL [R1+0x750], R160 ;  /* 0x000750a001007387 */ /* 0x0003e80000100800 */
[----:B------:R-:W-:Y:S04]  /*e330*/  STL [R1+0x748], R24 ;  /* 0x0007481801007387 */ /* 0x000fe80000100800 */
[----:B------:R3:W-:Y:S04]  /*e340*/  STL [R1+0x744], R2 ;  /* 0x0007440201007387 */ /* 0x0007e80000100800 */
[----:B-1----:R-:W2:Y:S04]  /*e350*/  LDL.LU.64 R160, [R1+0x8] ;  /* 0x0000080001a07983 */ /* 0x002ea80000300a00 */
[----:B------:R-:W-:Y:S04]  /*e360*/  STL [R1+0x73c], R25 ;  /* 0x00073c1901007387 */ /* 0x000fe80000100800 */
[----:B------:R-:W-:Y:S01]  /*e370*/  STL [R1+0x740], R166 ;  /* 0x000740a601007387 */ /* 0x000fe20000100800 */
[----:B---3--:R-:W-:-:S03]  /*e380*/  IMAD.MOV.U32 R2, RZ, RZ, R163 ;  /* 0x000000ffff027224 */ /* 0x008fc600078e00a3 */
[----:B------:R-:W-:Y:S04]  /*e390*/  STL [R1+0x734], R167 ;  /* 0x000734a701007387 */ /* 0x000fe80000100800 */
[----:B------:R-:W-:Y:S04]  /*e3a0*/  STL [R1+0x738], R216 ;  /* 0x000738d801007387 */ /* 0x000fe80000100800 */
[----:B------:R-:W-:Y:S04]  /*e3b0*/  STL [R1+0x72c], R217 ;  /* 0x00072cd901007387 */ /* 0x000fe80000100800 */
[----:B------:R1:W-:Y:S04]  /*e3c0*/  STL [R1+0x730], R162 ;  /* 0x000730a201007387 */ /* 0x0003e80000100800 */
[----:B-1----:R-:W3:Y:S04]  /*e3d0*/  LDL.LU.64 R162, [R1] ;  /* 0x0000000001a27983 */ /* 0x002ee80000300a00 */
[----:B------:R4:W-:Y:S04]  /*e3e0*/  STL [R1+0x724], R2 ;  /* 0x0007240201007387 */ /* 0x0009e80000100800 */
[----:B------:R-:W-:Y:S04]  /*e3f0*/  STL [R1+0x728], R26 ;  /* 0x0007281a01007387 */ /* 0x000fe80000100800 */
[----:B------:R-:W-:Y:S01]  /*e400*/  STL [R1+0x71c], R27 ;  /* 0x00071c1b01007387 */ /* 0x000fe20000100800 */
[----:B----4-:R-:W-:-:S03]  /*e410*/  IMAD.MOV.U32 R2, RZ, RZ, R157 ;  /* 0x000000ffff027224 */ /* 0x010fc600078e009d */
[----:B------:R-:W-:Y:S04]  /*e420*/  STL [R1+0x720], R168 ;  /* 0x000720a801007387 */ /* 0x000fe80000100800 */
[----:B------:R-:W-:Y:S04]  /*e430*/  STL [R1+0x714], R169 ;  /* 0x000714a901007387 */ /* 0x000fe80000100800 */
[----:B------:R-:W-:Y:S04]  /*e440*/  STL [R1+0x718], R218 ;  /* 0x000718da01007387 */ /* 0x000fe80000100800 */
[----:B------:R-:W-:Y:S04]  /*e450*/  STL [R1+0x70c], R219 ;  /* 0x00070cdb01007387 */ /* 0x000fe80000100800 */
[----:B------:R-:W-:Y:S04]  /*e460*/  STL [R1+0x710], R156 ;  /* 0x0007109c01007387 */ /* 0x000fe80000100800 */
[----:B------:R-:W-:Y:S04]  /*e470*/  STL [R1+0x708], R28 ;  /* 0x0007081c01007387 */ /* 0x000fe80000100800 */
[----:B------:R1:W-:Y:S04]  /*e480*/  STL [R1+0x704], R2 ;  /* 0x0007040201007387 */ /* 0x0003e80000100800 */
[----:B------:R-:W-:Y:S04]  /*e490*/  STL [R1+0x6fc], R29 ;  /* 0x0006fc1d01007387 */ /* 0x000fe80000100800 */
[----:B------:R-:W-:Y:S01]  /*e4a0*/  STL [R1+0x700], R170 ;  /* 0x000700aa01007387 */ /* 0x000fe20000100800 */
[----:B-1----:R-:W-:-:S03]  /*e4b0*/  IMAD.MOV.U32 R2, RZ, RZ, R159 ;  /* 0x000000ffff027224 */ /* 0x002fc600078e009f */
[----:B------:R-:W-:Y:S04]  /*e4c0*/  STL [R1+0x6f4], R171 ;  /* 0x0006f4ab01007387 */ /* 0x000fe80000100800 */
[----:B------:R-:W-:Y:S04]  /*e4d0*/  STL [R1+0x6f8], R220 ;  /* 0x0006f8dc01007387 */ /* 0x000fe80000100800 */
[----:B------:R-:W-:Y:S04]  /*e4e0*/  STL [R1+0x6ec], R221 ;  /* 0x0006ecdd01007387 */ /* 0x000fe80000100800 */
[----:B------:R-:W-:Y:S04]  /*e4f0*/  STL [R1+0x6f0], R158 ;  /* 0x0006f09e01007387 */ /* 0x000fe80000100800 */
[----:B------:R-:W-:Y:S04]  /*e500*/  STL [R1+0x6e8], R30 ;  /* 0x0006e81e01007387 */ /* 0x000fe80000100800 */
[----:B------:R2:W-:Y:S04]  /*e510*/  STL [R1+0x6e4], R2 ;  /* 0x0006e40201007387 */ /* 0x0005e80000100800 */
[----:B------:R-:W-:Y:S04]  /*e520*/  STL [R1+0x6dc], R31 ;  /* 0x0006dc1f01007387 */ /* 0x000fe80000100800 */
[----:B------:R-:W-:Y:S04]  /*e530*/  STL [R1+0x6e0], R188 ;  /* 0x0006e0bc01007387 */ /* 0x000fe80000100800 */
[----:B------:R-:W-:Y:S04]  /*e540*/  STL [R1+0x6d4], R189 ;  /* 0x0006d4bd01007387 */ /* 0x000fe80000100800 */
[----:B------:R-:W-:Y:S04]  /*e550*/  STL [R1+0x6d8], R222 ;  /* 0x0006d8de01007387 */ /* 0x000fe80000100800 */
[----:B------:R-:W-:Y:S01]  /*e560*/  STL [R1+0x6cc], R223 ;  /* 0x0006ccdf01007387 */ /* 0x000fe20000100800 */
[----:B--2---:R-:W-:-:S03]  /*e570*/  IMAD.MOV.U32 R2, RZ, RZ, R161 ;  /* 0x000000ffff027224 */ /* 0x004fc600078e00a1 */
        /* <DEDUP_REMOVED lines=8> */
[----:B---3--:R-:W-:-:S03]  /*e600*/  IMAD.MOV.U32 R2, RZ, RZ, R163 ;  /* 0x000000ffff027224 */ /* 0x008fc600078e00a3 */
[----:B------:R1:W-:Y:S04]  /*e610*/  STL [R1+0x6b0], R162 ;  /* 0x0006b0a201007387 */ /* 0x0003e80000100800 */
[----:B------:R-:W-:Y:S04]  /*e620*/  STL [R1+0x6a8], R34 ;  /* 0x0006a82201007387 */ /* 0x000fe80000100800 */
[----:B------:R2:W-:Y:S04]  /*e630*/  STL [R1+0x6a4], R2 ;  /* 0x0006a40201007387 */ /* 0x0005e80000100800 */
[----:B------:R-:W-:Y:S04]  /*e640*/  STL [R1+0x69c], R35 ;  /* 0x00069c2301007387 */ /* 0x000fe80000100800 */
        /* <DEDUP_REMOVED lines=46> */
[----:B-1----:R-:W3:Y:S04]  /*e930*/  LDL.LU.64 R162, [R1+0x308] ;  /* 0x0003080001a27983 */ /* 0x002ee80000300a00 */
[----:B------:R-:W3:Y:S04]  /*e940*/  LDL.LU.64 R154, [R1+0x348] ;  /* 0x00034800019a7983 */ /* 0x000ee80000300a00 */
[----:B------:R-:W2:Y:S04]  /*e950*/  LDL.LU.64 R146, [R1+0xe0] ;  /* 0x0000e00001927983 */ /* 0x000ea80000300a00 */
[----:B------:R-:W2:Y:S04]  /*e960*/  LDL.LU.64 R160, [R1+0x120] ;  /* 0x0001200001a07983 */ /* 0x000ea80000300a00 */
[----:B------:R-:W2:Y:S04]  /*e970*/  LDL.LU.64 R148, [R1+0x1b8] ;  /* 0x0001b80001947983 */ /* 0x000ea80000300a00 */
[----:B------:R-:W2:Y:S04]  /*e980*/  LDL.LU.64 R150, [R1+0x1a8] ;  /* 0x0001a80001967983 */ /* 0x000ea80000300a00 */
[----:B------:R-:W2:Y:S04]  /*e990*/  LDL.LU.64 R152, [R1+0x1b0] ;  /* 0x0001b00001987983 */ /* 0x000ea80000300a00 */
[----:B------:R-:W2:Y:S04]  /*e9a0*/  LDL.LU.64 R156, [R1+0x340] ;  /* 0x00034000019c7983 */ /* 0x000ea80000300a00 */
[----:B------:R-:W2:Y:S04]  /*e9b0*/  LDL.LU.64 R158, [R1+0x130] ;  /* 0x00013000019e7983 */ /* 0x000ea80000300a00 */
[----:B------:R-:W2:Y:S04]  /*e9c0*/  LDL.LU.64 R130, [R1+0x58] ;  /* 0x0000580001827983 */ /* 0x000ea80000300a00 */
[----:B------:R-:W-:Y:S04]  /*e9d0*/  STL [R1+0x5e8], R46 ;  /* 0x0005e82e01007387 */ /* 0x000fe80000100800 */
[----:B------:R-:W-:Y:S04]  /*e9e0*/  STL [R1+0x5dc], R47 ;  /* 0x0005dc2f01007387 */ /* 0x000fe80000100800 */
[----:B------:R-:W-:Y:S04]  /*e9f0*/  STL [R1+0x5e0], R204 ;  /* 0x0005e0cc01007387 */ /* 0x000fe80000100800 */
[----:B------:R-:W-:Y:S04]  /*ea00*/  STL [R1+0x5d4], R205 ;  /* 0x0005d4cd01007387 */ /* 0x000fe80000100800 */
[----:B------:R-:W-:Y:S04]  /*ea10*/  STL [R1+0x5d8], R238 ;  /* 0x0005d8ee01007387 */ /* 0x000fe80000100800 */
[----:B------:R-:W2:Y:S04]  /*ea20*/  LDL.LU.64 R132, [R1+0x60] ;  /* 0x0000600001847983 */ /* 0x000ea80000300a00 */
[----:B------:R-:W2:Y:S04]  /*ea30*/  LDL.LU.64 R136, [R1+0x68] ;  /* 0x0000680001887983 */ /* 0x000ea80000300a00 */
[----:B------:R-:W2:Y:S04]  /*ea40*/  LDL.LU.64 R134, [R1+0x98] ;  /* 0x0000980001867983 */ /* 0x000ea80000300a00 */
[----:B------:R-:W2:Y:S04]  /*ea50*/  LDL.LU.64 R138, [R1+0xa0] ;  /* 0x0000a000018a7983 */ /* 0x000ea80000300a00 */
[----:B------:R-:W2:Y:S04]  /*ea60*/  LDL.LU.64 R142, [R1+0xf0] ;  /* 0x0000f000018e7983 */ /* 0x000ea80000300a00 */
[----:B------:R-:W-:Y:S04]  /*ea70*/  STL [R1+0x5cc], R239 ;  /* 0x0005ccef01007387 */ /* 0x000fe80000100800 */
[----:B------:R-:W-:Y:S04]  /*ea80*/  STL [R1+0x5d0], R18 ;  /* 0x0005d01201007387 */ /* 0x000fe80000100800 */
[----:B------:R-:W2:Y:S04]  /*ea90*/  LDL.LU.64 R140, [R1+0xa8] ;  /* 0x0000a800018c7983 */ /* 0x000ea80000300a00 */
[----:B------:R-:W-:Y:S04]  /*eaa0*/  STL [R1+0x5c4], R19 ;  /* 0x0005c41301007387 */ /* 0x000fe80000100800 */
[----:B------:R-:W-:Y:S04]  /*eab0*/  STL [R1+0x5c8], R48 ;  /* 0x0005c83001007387 */ /* 0x000fe80000100800 */
[----:B------:R-:W-:Y:S04]  /*eac0*/  STL [R1+0x5bc], R49 ;  /* 0x0005bc3101007387 */ /* 0x000fe80000100800 */
[----:B------:R-:W2:Y:S04]  /*ead0*/  LDL.LU.64 R144, [R1+0xd8] ;  /* 0x0000d80001907983 */ /* 0x000ea80000300a00 */
[----:B------:R-:W-:Y:S04]  /*eae0*/  STL [R1+0x5c0], R206 ;  /* 0x0005c0ce01007387 */ /* 0x000fe80000100800 */
[----:B------:R-:W-:Y:S04]  /*eaf0*/  STL [R1+0x5b4], R207 ;  /* 0x0005b4cf01007387 */ /* 0x000fe80000100800 */
[----:B------:R-:W2:Y:S04]  /*eb00*/  LDL.LU.64 R124, [R1+0x190] ;  /* 0x00019000017c7983 */ /* 0x000ea80000300a00 */
[----:B------:R-:W-:Y:S04]  /*eb10*/  STL [R1+0x5b8], R240 ;  /* 0x0005b8f001007387 */ /* 0x000fe80000100800 */
[----:B------:R-:W2:Y:S04]  /*eb20*/  LDL.LU.64 R120, [R1+0x378] ;  /* 0x0003780001787983 */ /* 0x000ea80000300a00 */
[----:B------:R-:W-:Y:S04]  /*eb30*/  STL [R1+0x5ac], R241 ;  /* 0x0005acf101007387 */ /* 0x000fe80000100800 */
[----:B------:R-:W2:Y:S04]  /*eb40*/  LDL.LU.64 R128, [R1+0xe8] ;  /* 0x0000e80001807983 */ /* 0x000ea80000300a00 */
[----:B------:R-:W-:Y:S04]  /*eb50*/  STL [R1+0x5b0], R20 ;  /* 0x0005b01401007387 */ /* 0x000fe80000100800 */
[----:B------:R-:W-:Y:S04]  /*eb60*/  STL [R1+0x5a4], R21 ;  /* 0x0005a41501007387 */ /* 0x000fe80000100800 */
[----:B------:R-:W-:Y:S04]  /*eb70*/  STL [R1+0x5a8], R50 ;  /* 0x0005a83201007387 */ /* 0x000fe80000100800 */
[----:B------:R-:W-:Y:S04]  /*eb80*/  STL [R1+0x59c], R51 ;  /* 0x00059c3301007387 */ /* 0x000fe80000100800 */
[----:B------:R-:W3:Y:S04]  /*eb90*/  LDL.LU.64 R114, [R1+0x218] ;  /* 0x0002180001727983 */ /* 0x000ee80000300a00 */
[----:B------:R-:W-:Y:S04]  /*eba0*/  STL [R1+0x5a0], R212 ;  /* 0x0005a0d401007387 */ /* 0x000fe80000100800 */
[----:B------:R-:W-:Y:S04]  /*ebb0*/  STL [R1+0x594], R213 ;  /* 0x000594d501007387 */ /* 0x000fe80000100800 */
[----:B------:R-:W3:Y:S04]  /*ebc0*/  LDL.LU.64 R122, [R1+0x370] ;  /* 0x00037000017a7983 */ /* 0x000ee80000300a00 */
[----:B------:R-:W-:Y:S04]  /*ebd0*/  STL [R1+0x598], R242 ;  /* 0x000598f201007387 */ /* 0x000fe80000100800 */
[----:B------:R-:W3:Y:S04]  /*ebe0*/  LDL.LU.64 R126, [R1+0x388] ;  /* 0x00038800017e7983 */ /* 0x000ee80000300a00 */
[----:B------:R-:W-:Y:S04]  /*ebf0*/  STL [R1+0x3d4], R243 ;  /* 0x0003d4f301007387 */ /* 0x000fe80000100800 */
[----:B------:R-:W3:Y:S04]  /*ec00*/  LDL.LU.64 R116, [R1+0x380] ;  /* 0x0003800001747983 */ /* 0x000ee80000300a00 */
[----:B------:R-:W3:Y:S01]  /*ec10*/  LDL.LU.64 R118, [R1+0x428] ;  /* 0x0004280001767983 */ /* 0x000ee20000300a00 */
[----:B--2---:R-:W-:-:S03]  /*ec20*/  IMAD.MOV.U32 R2, RZ, RZ, R129 ;  /* 0x000000ffff027224 */ /* 0x004fc600078e0081 */
[----:B------:R1:W-:Y:S04]  /*ec30*/  STL [R1+0x3dc], R128 ;  /* 0x0003dc8001007387 */ /* 0x0003e80000100800 */
[----:B------:R-:W-:Y:S04]  /*ec40*/  STL [R1+0x3e4], R124 ;  /* 0x0003e47c01007387 */ /* 0x000fe80000100800 */
[----:B------:R2:W-:Y:S04]  /*ec50*/  STL [R1+0x3d8], R2 ;  /* 0x0003d80201007387 */ /* 0x0005e80000100800 */
[----:B-1----:R-:W4:Y:S01]  /*ec60*/  LDL.LU.64 R128, [R1+0x3a8] ;  /* 0x0003a80001807983 */ /* 0x002f220000300a00 */
[----:B--2---:R-:W-:-:S05]  /*ec70*/  IMAD.MOV.U32 R2, RZ, RZ, R125 ;  /* 0x000000ffff027224 */ /* 0x004fca00078e007d */
[----:B------:R1:W-:Y:S04]  /*ec80*/  STL [R1+0x3e0], R2 ;  /* 0x0003e00201007387 */ /* 0x0003e80000100800 */
[----:B---3--:R-:W-:Y:S04]  /*ec90*/  STL [R1+0x3ec], R114 ;  /* 0x0003ec7201007387 */ /* 0x008fe80000100800 */
[----:B------:R-:W2:Y:S01]  /*eca0*/  LDL.LU.64 R124, [R1+0x3b8] ;  /* 0x0003b800017c7983 */ /* 0x000ea20000300a00 */
[----:B-1----:R-:W-:-:S05]  /*ecb0*/  IMAD.MOV.U32 R2, RZ, RZ, R115 ;  /* 0x000000ffff027224 */ /* 0x002fca00078e0073 */
[----:B------:R1:W-:Y:S04]  /*ecc0*/  STL [R1+0x3e8], R2 ;  /* 0x0003e80201007387 */ /* 0x0003e80000100800 */
[----:B------:R3:W-:Y:S01]  /*ecd0*/  STL [R1+0x3f4], R122 ;  /* 0x0003f47a01007387 */ /* 0x0007e20000100800 */
[----:B-1----:R-:W-:-:S03]  /*ece0*/  IMAD.MOV.U32 R2, RZ, RZ, R123 ;  /* 0x000000ffff027224 */ /* 0x002fc600078e007b */
[----:B---3--:R-:W3:Y:S04]  /*ecf0*/  LDL.LU.64 R122, [R1+0x438] ;  /* 0x00043800017a7983 */ /* 0x008ee80000300a00 */
[----:B------:R1:W-:Y:S04]  /*ed00*/  STL [R1+0x3f0], R2 ;  /* 0x0003f00201007387 */ /* 0x0003e80000100800 */
[----:B------:R1:W-:Y:S02]  /*ed10*/  STL [R1+0x3fc], R120 ;  /* 0x0003fc7801007387 */ /* 0x0003e40000100800 */
[----:B-1----:R-:W-:-:S02]  /*ed20*/  IMAD.MOV.U32 R2, RZ, RZ, R121 ;  /* 0x000000ffff027224 */ /* 0x002fc400078e0079 */
[----:B------:R-:W-:Y:S04]  /*ed30*/  STL [R1+0x404], R116 ;  /* 0x0004047401007387 */ /* 0x000fe80000100800 */
[----:B------:R1:W-:Y:S04]  /*ed40*/  STL [R1+0x3f8], R2 ;  /* 0x0003f80201007387 */ /* 0x0003e80000100800 */
[----:B------:R-:W3:Y:S01]  /*ed50*/  LDL.LU.64 R120, [R1+0x430] ;  /* 0x0004300001787983 */ /* 0x000ee20000300a00 */
[----:B-1----:R-:W-:-:S03]  /*ed60*/  IMAD.MOV.U32 R2, RZ, RZ, R117 ;  /* 0x000000ffff027224 */ /* 0x002fc600078e0075 */
[----:B------:R-:W-:Y:S04]  /*ed70*/  STL [R1+0x40c], R126 ;  /* 0x00040c7e01007387 */ /* 0x000fe80000100800 */
[----:B------:R1:W-:Y:S02]  /*ed80*/  STL [R1+0x400], R2 ;  /* 0x0004000201007387 */ /* 0x0003e40000100800 */
[----:B-1----:R-:W-:Y:S02]  /*ed90*/  IMAD.MOV.U32 R2, RZ, RZ, R127 ;  /* 0x000000ffff027224 */ /* 0x002fe400078e007f */
[----:B----4-:R-:W-:Y:S04]  /*eda0*/  STL [R1+0x414], R128 ;  /* 0x0004148001007387 */ /* 0x010fe80000100800 */
[----:B------:R1:W-:Y:S04]  /*edb0*/  STL [R1+0x408], R2 ;  /* 0x0004080201007387 */ /* 0x0003e80000100800 */
[----:B------:R-:W4:Y:S01]  /*edc0*/  LDL.LU.64 R126, [R1+0x440] ;  /* 0x00044000017e7983 */ /* 0x000f220000300a00 */
[----:B-1----:R-:W-:-:S03]  /*edd0*/  IMAD.MOV.U32 R2, RZ, RZ, R129 ;  /* 0x000000ffff027224 */ /* 0x002fc600078e0081 */
[----:B--2---:R-:W-:Y:S04]  /*ede0*/  STL [R1+0x41c], R124 ;  /* 0x00041c7c01007387 */ /* 0x004fe80000100800 */
[----:B------:R1:W-:Y:S04]  /*edf0*/  STL [R1+0x410], R2 ;  /* 0x0004100201007387 */ /* 0x0003e80000100800 */
[----:B------:R-:W2:Y:S01]  /*ee00*/  LDL.LU.64 R128, [R1+0x448] ;  /* 0x0004480001807983 */ /* 0x000ea20000300a00 */
[----:B-1----:R-:W-:-:S03]  /*ee10*/  IMAD.MOV.U32 R2, RZ, RZ, R125 ;  /* 0x000000ffff027224 */ /* 0x002fc600078e007d */
[----:B------:R-:W2:Y:S04]  /*ee20*/  LDL.LU.64 R124, [R1+0x458] ;  /* 0x00045800017c7983 */ /* 0x000ea80000300a00 */
[----:B------:R1:W-:Y:S04]  /*ee30*/  STL [R1+0x418], R2 ;  /* 0x0004180201007387 */ /* 0x0003e80000100800 */
[----:B------:R-:W-:Y:S04]  /*ee40*/  STL [R1+0x424], R118 ;  /* 0x0004247601007387 */ /* 0x000fe80000100800 */
[----:B------:R-:W2:Y:S01]  /*ee50*/  LDL.LU.64 R114, [R1+0x450] ;  /* 0x0004500001727983 */ /* 0x000ea20000300a00 */
[----:B-1----:R-:W-:-:S03]  /*ee60*/  IMAD.MOV.U32 R2, RZ, RZ, R119 ;  /* 0x000000ffff027224 */ /* 0x002fc600078e0077 */
[----:B---3--:R-:W-:Y:S04]  /*ee70*/  STL [R1+0x42c], R120 ;  /* 0x00042c7801007387 */ /* 0x008fe80000100800 */
[----:B------:R1:W-:Y:S04]  /*ee80*/  STL [R1+0x420], R2 ;  /* 0x0004200201007387 */ /* 0x0003e80000100800 */
[----:B------:R-:W-:Y:S01]  /*ee90*/  STL [R1+0x434], R122 ;  /* 0x0004347a01007387 */ /* 0x000fe20000100800 */
[----:B-1----:R-:W-:-:S05]  /*eea0*/  IMAD.MOV.U32 R2, RZ, RZ, R121 ;  /* 0x000000ffff027224 */ /* 0x002fca00078e0079 */
[----:B------:R1:W-:Y:S04]  /*eeb0*/  STL [R1+0x428], R2 ;  /* 0x0004280201007387 */ /* 0x0003e80000100800 */
[----:B------:R-:W3:Y:S01]  /*eec0*/  LDL.LU.64 R120, [R1+0x460] ;  /* 0x0004600001787983 */ /* 0x000ee20000300a00 */
[----:B-1----:R-:W-:-:S05]  /*eed0*/  IMAD.MOV.U32 R2, RZ, RZ, R123 ;  /* 0x000000ffff027224 */ /* 0x002fca00078e007b */
[----:B------:R1:W-:Y:S04]  /*eee0*/  STL [R1+0x430], R2 ;  /* 0x0004300201007387 */ /* 0x0003e80000100800 */
[----:B----4-:R-:W-:Y:S04]  /*eef0*/  STL [R1+0x43c], R126 ;  /* 0x00043c7e01007387 */ /* 0x010fe80000100800 */
[----:B------:R-:W4:Y:S01]  /*ef00*/  LDL.LU.64 R118, [R1+0x468] ;  /* 0x0004680001767983 */ /* 0x000f220000300a00 */
[----:B-1----:R-:W-:-:S05]  /*ef10*/  IMAD.MOV.U32 R2, RZ, RZ, R127 ;  /* 0x000000ffff027224 */ /* 0x002fca00078e007f */
[----:B------:R1:W-:Y:S04]  /*ef20*/  STL [R1+0x438], R2 ;  /* 0x0004380201007387 */ /* 0x0003e80000100800 */
[----:B--2---:R2:W-:Y:S01]  /*ef30*/  STL [R1+0x444], R128 ;  /* 0x0004448001007387 */ /* 0x0045e20000100800 */
[----:B-1----:R-:W-:-:S03]  /*ef40*/  IMAD.MOV.U32 R2, RZ, RZ, R129 ;  /* 0x000000ffff027224 */ /* 0x002fc600078e0081 */
[----:B------:R-:W4:Y:S04]  /*ef50*/  LDL.LU.64 R126, [R1+0x470] ;  /* 0x00047000017e7983 */ /* 0x000f280000300a00 */
[----:B------:R-:W4:Y:S04]  /*ef60*/  LDL.LU.64 R116, [R1+0x480] ;  /* 0x0004800001747983 */ /* 0x000f280000300a00 */
[----:B------:R1:W-:Y:S04]  /*ef70*/  STL [R1+0x440], R2 ;  /* 0x0004400201007387 */ /* 0x0003e80000100800 */
[----:B------:R-:W-:Y:S04]  /*ef80*/  STL [R1+0x44c], R114 ;  /* 0x00044c7201007387 */ /* 0x000fe80000100800 */
[----:B--2---:R-:W2:Y:S01]  /*ef90*/  LDL.LU.64 R128, [R1+0x478] ;  /* 0x0004780001807983 */ /* 0x004ea20000300a00 */
[----:B-1----:R-:W-:-:S03]  /*efa0*/  IMAD.MOV.U32 R2, RZ, RZ, R115 ;  /* 0x000000ffff027224 */ /* 0x002fc600078e0073 */
[----:B------:R-:W2:Y:S04]  /*efb0*/  LDL.LU.64 R122, [R1+0x498] ;  /* 0x00049800017a7983 */ /* 0x000ea80000300a00 */
[----:B------:R-:W-:Y:S04]  /*efc0*/  STL [R1+0x454], R124 ;  /* 0x0004547c01007387 */ /* 0x000fe80000100800 */
[----:B------:R1:W-:Y:S02]  /*efd0*/  STL [R1+0x448], R2 ;  /* 0x0004480201007387 */ /* 0x0003e40000100800 */
[----:B-1----:R-:W-:-:S02]  /*efe0*/  IMAD.MOV.U32 R2, RZ, RZ, R125 ;  /* 0x000000ffff027224 */ /* 0x002fc400078e007d */
[----:B---3--:R-:W-:Y:S04]  /*eff0*/  STL [R1+0x45c], R120 ;  /* 0x00045c7801007387 */ /* 0x008fe80000100800 */
[----:B------:R1:W-:Y:S04]  /*f000*/  STL [R1+0x450], R2 ;  /* 0x0004500201007387 */ /* 0x0003e80000100800 */
[----:B------:R-:W3:Y:S01]  /*f010*/  LDL.LU.64 R124, [R1+0x488] ;  /* 0x00048800017c7983 */ /* 0x000ee20000300a00 */
[----:B-1----:R-:W-:-:S03]  /*f020*/  IMAD.MOV.U32 R2, RZ, RZ, R121 ;  /* 0x000000ffff027224 */ /* 0x002fc600078e0079 */
[----:B----4-:R-:W-:Y:S04]  /*f030*/  STL [R1+0x464], R118 ;  /* 0x0004647601007387 */ /* 0x010fe80000100800 */
[----:B------:R1:W-:Y:S04]  /*f040*/  STL [R1+0x458], R2 ;  /* 0x0004580201007387 */ /* 0x0003e80000100800 */
[----:B------:R-:W4:Y:S01]  /*f050*/  LDL.LU.64 R120, [R1+0x490] ;  /* 0x0004900001787983 */ /* 0x000f220000300a00 */
[----:B-1----:R-:W-:-:S03]  /*f060*/  IMAD.MOV.U32 R2, RZ, RZ, R119 ;  /* 0x000000ffff027224 */ /* 0x002fc600078e0077 */
[----:B------:R-:W-:Y:S04]  /*f070*/  STL [R1+0x46c], R126 ;  /* 0x00046c7e01007387 */ /* 0x000fe80000100800 */
[----:B------:R1:W-:Y:S02]  /*f080*/  STL [R1+0x460], R2 ;  /* 0x0004600201007387 */ /* 0x0003e40000100800 */
[----:B-1----:R-:W-:-:S05]  /*f090*/  IMAD.MOV.U32 R2, RZ, RZ, R127 ;  /* 0x000000ffff027224 */ /* 0x002fca00078e007f */
[----:B------:R1:W-:Y:S04]  /*f0a0*/  STL [R1+0x468], R2 ;  /* 0x0004680201007387 */ /* 0x0003e80000100800 */
[----:B------:R-:W4:Y:S04]  /*f0b0*/  LDL.LU.64 R118, [R1+0x4c0] ;  /* 0x0004c00001767983 */ /* 0x000f280000300a00 */
[----:B--2---:R2:W-:Y:S04]  /*f0c0*/  STL [R1+0x474], R128 ;  /* 0x0004748001007387 */ /* 0x0045e80000100800 */
[----:B------:R-:W4:Y:S01]  /*f0d0*/  LDL.LU.64 R126, [R1+0x4a0] ;  /* 0x0004a000017e7983 */ /* 0x000f220000300a00 */
[----:B-1----:R-:W-:-:S05]  /*f0e0*/  IMAD.MOV.U32 R2, RZ, RZ, R129 ;  /* 0x000000ffff027224 */ /* 0x002fca00078e0081 */
[----:B------:R1:W-:Y:S04]  /*f0f0*/  STL [R1+0x470], R2 ;  /* 0x0004700201007387 */ /* 0x0003e80000100800 */
[----:B------:R-:W-:Y:S04]  /*f100*/  STL [R1+0x47c], R116 ;  /* 0x00047c7401007387 */ /* 0x000fe80000100800 */
[----:B--2---:R-:W2:Y:S01]  /*f110*/  LDL.LU.64 R128, [R1+0x4a8] ;  /* 0x0004a80001807983 */ /* 0x004ea20000300a00 */
[----:B-1----:R-:W-:-:S05]  /*f120*/  IMAD.MOV.U32 R2, RZ, RZ, R117 ;  /* 0x000000ffff027224 */ /* 0x002fca00078e0075 */
[----:B------:R3:W-:Y:S02]  /*f130*/  STL [R1+0x478], R2 ;  /* 0x0004780201007387 */ /* 0x0007e40000100800 */
[----:B---3--:R-:W-:Y:S02]  /*f140*/  IMAD.MOV.U32 R2, RZ, RZ, R125 ;  /* 0x000000ffff027224 */ /* 0x008fe400078e007d */
[----:B------:R1:W-:Y:S04]  /*f150*/  STL [R1+0x484], R124 ;  /* 0x0004847c01007387 */ /* 0x0003e80000100800 */
[----:B------:R-:W2:Y:S04]  /*f160*/  LDL.LU.64 R116, [R1+0x4b0] ;  /* 0x0004b00001747983 */ /* 0x000ea80000300a00 */
[----:B------:R1:W-:Y:S04]  /*f170*/  STL [R1+0x480], R2 ;  /* 0x0004800201007387 */ /* 0x0003e80000100800 */
[----:B----4-:R4:W-:Y:S04]  /*f180*/  STL [R1+0x48c], R120 ;  /* 0x00048c7801007387 */ /* 0x0109e80000100800 */
[----:B-1----:R-:W3:Y:S01]  /*f190*/  LDL.LU.64 R124, [R1+0x4b8] ;  /* 0x0004b800017c7983 */ /* 0x002ee20000300a00 */
[----:B------:R-:W-:-:S03]  /*f1a0*/  IMAD.MOV.U32 R2, RZ, RZ, R121 ;  /* 0x000000ffff027224 */ /* 0x000fc600078e0079 */
[----:B------:R-:W-:Y:S04]  /*f1b0*/  STL [R1+0x494], R122 ;  /* 0x0004947a01007387 */ /* 0x000fe80000100800 */
[----:B------:R1:W-:Y:S04]  /*f1c0*/  STL [R1+0x488], R2 ;  /* 0x0004880201007387 */ /* 0x0003e80000100800 */
[----:B----4-:R-:W4:Y:S01]  /*f1d0*/  LDL.LU.64 R120, [R1+0x4c8] ;  /* 0x0004c80001787983 */ /* 0x010f220000300a00 */
[----:B-1----:R-:W-:-:S05]  /*f1e0*/  IMAD.MOV.U32 R2, RZ, RZ, R123 ;  /* 0x000000ffff027224 */ /* 0x002fca00078e007b */
[----:B------:R1:W-:Y:S04]  /*f1f0*/  STL [R1+0x490], R2 ;  /* 0x0004900201007387 */ /* 0x0003e80000100800 */
[----:B------:R-:W4:Y:S01]  /*f200*/  LDL.LU.64 R122, [R1+0x4e0] ;  /* 0x0004e000017a7983 */ /* 0x000f220000300a00 */
[----:B-1----:R-:W-:-:S03]  /*f210*/  IMAD.MOV.U32 R2, RZ, RZ, R127 ;  /* 0x000000ffff027224 */ /* 0x002fc600078e007f */
[----:B------:R1:W-:Y:S04]  /*f220*/  STL [R1+0x49c], R126 ;  /* 0x00049c7e01007387 */ /* 0x0003e80000100800 */
[----:B------:R2:W-:Y:S04]  /*f230*/  STL [R1+0x498], R2 ;  /* 0x0004980201007387 */ /* 0x0005e80000100800 */
[----:B-1----:R-:W4:Y:S01]  /*f240*/  LDL.LU.64 R126, [R1+0x4d0] ;  /* 0x0004d000017e7983 */ /* 0x002f220000300a00 */
[----:B--2---:R-:W-:-:S03]  /*f250*/  IMAD.MOV.U32 R2, RZ, RZ, R129 ;  /* 0x000000ffff027224 */ /* 0x004fc600078e0081 */
[----:B------:R1:W-:Y:S04]  /*f260*/  STL [R1+0x4a4], R128 ;  /* 0x0004a48001007387 */ /* 0x0003e80000100800 */
[----:B-1----:R-:W2:Y:S04]  /*f270*/  LDL.LU.64 R128, [R1+0x398] ;  /* 0x0003980001807983 */ /* 0x002ea80000300a00 */
[----:B------:R1:W-:Y:S04]  /*f280*/  STL [R1+0x4a0], R2 ;  /* 0x0004a00201007387 */ /* 0x0003e80000100800 */
[----:B------:R-:W-:Y:S01]  /*f290*/  STL [R1+0x4ac], R116 ;  /* 0x0004ac7401007387 */ /* 0x000fe20000100800 */
        /* <DEDUP_REMOVED lines=9> */
[----:B----4-:R4:W-:Y:S04]  /*f330*/  STL [R1+0x4c4], R120 ;  /* 0x0004c47801007387 */ /* 0x0109e80000100800 */
[----:B------:R-:W3:Y:S01]  /*f340*/  LDL.LU.64 R114, [R1+0x4e8] ;  /* 0x0004e80001727983 */ /* 0x000ee20000300a00 */
[----:B-1----:R-:W-:-:S05]  /*f350*/  IMAD.MOV.U32 R2, RZ, RZ, R121 ;  /* 0x000000ffff027224 */ /* 0x002fca00078e0079 */
[----:B------:R1:W-:Y:S04]  /*f360*/  STL [R1+0x4c0], R2 ;  /* 0x0004c00201007387 */ /* 0x0003e80000100800 */
[----:B------:R-:W3:Y:S04]  /*f370*/  LDL.LU.64 R118, [R1+0x4f0] ;  /* 0x0004f00001767983 */ /* 0x000ee80000300a00 */
[----:B------:R-:W-:Y:S04]  /*f380*/  STL [R1+0x4cc], R126 ;  /* 0x0004cc7e01007387 */ /* 0x000fe80000100800 */
[----:B----4-:R-:W4:Y:S01]  /*f390*/  LDL.LU.64 R120, [R1+0x390] ;  /* 0x0003900001787983 */ /* 0x010f220000300a00 */
[----:B-1----:R-:W-:-:S05]  /*f3a0*/  IMAD.MOV.U32 R2, RZ, RZ, R127 ;  /* 0x000000ffff027224 */ /* 0x002fca00078e007f */
[----:B------:R1:W-:Y:S04]  /*f3b0*/  STL [R1+0x4c8], R2 ;  /* 0x0004c80201007387 */ /* 0x0003e80000100800 */
[----:B--2---:R2:W-:Y:S04]  /*f3c0*/  STL [R1+0x4d4], R128 ;  /* 0x0004d48001007387 */ /* 0x0045e80000100800 */
[----:B------:R-:W4:Y:S01]  /*f3d0*/  LDL.LU.64 R116, [R1+0x500] ;  /* 0x0005000001747983 */ /* 0x000f220000300a00 */
[----:B-1----:R-:W-:-:S03]  /*f3e0*/  IMAD.MOV.U32 R2, RZ, RZ, R129 ;  /* 0x000000ffff027224 */ /* 0x002fc600078e0081 */
[----:B--2---:R-:W2:Y:S04]  /*f3f0*/  LDL.LU.64 R128, [R1+0x3a0] ;  /* 0x0003a00001807983 */ /* 0x004ea80000300a00 */
[----:B------:R1:W-:Y:S04]  /*f400*/  STL [R1+0x4d0], R2 ;  /* 0x0004d00201007387 */ /* 0x0003e80000100800 */
[----:B------:R1:W-:Y:S04]  /*f410*/  STL [R1+0x4dc], R122 ;  /* 0x0004dc7a01007387 */ /* 0x0003e80000100800 */
[----:B------:R-:W2:Y:S01]  /*f420*/  LDL.LU.64 R126, [R1+0x510] ;  /* 0x00051000017e7983 */ /* 0x000ea20000300a00 */
[----:B-1----:R-:W-:-:S03]  /*f430*/  IMAD.MOV.U32 R2, RZ, RZ, R123 ;  /* 0x000000ffff027224 */ /* 0x002fc600078e007b */
[----:B------:R-:W2:Y:S04]  /*f440*/  LDL.LU.64 R122, [R1+0x530] ;  /* 0x00053000017a7983 */ /* 0x000ea80000300a00 */
[----:B------:R3:W-:Y:S02]  /*f450*/  STL [R1+0x4d8], R2 ;  /* 0x0004d80201007387 */ /* 0x0007e40000100800 */
[----:B---3--:R-:W-:Y:S02]  /*f460*/  IMAD.MOV.U32 R2, RZ, RZ, R115 ;  /* 0x000000ffff027224 */ /* 0x008fe400078e0073 */
[----:B------:R-:W-:Y:S04]  /*f470*/  STL [R1+0x4e4], R114 ;  /* 0x0004e47201007387 */ /* 0x000fe80000100800 */
[----:B------:R1:W-:Y:S04]  /*f480*/  STL [R1+0x4e0], R2 ;  /* 0x0004e00201007387 */ /* 0x0003e80000100800 */
[----:B------:R3:W-:Y:S01]  /*f490*/  STL [R1+0x4ec], R118 ;  /* 0x0004ec7601007387 */ /* 0x0007e20000100800 */
[----:B-1----:R-:W-:-:S03]  /*f4a0*/  IMAD.MOV.U32 R2, RZ, RZ, R119 ;  /* 0x000000ffff027224 */ /* 0x002fc600078e0077 */
[----:B---3--:R-:W3:Y:S04]  /*f4b0*/  LDL.LU.64 R118, [R1+0x520] ;  /* 0x0005200001767983 */ /* 0x008ee80000300a00 */
[----:B------:R1:W-:Y:S04]  /*f4c0*/  STL [R1+0x4e8], R2 ;  /* 0x0004e80201007387 */ /* 0x0003e80000100800 */
[----:B----4-:R4:W-:Y:S01]  /*f4d0*/  STL [R1+0x4f4], R120 ;  /* 0x0004f47801007387 */ /* 0x0109e20000100800 */
[----:B-1----:R-:W-:-:S03]  /*f4e0*/  IMAD.MOV.U32 R2, RZ, RZ, R121 ;  /* 0x000000ffff027224 */ /* 0x002fc600078e0079 */
[----:B----4-:R-:W4:Y:S04]  /*f4f0*/  LDL.LU.64 R120, [R1+0x528] ;  /* 0x0005280001787983 */ /* 0x010f280000300a00 */
[----:B------:R1:W-:Y:S04]  /*f500*/  STL [R1+0x4f0], R2 ;  /* 0x0004f00201007387 */ /* 0x0003e80000100800 */
[----:B------:R-:W-:Y:S01]  /*f510*/  STL [R1+0x4fc], R116 ;  /* 0x0004fc7401007387 */ /* 0x000fe20000100800 */
[----:B-1----:R-:W-:-:S03]  /*f520*/  IMAD.MOV.U32 R2, RZ, RZ, R117 ;  /* 0x000000ffff027224 */ /* 0x002fc600078e0075 */
[----:B------:R-:W-:Y:S04]  /*f530*/  STL [R1+0x504], R124 ;  /* 0x0005047c01007387 */ /* 0x000fe80000100800 */
[----:B------:R1:W-:Y:S04]  /*f540*/  STL [R1+0x4f8], R2 ;  /* 0x0004f80201007387 */ /* 0x0003e80000100800 */
[----:B--2---:R-:W-:Y:S01]  /*f550*/  STL [R1+0x50c], R126 ;  /* 0x00050c7e01007387 */ /* 0x004fe20000100800 */
[----:B-1----:R-:W-:-:S05]  /*f560*/  IMAD.MOV.U32 R2, RZ, RZ, R125 ;  /* 0x000000ffff027224 */ /* 0x002fca00078e007d */
[----:B------:R1:W-:Y:S04]  /*f570*/  STL [R1+0x500], R2 ;  /* 0x0005000201007387 */ /* 0x0003e80000100800 */
[----:B------:R-:W3:Y:S01]  /*f580*/  LDL.LU.64 R124, [R1+0x3b0] ;  /* 0x0003b000017c7983 */ /* 0x000ee20000300a00 */
[----:B-1----:R-:W-:-:S03]  /*f590*/  IMAD.MOV.U32 R2, RZ, RZ, R127 ;  /* 0x000000ffff027224 */ /* 0x002fc600078e007f */
[----:B------:R-:W-:Y:S04]  /*f5a0*/  STL [R1+0x514], R128 ;  /* 0x0005148001007387 */ /* 0x000fe80000100800 */
[----:B------:R1:W-:Y:S04]  /*f5b0*/  STL [R1+0x508], R2 ;  /* 0x0005080201007387 */ /* 0x0003e80000100800 */
[----:B------:R-:W3:Y:S01]  /*f5c0*/  LDL.LU.64 R126, [R1+0x540] ;  /* 0x00054000017e7983 */ /* 0x000ee20000300a00 */
[----:B-1----:R-:W-:-:S05]  /*f5d0*/  IMAD.MOV.U32 R2, RZ, RZ, R129 ;  /* 0x000000ffff027224 */ /* 0x002fca00078e0081 */
[----:B------:R1:W-:Y:S04]  /*f5e0*/  STL [R1+0x510], R2 ;  /* 0x0005100201007387 */ /* 0x0003e80000100800 */
[----:B---3--:R3:W-:Y:S01]  /*f5f0*/  STL [R1+0x51c], R118 ;  /* 0x00051c7601007387 */ /* 0x0087e20000100800 */
[----:B-1----:R-:W-:-:S03]  /*f600*/  IMAD.MOV.U32 R2, RZ, RZ, R119 ;  /* 0x000000ffff027224 */ /* 0x002fc600078e0077 */
[----:B------:R-:W2:Y:S04]  /*f610*/  LDL.LU.64 R128, [R1+0x548] ;  /* 0x0005480001807983 */ /* 0x000ea80000300a00 */
[----:B------:R1:W-:Y:S04]  /*f620*/  STL [R1+0x518], R2 ;  /* 0x0005180201007387 */ /* 0x0003e80000100800 */
[----:B----4-:R4:W-:Y:S04]  /*f630*/  STL [R1+0x524], R120 ;  /* 0x0005247801007387 */ /* 0x0109e80000100800 */
[----:B---3--:R-:W3:Y:S01]  /*f640*/  LDL.LU.64 R118, [R1+0x550] ;  /* 0x0005500001767983 */ /* 0x008ee20000300a00 */
[----:B-1----:R-:W-:-:S05]  /*f650*/  IMAD.MOV.U32 R2, RZ, RZ, R121 ;  /* 0x000000ffff027224 */ /* 0x002fca00078e0079 */
[----:B------:R1:W-:Y:S04]  /*f660*/  STL [R1+0x520], R2 ;  /* 0x0005200201007387 */ /* 0x0003e80000100800 */
[----:B------:R-:W-:Y:S04]  /*f670*/  STL [R1+0x52c], R122 ;  /* 0x00052c7a01007387 */ /* 0x000fe80000100800 */
[----:B----4-:R-:W4:Y:S01]  /*f680*/  LDL.LU.64 R120, [R1+0x3c0] ;  /* 0x0003c00001787983 */ /* 0x010f220000300a00 */
[----:B-1----:R-:W-:-:S05]  /*f690*/  IMAD.MOV.U32 R2, RZ, RZ, R123 ;  /* 0x000000ffff027224 */ /* 0x002fca00078e007b */
[----:B------:R1:W-:Y:S04]  /*f6a0*/  STL [R1+0x528], R2 ;  /* 0x0005280201007387 */ /* 0x0003e80000100800 */
[----:B------:R1:W-:Y:S02]  /*f6b0*/  STL [R1+0x534], R124 ;  /* 0x0005347c01007387 */ /* 0x0003e40000100800 */
[----:B-1----:R-:W-:Y:S02]  /*f6c0*/  IMAD.MOV.U32 R2, RZ, RZ, R125 ;  /* 0x000000ffff027224 */ /* 0x002fe400078e007d */
[----:B------:R-:W4:Y:S04]  /*f6d0*/  LDL.LU.64 R122, [R1+0x560] ;  /* 0x00056000017a7983 */ /* 0x000f280000300a00 */
[----:B------:R1:W-:Y:S04]  /*f6e0*/  STL [R1+0x530], R2 ;  /* 0x0005300201007387 */ /* 0x0003e80000100800 */
[----:B------:R-:W4:Y:S04]  /*f6f0*/  LDL.LU.64 R124, [R1+0x568] ;  /* 0x00056800017c7983 */ /* 0x000f280000300a00 */
[----:B------:R1:W-:Y:S02]  /*f700*/  STL [R1+0x53c], R126 ;  /* 0x00053c7e01007387 */ /* 0x0003e40000100800 */
[----:B-1----:R-:W-:-:S02]  /*f710*/  IMAD.MOV.U32 R2, RZ, RZ, R127 ;  /* 0x000000ffff027224 */ /* 0x002fc400078e007f */
[----:B------:R-:W4:Y:S04]  /*f720*/  LDL.LU.64 R126, [R1+0x570] ;  /* 0x00057000017e7983 */ /* 0x000f280000300a00 */
[----:B------:R1:W-:Y:S04]  /*f730*/  STL [R1+0x538], R2 ;  /* 0x0005380201007387 */ /* 0x0003e80000100800 */
[----:B--2---:R2:W-:Y:S01]  /*f740*/  STL [R1+0x544], R128 ;  /* 0x0005448001007387 */ /* 0x0045e20000100800 */
[----:B-1----:R-:W-:-:S03]  /*f750*/  IMAD.MOV.U32 R2, RZ, RZ, R129 ;  /* 0x000000ffff027224 */ /* 0x002fc600078e0081 */
[----:B--2---:R-:W2:Y:S04]  /*f760*/  LDL.LU.64 R128, [R1+0x3c8] ;  /* 0x0003c80001807983 */ /* 0x004ea80000300a00 */
[----:B------:R1:W-:Y:S04]  /*f770*/  STL [R1+0x540], R2 ;  /* 0x0005400201007387 */ /* 0x0003e80000100800 */
[----:B---3--:R-:W-:Y:S01]  /*f780*/  STL [R1+0x54c], R118 ;  /* 0x00054c7601007387 */ /* 0x008fe20000100800 */
[----:B-1----:R-:W-:-:S05]  /*f790*/  IMAD.MOV.U32 R2, RZ, RZ, R119 ;  /* 0x000000ffff027224 */ /* 0x002fca00078e0077 */
[----:B------:R4:W-:Y:S04]  /*f7a0*/  STL [R1+0x548], R2 ;  /* 0x0005480201007387 */ /* 0x0009e80000100800 */
[----:B------:R-:W3:Y:S01]  /*f7b0*/  LDL.LU.64 R116, [R1+0x580] ;  /* 0x0005800001747983 */ /* 0x000ee20000300a00 */
[----:B----4-:R-:W-:-:S03]  /*f7c0*/  IMAD.MOV.U32 R2, RZ, RZ, R121 ;  /* 0x000000ffff027224 */ /* 0x010fc600078e0079 */
[----:B------:R-:W-:Y:S04]  /*f7d0*/  STL [R1+0x554], R120 ;  /* 0x0005547801007387 */ /* 0x000fe80000100800 */
[----:B------:R-:W-:Y:S04]  /*f7e0*/  STL [R1+0x55c], R122 ;  /* 0x00055c7a01007387 */ /* 0x000fe80000100800 */
[----:B------:R1:W-:Y:S02]  /*f7f0*/  STL [R1+0x550], R2 ;  /* 0x0005500201007387 */ /* 0x0003e40000100800 */
[----:B-1----:R-:W-:-:S05]  /*f800*/  IMAD.MOV.U32 R2, RZ, RZ, R123 ;  /* 0x000000ffff027224 */ /* 0x002fca00078e007b */
[----:B------:R1:W-:Y:S04]  /*f810*/  STL [R1+0x558], R2 ;  /* 0x0005580201007387 */ /* 0x0003e80000100800 */
[----:B------:R-:W4:Y:S04]  /*f820*/  LDL.LU.64 R120, [R1+0x588] ;  /* 0x0005880001787983 */ /* 0x000f280000300a00 */
[----:B------:R-:W-:Y:S01]  /*f830*/  STL [R1+0x564], R124 ;  /* 0x0005647c01007387 */ /* 0x000fe20000100800 */
[----:B-1----:R-:W-:-:S03]  /*f840*/  IMAD.MOV.U32 R2, RZ, RZ, R125 ;  /* 0x000000ffff027224 */ /* 0x002fc600078e007d */
[----:B------:R-:W4:Y:S04]  /*f850*/  LDL.LU.64 R122, [R1+0x860] ;  /* 0x00086000017a7983 */ /* 0x000f280000300a00 */
[----:B------:R-:W-:Y:S04]  /*f860*/  STL [R1+0x56c], R126 ;  /* 0x00056c7e01007387 */ /* 0x000fe80000100800 */
[----:B------:R1:W-:Y:S02]  /*f870*/  STL [R1+0x560], R2 ;  /* 0x0005600201007387 */ /* 0x0003e40000100800 */
[----:B-1----:R-:W-:-:S02]  /*f880*/  IMAD.MOV.U32 R2, RZ, RZ, R127 ;  /* 0x000000ffff027224 */ /* 0x002fc400078e007f */
[----:B--2---:R-:W-:Y:S04]  /*f890*/  STL [R1+0x574], R128 ;  /* 0x0005748001007387 */ /* 0x004fe80000100800 */
[----:B------:R1:W-:Y:S04]  /*f8a0*/  STL [R1+0x568], R2 ;  /* 0x0005680201007387 */ /* 0x0003e80000100800 */
[----:B------:R-:W2:Y:S01]  /*f8b0*/  LDL.LU.64 R118, [R1+0x868] ;  /* 0x0008680001767983 */ /* 0x000ea20000300a00 */
[----:B-1----:R-:W-:-:S05]  /*f8c0*/  IMAD.MOV.U32 R2, RZ, RZ, R129 ;  /* 0x000000ffff027224 */ /* 0x002fca00078e0081 */
[----:B------:R1:W-:Y:S01]  /*f8d0*/  STL [R1+0x570], R2 ;  /* 0x0005700201007387 */ /* 0x0003e20000100800 */
[----:B------:R-:W-:-:S03]  /*f8e0*/  IMAD.MOV.U32 R128, RZ, RZ, R130 ;  /* 0x000000ffff807224 */ /* 0x000fc600078e0082 */
[----:B------:R-:W2:Y:S01]  /*f8f0*/  LDL.LU.64 R124, [R1+0x870] ;  /* 0x00087000017c7983 */ /* 0x000ea20000300a00 */
[----:B------:R-:W-:-:S03]  /*f900*/  IMAD.MOV.U32 R129, RZ, RZ, R131 ;  /* 0x000000ffff817224 */ /* 0x000fc600078e0083 */
[----:B---3--:R-:W-:Y:S04]  /*f910*/  STL [R1+0x57c], R116 ;  /* 0x00057c7401007387 */ /* 0x008fe80000100800 */
[----:B------:R-:W3:Y:S01]  /*f920*/  LDL.LU.64 R130, [R1+0x878] ;  /* 0x0008780001827983 */ /* 0x000ee20000300a00 */
[----:B-1----:R-:W-:-:S03]  /*f930*/  IMAD.MOV.U32 R2, RZ, RZ, R117 ;  /* 0x000000ffff027224 */ /* 0x002fc600078e0075 */
[----:B------:R-:W3:Y:S04]  /*f940*/  LDL.LU.64 R126, [R1+0x890] ;  /* 0x00089000017e7983 */ /* 0x000ee80000300a00 */
[----:B------:R4:W-:Y:S02]  /*f950*/  STL [R1+0x578], R2 ;  /* 0x0005780201007387 */ /* 0x0009e40000100800 */
[----:B----4-:R-:W-:Y:S02]  /*f960*/  IMAD.MOV.U32 R2, RZ, RZ, R121 ;  /* 0x000000ffff027224 */ /* 0x010fe400078e0079 */
[----:B------:R1:W-:Y:S04]  /*f970*/  STL [R1+0x584], R120 ;  /* 0x0005847801007387 */ /* 0x0003e80000100800 */
[----:B------:R4:W-:Y:S04]  /*f980*/  STL [R1+0x580], R2 ;  /* 0x0005800201007387 */ /* 0x0009e80000100800 */
[----:B------:R4:W-:Y:S04]  /*f990*/  STL [R1+0x58c], R122 ;  /* 0x00058c7a01007387 */ /* 0x0009e80000100800 */
[----:B-1----:R-:W3:Y:S01]  /*f9a0*/  LDL.LU.64 R120, [R1+0x880] ;  /* 0x0008800001787983 */ /* 0x002ee20000300a00 */
[----:B----4-:R-:W-:-:S05]  /*f9b0*/  IMAD.MOV.U32 R2, RZ, RZ, R123 ;  /* 0x000000ffff027224 */ /* 0x010fca00078e007b */
[----:B------:R2:W-:Y:S04]  /*f9c0*/  STL [R1+0x588], R2 ;  /* 0x0005880201007387 */ /* 0x0005e80000100800 */
[----:B------:R-:W-:Y:S04]  /*f9d0*/  STL [R1+0x590], R244 ;  /* 0x000590f401007387 */ /* 0x000fe80000100800 */
[----:B------:R-:W4:Y:S04]  /*f9e0*/  LDL.LU.64 R122, [R1+0x888] ;  /* 0x00088800017a7983 */ /* 0x000f280000300a00 */
[----:B------:R-:W-:Y:S01]  /*f9f0*/  STL [R1+0x3b4], R245 ;  /* 0x0003b4f501007387 */ /* 0x000fe20000100800 */
[----:B--2---:R-:W-:-:S03]  /*fa00*/  IMAD.MOV.U32 R2, RZ, RZ, R119 ;  /* 0x000000ffff027224 */ /* 0x004fc600078e0077 */
[----:B------:R-:W-:Y:S04]  /*fa10*/  STL [R1+0x3bc], R118 ;  /* 0x0003bc7601007387 */ /* 0x000fe80000100800 */
[----:B------:R1:W-:Y:S02]  /*fa20*/  STL [R1+0x3b8], R2 ;  /* 0x0003b80201007387 */ /* 0x0003e40000100800 */
[----:B-1----:R-:W-:Y:S02]  /*fa30*/  IMAD.MOV.U32 R2, RZ, RZ, R125 ;  /* 0x000000ffff027224 */ /* 0x002fe400078e007d */
[----:B------:R-:W-:Y:S04]  /*fa40*/  STL [R1+0x3c4], R124 ;  /* 0x0003c47c01007387 */ /* 0x000fe80000100800 */
[----:B---3--:R1:W-:Y:S04]  /*fa50*/  STL [R1+0x3cc], R130 ;  /* 0x0003cc8201007387 */ /* 0x0083e80000100800 */
[----:B------:R2:W-:Y:S01]  /*fa60*/  STL [R1+0x3c0], R2 ;  /* 0x0003c00201007387 */ /* 0x0005e20000100800 */
[----:B-1----:R-:W-:-:S02]  /*fa70*/  IMAD.MOV.U32 R130, RZ, RZ, R132 ;  /* 0x000000ffff827224 */ /* 0x002fc400078e0084 */
[----:B--2---:R-:W-:Y:S02]  /*fa80*/  IMAD.MOV.U32 R2, RZ, RZ, R131 ;  /* 0x000000ffff027224 */ /* 0x004fe400078e0083 */
[----:B------:R-:W-:Y:S02]  /*fa90*/  IMAD.MOV.U32 R131, RZ, RZ, R133 ;  /* 0x000000ffff837224 */ /* 0x000fe400078e0085 */
[----:B------:R-:W-:Y:S02]  /*faa0*/  IMAD.MOV.U32 R132, RZ, RZ, R134 ;  /* 0x000000ffff847224 */ /* 0x000fe400078e0086 */
[----:B------:R-:W-:Y:S01]  /*fab0*/  IMAD.MOV.U32 R133, RZ, RZ, R135 ;  /* 0x000000ffff857224 */ /* 0x000fe200078e0087 */
[----:B------:R1:W-:Y:S01]  /*fac0*/  STL [R1+0x3c8], R2 ;  /* 0x0003c80201007387 */ /* 0x0003e20000100800 */
[----:B------:R-:W-:Y:S02]  /*fad0*/  IMAD.MOV.U32 R134, RZ, RZ, R138 ;  /* 0x000000ffff867224 */ /* 0x000fe400078e008a */
[----:B------:R-:W-:-:S02]  /*fae0*/  IMAD.MOV.U32 R135, RZ, RZ, R139 ;  /* 0x000000ffff877224 */ /* 0x000fc400078e008b */
[----:B------:R-:W-:Y:S02]  /*faf0*/  IMAD.MOV.U32 R138, RZ, RZ, R142 ;  /* 0x000000ffff8a7224 */ /* 0x000fe400078e008e */
[----:B------:R-:W-:Y:S02]  /*fb00*/  IMAD.MOV.U32 R139, RZ, RZ, R143 ;  /* 0x000000ffff8b7224 */ /* 0x000fe400078e008f */
[----:B------:R-:W2:Y:S04]  /*fb10*/  LDL.LU.64 R142, [R1+0x898] ;  /* 0x00089800018e7983 */ /* 0x000ea80000300a00 */
[----:B------:R-:W-:Y:S04]  /*fb20*/  STL [R1+0x3d0], R246 ;  /* 0x0003d0f601007387 */ /* 0x000fe80000100800 */
[----:B------:R-:W-:Y:S04]  /*fb30*/  STL [R1+0x394], R247 ;  /* 0x000394f701007387 */ /* 0x000fe80000100800 */
[----:B------:R-:W3:Y:S01]  /*fb40*/  LDL.LU.64 R124, [R1+0x8a0] ;  /* 0x0008a000017c7983 */ /* 0x000ee20000300a00 */
[----:B-1----:R-:W-:-:S03]  /*fb50*/  IMAD.MOV.U32 R2, RZ, RZ, R121 ;  /* 0x000000ffff027224 */ /* 0x002fc600078e0079 */
[----:B------:R-:W-:Y:S04]  /*fb60*/  STL [R1+0x39c], R120 ;  /* 0x00039c7801007387 */ /* 0x000fe80000100800 */
[----:B----4-:R-:W-:Y:S04]  /*fb70*/  STL [R1+0x3a4], R122 ;  /* 0x0003a47a01007387 */ /* 0x010fe80000100800 */
[----:B------:R1:W-:Y:S04]  /*fb80*/  STL [R1+0x398], R2 ;  /* 0x0003980201007387 */ /* 0x0003e80000100800 */
[----:B------:R-:W4:Y:S01]  /*fb90*/  LDL.LU.64 R118, [R1+0x8a8] ;  /* 0x0008a80001767983 */ /* 0x000f220000300a00 */
[----:B-1----:R-:W-:-:S03]  /*fba0*/  IMAD.MOV.U32 R2, RZ, RZ, R123 ;  /* 0x000000ffff027224 */ /* 0x002fc600078e007b */
[----:B------:R-:W-:Y:S04]  /*fbb0*/  STL [R1+0x3ac], R126 ;  /* 0x0003ac7e01007387 */ /* 0x000fe80000100800 */
[----:B------:R1:W-:Y:S02]  /*fbc0*/  STL [R1+0x3a0], R2 ;  /* 0x0003a00201007387 */ /* 0x0003e40000100800 */
[----:B-1----:R-:W-:Y:S02]  /*fbd0*/  IMAD.MOV.U32 R2, RZ, RZ, R127 ;  /* 0x000000ffff027224 */ /* 0x002fe400078e007f */
[----:B------:R-:W-:Y:S02]  /*fbe0*/  IMAD.MOV.U32 R126, RZ, RZ, R128 ;  /* 0x000000ffff7e7224 */ /* 0x000fe400078e0080 */
[----:B------:R-:W-:Y:S01]  /*fbf0*/  IMAD.MOV.U32 R127, RZ, RZ, R129 ;  /* 0x000000ffff7f7224 */ /* 0x000fe200078e0081 */
[----:B------:R2:W-:Y:S01]  /*fc00*/  STL [R1+0x3a8], R2 ;  /* 0x0003a80201007387 */ /* 0x0005e20000100800 */
[----:B------:R-:W-:-:S02]  /*fc10*/  IMAD.MOV.U32 R128, RZ, RZ, R130 ;  /* 0x000000ffff807224 */ /* 0x000fc400078e0082 */
[----:B------:R-:W-:Y:S01]  /*fc20*/  IMAD.MOV.U32 R129, RZ, RZ, R131 ;  /* 0x000000ffff817224 */ /* 0x000fe200078e0083 */
[----:B------:R-:W-:Y:S01]  /*fc30*/  STL [R1+0x3b0], R248 ;  /* 0x0003b0f801007387 */ /* 0x000fe20000100800 */
[----:B------:R-:W-:Y:S02]  /*fc40*/  IMAD.MOV.U32 R130, RZ, RZ, R132 ;  /* 0x000000ffff827224 */ /* 0x000fe400078e0084 */
[----:B------:R-:W-:Y:S01]  /*fc50*/  IMAD.MOV.U32 R131, RZ, RZ, R133 ;  /* 0x000000ffff837224 */ /* 0x000fe200078e0085 */
[----:B------:R-:W4:Y:S01]  /*fc60*/  LDL.LU.64 R120, [R1+0x30] ;  /* 0x0000300001787983 */ /* 0x000f220000300a00 */
[----:B------:R-:W-:Y:S02]  /*fc70*/  IMAD.MOV.U32 R132, RZ, RZ, R134 ;  /* 0x000000ffff847224 */ /* 0x000fe400078e0086 */
[----:B------:R-:W-:Y:S01]  /*fc80*/  IMAD.MOV.U32 R133, RZ, RZ, R135 ;  /* 0x000000ffff857224 */ /* 0x000fe200078e0087 */
[----:B------:R-:W-:Y:S01]  /*fc90*/  STL [R1+0x374], R249 ;  /* 0x000374f901007387 */ /* 0x000fe20000100800 */
[----:B------:R-:W-:-:S02]  /*fca0*/  IMAD.MOV.U32 R134, RZ, RZ, R138 ;  /* 0x000000ffff867224 */ /* 0x000fc400078e008a */
[----:B------:R-:W-:Y:S02]  /*fcb0*/  IMAD.MOV.U32 R135, RZ, RZ, R139 ;  /* 0x000000ffff877224 */ /* 0x000fe400078e008b */
[----:B------:R-:W4:Y:S01]  /*fcc0*/  LDL.LU.64 R138, [R1+0x38] ;  /* 0x00003800018a7983 */ /* 0x000f220000300a00 */
[----:B--2---:R-:W-:-:S03]  /*fcd0*/  IMAD.MOV.U32 R2, RZ, RZ, R143 ;  /* 0x000000ffff027224 */ /* 0x004fc600078e008f */
[----:B------:R1:W-:Y:S04]  /*fce0*/  STL [R1+0x37c], R142 ;  /* 0x00037c8e01007387 */ /* 0x0003e80000100800 */
[----:B------:R-:W2:Y:S04]  /*fcf0*/  LDL.LU.64 R122, [R1+0x40] ;  /* 0x00004000017a7983 */ /* 0x000ea80000300a00 */
[----:B------:R1:W-:Y:S04]  /*fd00*/  STL [R1+0x378], R2 ;  /* 0x0003780201007387 */ /* 0x0003e80000100800 */
[----:B---3--:R3:W-:Y:S04]  /*fd10*/  STL [R1+0x384], R124 ;  /* 0x0003847c01007387 */ /* 0x0087e80000100800 */
[----:B-1----:R-:W2:Y:S01]  /*fd20*/  LDL.LU.64 R142, [R1+0x48] ;  /* 0x00004800018e7983 */ /* 0x002ea20000300a00 */
[----:B------:R-:W-:-:S03]  /*fd30*/  IMAD.MOV.U32 R2, RZ, RZ, R125 ;  /* 0x000000ffff027224 */ /* 0x000fc600078e007d */
[----:B----4-:R-:W-:Y:S04]  /*fd40*/  STL [R1+0x38c], R118 ;  /* 0x00038c7601007387 */ /* 0x010fe80000100800 */
[----:B------:R1:W-:Y:S04]  /*fd50*/  STL [R1+0x380], R2 ;  /* 0x0003800201007387 */ /* 0x0003e80000100800 */
[----:B---3--:R-:W3:Y:S01]  /*fd60*/  LDL.LU.64 R124, [R1+0x50] ;  /* 0x00005000017c7983 */ /* 0x008ee20000300a00 */
[----:B-1----:R-:W-:-:S05]  /*fd70*/  IMAD.MOV.U32 R2, RZ, RZ, R119 ;  /* 0x000000ffff027224 */ /* 0x002fca00078e0077 */
[----:B------:R-:W-:Y:S04]  /*fd80*/  STL [R1+0x388], R2 ;  /* 0x0003880201007387 */ /* 0x000fe80000100800 */
[----:B------:R1:W-:Y:S01]  /*fd90*/  STL [R1+0x390], R250 ;  /* 0x000390fa01007387 */ /* 0x0003e20000100800 */
[----:B------:R-:W-:Y:S02]  /*fda0*/  IMAD.MOV.U32 R220, RZ, RZ, R138 ;  /* 0x000000ffffdc7224 */ /* 0x000fe400078e008a */
[----:B------:R-:W-:Y:S02]  /*fdb0*/  IMAD.MOV.U32 R219, RZ, RZ, R139 ;  /* 0x000000ffffdb7224 */ /* 0x000fe400078e008b */
[----:B------:R-:W-:Y:S02]  /*fdc0*/  IMAD.MOV.U32 R138, RZ, RZ, R140 ;  /* 0x000000ffff8a7224 */ /* 0x000fe400078e008c */
[----:B------:R-:W-:-:S02]  /*fdd0*/  IMAD.MOV.U32 R139, RZ, RZ, R141 ;  /* 0x000000ffff8b7224 */ /* 0x000fc400078e008d */
[----:B------:R-:W4:Y:S01]  /*fde0*/  LDL.LU.64 R140, [R1+0x70] ;  /* 0x00007000018c7983 */ /* 0x000f220000300a00 */
[----:B--2---:R-:W-:Y:S02]  /*fdf0*/  IMAD.MOV.U32 R224, RZ, RZ, R142 ;  /* 0x000000ffffe07224 */ /* 0x004fe400078e008e */
[----:B------:R-:W-:Y:S02]  /*fe00*/  IMAD.MOV.U32 R223, RZ, RZ, R143 ;  /* 0x000000ffffdf7224 */ /* 0x000fe400078e008f */
[----:B------:R-:W2:Y:S01]  /*fe10*/  LDL.LU.64 R142, [R1+0x78] ;  /* 0x00007800018e7983 */ /* 0x000ea20000300a00 */
[----:B------:R-:W-:Y:S02]  /*fe20*/  IMAD.MOV.U32 R218, RZ, RZ, R120 ;  /* 0x000000ffffda7224 */ /* 0x000fe400078e0078 */
[----:B------:R-:W-:Y:S02]  /*fe30*/  IMAD.MOV.U32 R217, RZ, RZ, R121 ;  /* 0x000000ffffd97224 */ /* 0x000fe400078e0079 */
[----:B------:R-:W-:Y:S01]  /*fe40*/  IMAD.MOV.U32 R222, RZ, RZ, R122 ;  /* 0x000000ffffde7224 */ /* 0x000fe200078e007a */
[----:B------:R-:W2:Y:S01]  /*fe50*/  LDL.LU.64 R120, [R1+0x80] ;  /* 0x0000800001787983 */ /* 0x000ea20000300a00 */
[----:B------:R-:W-:-:S02]  /*fe60*/  IMAD.MOV.U32 R221, RZ, RZ, R123 ;  /* 0x000000ffffdd7224 */ /* 0x000fc400078e007b */
[----:B------:R-:W-:Y:S01]  /*fe70*/  IMAD.MOV.U32 R230, RZ, RZ, R128 ;  /* 0x000000ffffe67224 */ /* 0x000fe200078e0080 */
[----:B------:R-:W2:Y:S01]  /*fe80*/  LDL.LU.64 R122, [R1+0x88] ;  /* 0x00008800017a7983 */ /* 0x000ea20000300a00 */
[----:B------:R-:W-:Y:S02]  /*fe90*/  IMAD.MOV.U32 R229, RZ, RZ, R129 ;  /* 0x000000ffffe57224 */ /* 0x000fe400078e0081 */
[----:B------:R-:W-:Y:S02]  /*fea0*/  IMAD.MOV.U32 R128, RZ, RZ, R134 ;  /* 0x000000ffff807224 */ /* 0x000fe400078e0086 */
[----:B------:R-:W-:Y:S02]  /*feb0*/  IMAD.MOV.U32 R129, RZ, RZ, R135 ;  /* 0x000000ffff817224 */ /* 0x000fe400078e0087 */
[----:B------:R-:W-:Y:S02]  /*fec0*/  IMAD.MOV.U32 R232, RZ, RZ, R136 ;  /* 0x000000ffffe87224 */ /* 0x000fe400078e0088 */
[----:B------:R-:W-:-:S02]  /*fed0*/  IMAD.MOV.U32 R231, RZ, RZ, R137 ;  /* 0x000000ffffe77224 */ /* 0x000fc400078e0089 */
[----:B------:R-:W-:Y:S02]  /*fee0*/  IMAD.MOV.U32 R228, RZ, RZ, R126 ;  /* 0x000000ffffe47224 */ /* 0x000fe400078e007e */
[----:B------:R-:W-:Y:S02]  /*fef0*/  IMAD.MOV.U32 R227, RZ, RZ, R127 ;  /* 0x000000ffffe37224 */ /* 0x000fe400078e007f */
[----:B------:R-:W-:Y:S02]  /*ff00*/  IMAD.MOV.U32 R126, RZ, RZ, R130 ;  /* 0x000000ffff7e7224 */ /* 0x000fe400078e0082 */
[----:B------:R-:W-:Y:S02]  /*ff10*/  IMAD.MOV.U32 R127, RZ, RZ, R131 ;  /* 0x000000ffff7f7224 */ /* 0x000fe400078e0083 */
[----:B---3--:R-:W-:Y:S02]  /*ff20*/  IMAD.MOV.U32 R226, RZ, RZ, R124 ;  /* 0x000000ffffe27224 */ /* 0x008fe400078e007c */
[----:B------:R-:W-:-:S02]  /*ff30*/  IMAD.MOV.U32 R225, RZ, RZ, R125 ;  /* 0x000000ffffe17224 */ /* 0x000fc400078e007d */
[----:B------:R-:W3:Y:S01]  /*ff40*/  LDL.LU.64 R124, [R1+0x90] ;  /* 0x00009000017c7983 */ /* 0x000ee20000300a00 */
[----:B------:R-:W-:-:S03]  /*ff50*/  IMAD.MOV.U32 R130, RZ, RZ, R132 ;  /* 0x000000ffff827224 */ /* 0x000fc600078e0084 */
[----:B------:R-:W1:Y:S01]  /*ff60*/  LDL.LU.64 R134, [R1+0xb0] ;  /* 0x0000b00001867983 */ /* 0x000e620000300a00 */
[----:B------:R-:W-:-:S03]  /*ff70*/  IMAD.MOV.U32 R131, RZ, RZ, R133 ;  /* 0x000000ffff837224 */ /* 0x000fc600078e0085 */
[----:B------:R-:W3:Y:S01]  /*ff80*/  LDL.LU.64 R136, [R1+0xb8] ;  /* 0x0000b80001887983 */ /* 0x000ee20000300a00 */
[----:B------:R-:W-:Y:S02]  /*ff90*/  IMAD.MOV.U32 R132, RZ, RZ, R138 ;  /* 0x000000ffff847224 */ /* 0x000fe400078e008a */
[----:B------:R-:W-:Y:S02]  /*ffa0*/  IMAD.MOV.U32 R133, RZ, RZ, R139 ;  /* 0x000000ffff857224 */ /* 0x000fe400078e008b */
[----:B------:R-:W-:Y:S02]  /*ffb0*/  IMAD.MOV.U32 R138, RZ, RZ, R144 ;  /* 0x000000ffff8a7224 */ /* 0x000fe400078e0090 */
[----:B------:R-:W-:Y:S02]  /*ffc0*/  IMAD.MOV.U32 R139, RZ, RZ, R145 ;  /* 0x000000ffff8b7224 */ /* 0x000fe400078e0091 */
[----:B----4-:R-:W-:Y:S02]  /*ffd0*/  IMAD.MOV.U32 R234, RZ, RZ, R140 ;  /* 0x000000ffffea7224 */ /* 0x010fe400078e008c */
[----:B------:R-:W-:-:S02]  /*ffe0*/  IMAD.MOV.U32 R233, RZ, RZ, R141 ;  /* 0x000000ffffe97224 */ /* 0x000fc400078e008d */
[----:B------:R-:W4:Y:S04]  /*fff0*/  LDL.LU.64 R140, [R1+0xc0] ;  /* 0x0000c000018c7983 */ /* 0x000f280000300a00 */
[----:B------:R-:W3:Y:S01]  /*10000*/  LDL.LU.64 R144, [R1+0xc8] ;  /* 0x0000c80001907983 */ /* 0x000ee20000300a00 */
[----:B--2---:R-:W-:Y:S02]  /*10010*/  IMAD.MOV.U32 R236, RZ, RZ, R142 ;  /* 0x000000ffffec7224 */ /* 0x004fe400078e008e */
[----:B------:R-:W-:Y:S02]  /*10020*/  IMAD.MOV.U32 R235, RZ, RZ, R143 ;  /* 0x000000ffffeb7224 */ /* 0x000fe400078e008f */
[----:B------:R-:W-:Y:S02]  /*10030*/  IMAD.MOV.U32 R142, RZ, RZ, R146 ;  /* 0x000000ffff8e7224 */ /* 0x000fe400078e0092 */
[----:B------:R-:W-:-:S02]  /*10040*/  IMAD.MOV.U32 R143, RZ, RZ, R147 ;  /* 0x000000ffff8f7224 */ /* 0x000fc400078e0093 */
[----:B------:R-:W-:Y:S02]  /*10050*/  IMAD.MOV.U32 R146, RZ, RZ, R148 ;  /* 0x000000ffff927224 */ /* 0x000fe400078e0094 */
        /* <DEDUP_REMOVED lines=11> */
[----:B------:R-:W2:Y:S01]  /*10110*/  LDL.LU.64 R162, [R1+0xd0] ;  /* 0x0000d00001a27983 */ /* 0x000ea20000300a00 */
[----:B------:R-:W-:Y:S02]  /*10120*/  IMAD.MOV.U32 R238, RZ, RZ, R120 ;  /* 0x000000ffffee7224 */ /* 0x000fe400078e0078 */
[----:B------:R-:W-:Y:S02]  /*10130*/  IMAD.MOV.U32 R237, RZ, RZ, R121 ;  /* 0x000000ffffed7224 */ /* 0x000fe400078e0079 */
[----:B------:R-:W-:Y:S02]  /*10140*/  IMAD.MOV.U32 R110, RZ, RZ, R128 ;  /* 0x000000ffff6e7224 */ /* 0x000fe400078e0080 */
[----:B------:R-:W-:Y:S02]  /*10150*/  IMAD.MOV.U32 R111, RZ, RZ, R129 ;  /* 0x000000ffff6f7224 */ /* 0x000fe400078e0081 */
[----:B------:R-:W-:Y:S02]  /*10160*/  IMAD.MOV.U32 R120, RZ, RZ, R160 ;  /* 0x000000ffff787224 */ /* 0x000fe400078e00a0 */
[----:B------:R-:W-:-:S02]  /*10170*/  IMAD.MOV.U32 R121, RZ, RZ, R161 ;  /* 0x000000ffff797224 */ /* 0x000fc400078e00a1 */
[----:B-1----:R-:W-:Y:S02]  /*10180*/  IMAD.MOV.U32 R250, RZ, RZ, R134 ;  /* 0x000000fffffa7224 */ /* 0x002fe400078e0086 */
[----:B------:R-:W-:Y:S02]  /*10190*/  IMAD.MOV.U32 R249, RZ, RZ, R135 ;  /* 0x000000fffff97224 */ /* 0x000fe400078e0087 */
[----:B------:R-:W-:Y:S02]  /*101a0*/  IMAD.MOV.U32 R116, RZ, RZ, R156 ;  /* 0x000000ffff747224 */ /* 0x000fe400078e009c */
[----:B------:R-:W-:Y:S02]  /*101b0*/  IMAD.MOV.U32 R117, RZ, RZ, R157 ;  /* 0x000000ffff757224 */ /* 0x000fe400078e009d */
[----:B------:R-:W-:Y:S02]  /*101c0*/  IMAD.MOV.U32 R156, RZ, RZ, R158 ;  /* 0x000000ffff9c7224 */ /* 0x000fe400078e009e */
[----:B------:R-:W-:-:S02]  /*101d0*/  IMAD.MOV.U32 R157, RZ, RZ, R159 ;  /* 0x000000ffff9d7224 */ /* 0x000fc400078e009f */
[----:B------:R-:W-:Y:S02]  /*101e0*/  IMAD.MOV.U32 R114, RZ, RZ, R142 ;  /* 0x000000ffff727224 */ /* 0x000fe400078e008e */
[----:B----4-:R-:W-:Y:S01]  /*101f0*/  IMAD.MOV.U32 R2, RZ, RZ, R141 ;  /* 0x000000ffff027224 */ /* 0x010fe200078e008d */
[----:B------:R-:W-:Y:S04]  /*10200*/  STL [R1+0x4], R140 ;  /* 0x0000048c01007387 */ /* 0x000fe80000100800 */
[----:B---3--:R-:W-:Y:S04]  /*10210*/  STL [R1+0xc], R144 ;  /* 0x00000c9001007387 */ /* 0x008fe80000100800 */
[----:B------:R1:W-:Y:S02]  /*10220*/  STL [R1], R2 ;  /* 0x0000000201007387 */ /* 0x0003e40000100800 */
[----:B-1----:R-:W-:-:S05]  /*10230*/  IMAD.MOV.U32 R2, RZ, RZ, R145 ;  /* 0x000000ffff027224 */ /* 0x002fca00078e0091 */
[----:B------:R2:W-:Y:S01]  /*10240*/  STL [R1+0x8], R2 ;  /* 0x0000080201007387 */ /* 0x0005e20000100800 */
        /* <DEDUP_REMOVED lines=22> */
[----:B--2---:R-:W-:Y:S01]  /*103b0*/  IMAD.MOV.U32 R2, RZ, RZ, R163 ;  /* 0x000000ffff027224 */ /* 0x004fe200078e00a3 */
[----:B------:R1:W-:Y:S04]  /*103c0*/  STL [R1+0x14], R162 ;  /* 0x000014a201007387 */ /* 0x0003e80000100800 */
[----:B------:R-:W2:Y:S04]  /*103d0*/  LDL.LU.64 R128, [R1+0x1e8] ;  /* 0x0001e80001807983 */ /* 0x000ea80000300a00 */
[----:B------:R-:W4:Y:S04]  /*103e0*/  LDL.LU.64 R160, [R1+0x300] ;  /* 0x0003000001a07983 */ /* 0x000f280000300a00 */
[----:B------:R4:W-:Y:S04]  /*103f0*/  STL [R1+0x10], R2 ;  /* 0x0000100201007387 */ /* 0x0009e80000100800 */
        /* <DEDUP_REMOVED lines=8> */
[----:B-1----:R-:W2:Y:S04]  /*10480*/  LDL.LU.64 R162, [R1+0x278] ;  /* 0x0002780001a27983 */ /* 0x002ea80000300a00 */
[----:B------:R-:W2:Y:S04]  /*10490*/  LDL.LU.64 R132, [R1+0x238] ;  /* 0x0002380001847983 */ /* 0x000ea80000300a00 */
[----:B------:R-:W2:Y:S04]  /*104a0*/  LDL.LU.64 R138, [R1+0x168] ;  /* 0x00016800018a7983 */ /* 0x000ea80000300a00 */
[----:B------:R-:W2:Y:S04]  /*104b0*/  LDL.LU.64 R150, [R1+0x280] ;  /* 0x0002800001967983 */ /* 0x000ea80000300a00 */
[----:B------:R-:W2:Y:S04]  /*104c0*/  LDL.LU.64 R136, [R1+0x240] ;  /* 0x0002400001887983 */ /* 0x000ea80000300a00 */
[----:B------:R-:W-:Y:S04]  /*104d0*/  STL [R1+0x1c], R108 ;  /* 0x00001c6c01007387 */ /* 0x000fe80000100800 */
[----:B------:R-:W2:Y:S04]  /*104e0*/  LDL.LU.64 R122, [R1+0x128] ;  /* 0x00012800017a7983 */ /* 0x000ea80000300a00 */
[----:B------:R-:W2:Y:S01]  /*104f0*/  LDL.LU.64 R112, [R1+0xf8] ;  /* 0x0000f80001707983 */ /* 0x000ea20000300a00 */
[----:B----4-:R-:W-:-:S05]  /*10500*/  IMAD.MOV.U32 R2, RZ, RZ, R109 ;  /* 0x000000ffff027224 */ /* 0x010fca00078e006d */
[----:B------:R1:W-:Y:S04]  /*10510*/  STL [R1+0x18], R2 ;  /* 0x0000180201007387 */ /* 0x0003e80000100800 */
[----:B------:R4:W-:Y:S01]  /*10520*/  STL [R1+0x24], R114 ;  /* 0x0000247201007387 */ /* 0x0009e20000100800 */
[----:B-1----:R-:W-:-:S05]  /*10530*/  IMAD.MOV.U32 R2, RZ, RZ, R115 ;  /* 0x000000ffff027224 */ /* 0x002fca00078e0073 */
[----:B------:R1:W-:Y:S01]  /*10540*/  STL [R1+0x20], R2 ;  /* 0x0000200201007387 */ /* 0x0003e20000100800 */
[----:B----4-:R-:W-:Y:S02]  /*10550*/  IMAD.MOV.U32 R114, RZ, RZ, R116 ;  /* 0x000000ffff727224 */ /* 0x010fe400078e0074 */
[----:B------:R-:W-:Y:S02]  /*10560*/  IMAD.MOV.U32 R115, RZ, RZ, R117 ;  /* 0x000000ffff737224 */ /* 0x000fe400078e0075 */
[----:B------:R-:W4:Y:S04]  /*10570*/  LDL.LU.64 R116, [R1+0x100] ;  /* 0x0001000001747983 */ /* 0x000f280000300a00 */
[----:B------:R-:W-:Y:S01]  /*10580*/  STL [R1+0x2c], R110 ;  /* 0x00002c6e01007387 */ /* 0x000fe20000100800 */
[----:B-1----:R-:W-:-:S03]  /*10590*/  IMAD.MOV.U32 R2, RZ, RZ, R111 ;  /* 0x000000ffff027224 */ /* 0x002fc600078e006f */
[----:B------:R-:W4:Y:S04]  /*105a0*/  LDL.LU.64 R108, [R1+0x108] ;  /* 0x00010800016c7983 */ /* 0x000f280000300a00 */
[----:B------:R1:W-:Y:S04]  /*105b0*/  STL [R1+0x28], R2 ;  /* 0x0000280201007387 */ /* 0x0003e80000100800 */
[----:B--2---:R2:W-:Y:S01]  /*105c0*/  STL [R1+0x34], R112 ;  /* 0x0000347001007387 */ /* 0x0045e20000100800 */
[----:B-1----:R-:W-:-:S03]  /*105d0*/  IMAD.MOV.U32 R2, RZ, RZ, R113 ;  /* 0x000000ffff027224 */ /* 0x002fc600078e0071 */
[----:B------:R-:W3:Y:S04]  /*105e0*/  LDL.LU.64 R110, [R1+0x110] ;  /* 0x00011000016e7983 */ /* 0x000ee80000300a00 */
[----:B------:R4:W-:Y:S01]  /*105f0*/  STL [R1+0x30], R2 ;  /* 0x0000300201007387 */ /* 0x0009e20000100800 */
[----:B--2---:R-:W-:Y:S02]  /*10600*/  IMAD.MOV.U32 R112, RZ, RZ, R114 ;  /* 0x000000ffff707224 */ /* 0x004fe400078e0072 */
[----:B------:R-:W-:Y:S02]  /*10610*/  IMAD.MOV.U32 R113, RZ, RZ, R115 ;  /* 0x000000ffff717224 */ /* 0x000fe400078e0073 */
[----:B------:R-:W2:Y:S01]  /*10620*/  LDL.LU.64 R114, [R1+0x118] ;  /* 0x0001180001727983 */ /* 0x000ea20000300a00 */
[----:B----4-:R-:W-:-:S03]  /*10630*/  IMAD.MOV.U32 R2, RZ, RZ, R117 ;  /* 0x000000ffff027224 */ /* 0x010fc600078e0075 */
[----:B------:R1:W-:Y:S04]  /*10640*/  STL [R1+0x40], R116 ;  /* 0x0000407401007387 */ /* 0x0003e80000100800 */
[----:B------:R4:W-:Y:S04]  /*10650*/  STL [R1+0x3c], R2 ;  /* 0x00003c0201007387 */ /* 0x0009e80000100800 */
[----:B-1----:R-:W2:Y:S01]  /*10660*/  LDL.LU.64 R116, [R1+0x138] ;  /* 0x0001380001747983 */ /* 0x002ea20000300a00 */
[----:B----4-:R-:W-:-:S03]  /*10670*/  IMAD.MOV.U32 R2, RZ, RZ, R109 ;  /* 0x000000ffff027224 */ /* 0x010fc600078e006d */
[----:B------:R-:W-:Y:S04]  /*10680*/  STL [R1+0x48], R108 ;  /* 0x0000486c01007387 */ /* 0x000fe80000100800 */
[----:B------:R3:W-:Y:S02]  /*10690*/  STL [R1+0x44], R2 ;  /* 0x0000440201007387 */ /* 0x0007e40000100800 */
[----:B---3--:R-:W-:Y:S02]  /*106a0*/  IMAD.MOV.U32 R2, RZ, RZ, R111 ;  /* 0x000000ffff027224 */ /* 0x008fe400078e006f */
[----:B------:R1:W-:Y:S04]  /*106b0*/  STL [R1+0x50], R110 ;  /* 0x0000506e01007387 */ /* 0x0003e80000100800 */
[----:B------:R2:W-:Y:S01]  /*106c0*/  STL [R1+0x4c], R2 ;  /* 0x00004c0201007387 */ /* 0x0005e20000100800 */
[----:B-1----:R-:W-:-:S02]  /*106d0*/  IMAD.MOV.U32 R110, RZ, RZ, R112 ;  /* 0x000000ffff6e7224 */ /* 0x002fc400078e0070 */
[----:B--2---:R-:W-:Y:S02]  /*106e0*/  IMAD.MOV.U32 R2, RZ, RZ, R115 ;  /* 0x000000ffff027224 */ /* 0x004fe400078e0073 */
[----:B------:R-:W-:Y:S02]  /*106f0*/  IMAD.MOV.U32 R111, RZ, RZ, R113 ;  /* 0x000000ffff6f7224 */ /* 0x000fe400078e0071 */
[----:B------:R-:W2:Y:S04]  /*10700*/  LDL.LU.64 R112, [R1+0x140] ;  /* 0x0001400001707983 */ /* 0x000ea80000300a00 */
[----:B------:R1:W-:Y:S04]  /*10710*/  STL [R1+0x58], R114 ;  /* 0x0000587201007387 */ /* 0x0003e80000100800 */
[----:B------:R3:W-:Y:S04]  /*10720*/  STL [R1+0x54], R2 ;  /* 0x0000540201007387 */ /* 0x0007e80000100800 */
[----:B------:R4:W-:Y:S04]  /*10730*/  STL [R1+0x60], R120 ;  /* 0x0000607801007387 */ /* 0x0009e80000100800 */
[----:B-1----:R-:W2:Y:S01]  /*10740*/  LDL.LU.64 R114, [R1+0x158] ;  /* 0x0001580001727983 */ /* 0x002ea20000300a00 */
[----:B---3--:R-:W-:-:S03]  /*10750*/  IMAD.MOV.U32 R2, RZ, RZ, R121 ;  /* 0x000000ffff027224 */ /* 0x008fc600078e0079 */
[----:B------:R-:W-:Y:S04]  /*10760*/  STL [R1+0x68], R122 ;  /* 0x0000687a01007387 */ /* 0x000fe80000100800 */
[----:B------:R1:W-:Y:S04]  /*10770*/  STL [R1+0x5c], R2 ;  /* 0x00005c0201007387 */ /* 0x0003e80000100800 */
[----:B----4-:R-:W3:Y:S01]  /*10780*/  LDL.LU.64 R120, [R1+0x148] ;  /* 0x0001480001787983 */ /* 0x010ee20000300a00 */
[----:B-1----:R-:W-:Y:S02]  /*10790*/  IMAD.MOV.U32 R2, RZ, RZ, R123 ;  /* 0x000000ffff027224 */ /* 0x002fe400078e007b */
[----:B------:R-:W-:-:S02]  /*107a0*/  IMAD.MOV.U32 R122, RZ, RZ, R124 ;  /* 0x000000ffff7a7224 */ /* 0x000fc400078e007c */
[----:B------:R-:W-:Y:S01]  /*107b0*/  IMAD.MOV.U32 R123, RZ, RZ, R125 ;  /* 0x000000ffff7b7224 */ /* 0x000fe200078e007d */
[----:B------:R1:W-:Y:S01]  /*107c0*/  STL [R1+0x64], R2 ;  /* 0x0000640201007387 */ /* 0x0003e20000100800 */
[----:B------:R-:W-:Y:S02]  /*107d0*/  IMAD.MOV.U32 R124, RZ, RZ, R126 ;  /* 0x000000ffff7c7224 */ /* 0x000fe400078e007e */
[----:B------:R-:W-:Y:S02]  /*107e0*/  IMAD.MOV.U32 R125, RZ, RZ, R127 ;  /* 0x000000ffff7d7224 */ /* 0x000fe400078e007f */
[----:B------:R-:W4:Y:S01]  /*107f0*/  LDL.LU.64 R126, [R1+0x150] ;  /* 0x00015000017e7983 */ /* 0x000f220000300a00 */
[----:B-1----:R-:W-:-:S03]  /*10800*/  IMAD.MOV.U32 R2, RZ, RZ, R111 ;  /* 0x000000ffff027224 */ /* 0x002fc600078e006f */
[----:B------:R-:W-:Y:S04]  /*10810*/  STL [R1+0x70], R110 ;  /* 0x0000706e01007387 */ /* 0x000fe80000100800 */
[----:B------:R1:W-:Y:S04]  /*10820*/  STL [R1+0x6c], R2 ;  /* 0x00006c0201007387 */ /* 0x0003e80000100800 */
[----:B------:R1:W-:Y:S02]  /*10830*/  STL [R1+0x78], R116 ;  /* 0x0000787401007387 */ /* 0x0003e40000100800 */
[----:B-1----:R-:W-:-:S05]  /*10840*/  IMAD.MOV.U32 R2, RZ, RZ, R117 ;  /* 0x000000ffff027224 */ /* 0x002fca00078e0075 */
[----:B------:R2:W-:Y:S01]  /*10850*/  STL [R1+0x74], R2 ;  /* 0x0000740201007387 */ /* 0x0005e20000100800 */
[----:B------:R-:W-:Y:S02]  /*10860*/  IMAD.MOV.U32 R116, RZ, RZ, R118 ;  /* 0x000000ffff747224 */ /* 0x000fe400078e0076 */
[----:B------:R-:W-:Y:S02]  /*10870*/  IMAD.MOV.U32 R117, RZ, RZ, R119 ;  /* 0x000000ffff757224 */ /* 0x000fe400078e0077 */
[----:B--2---:R-:W-:Y:S01]  /*10880*/  IMAD.MOV.U32 R2, RZ, RZ, R113 ;  /* 0x000000ffff027224 */ /* 0x004fe200078e0071 */
[----:B------:R-:W-:Y:S04]  /*10890*/  STL [R1+0x80], R112 ;  /* 0x0000807001007387 */ /* 0x000fe80000100800 */
[----:B------:R-:W2:Y:S04]  /*108a0*/  LDL.LU.64 R118, [R1+0x180] ;  /* 0x0001800001767983 */ /* 0x000ea80000300a00 */
[----:B------:R3:W-:Y:S02]  /*108b0*/  STL [R1+0x7c], R2 ;  /* 0x00007c0201007387 */ /* 0x0007e40000100800 */
[----:B---3--:R-:W-:-:S02]  /*108c0*/  IMAD.MOV.U32 R2, RZ, RZ, R121 ;  /* 0x000000ffff027224 */ /* 0x008fc400078e0079 */
[----:B------:R1:W-:Y:S04]  /*108d0*/  STL [R1+0x88], R120 ;  /* 0x0000887801007387 */ /* 0x0003e80000100800 */
[----:B------:R4:W-:Y:S01]  /*108e0*/  STL [R1+0x84], R2 ;  /* 0x0000840201007387 */ /* 0x0009e20000100800 */
[----:B-1----:R-:W-:Y:S02]  /*108f0*/  IMAD.MOV.U32 R120, RZ, RZ, R124 ;  /* 0x000000ffff787224 */ /* 0x002fe400078e007c */
[----:B------:R-:W-:Y:S02]  /*10900*/  IMAD.MOV.U32 R121, RZ, RZ, R125 ;  /* 0x000000ffff797224 */ /* 0x000fe400078e007d */
[----:B------:R-:W3:Y:S01]  /*10910*/  LDL.LU.64 R124, [R1+0x178] ;  /* 0x00017800017c7983 */ /* 0x000ee20000300a00 */
[----:B----4-:R-:W-:-:S03]  /*10920*/  IMAD.MOV.U32 R2, RZ, RZ, R127 ;  /* 0x000000ffff027224 */ /* 0x010fc600078e007f */
[----:B------:R1:W-:Y:S04]  /*10930*/  STL [R1+0x90], R126 ;  /* 0x0000907e01007387 */ /* 0x0003e80000100800 */
[----:B------:R4:W-:Y:S04]  /*10940*/  STL [R1+0x8c], R2 ;  /* 0x00008c0201007387 */ /* 0x0009e80000100800 */
[----:B------:R-:W-:Y:S01]  /*10950*/  STL [R1+0x98], R114 ;  /* 0x0000987201007387 */ /* 0x000fe20000100800 */
[----:B-1----:R-:W-:Y:S02]  /*10960*/  IMAD.MOV.U32 R126, RZ, RZ, R128 ;  /* 0x000000ffff7e7224 */ /* 0x002fe400078e0080 */
[----:B----4-:R-:W-:-:S02]  /*10970*/  IMAD.MOV.U32 R2, RZ, RZ, R115 ;  /* 0x000000ffff027224 */ /* 0x010fc400078e0073 */
[----:B------:R-:W-:Y:S02]  /*10980*/  IMAD.MOV.U32 R127, RZ, RZ, R129 ;  /* 0x000000ffff7f7224 */ /* 0x000fe400078e0081 */
[----:B------:R-:W-:Y:S02]  /*10990*/  IMAD.MOV.U32 R128, RZ, RZ, R134 ;  /* 0x000000ffff807224 */ /* 0x000fe400078e0086 */
[----:B------:R-:W-:Y:S02]  /*109a0*/  IMAD.MOV.U32 R129, RZ, RZ, R135 ;  /* 0x000000ffff817224 */ /* 0x000fe400078e0087 */
[----:B------:R-:W4:Y:S04]  /*109b0*/  LDL.LU.64 R134, [R1+0x188] ;  /* 0x0001880001867983 */ /* 0x000f280000300a00 */
[----:B------:R1:W-:Y:S04]  /*109c0*/  STL [R1+0x94], R2 ;  /* 0x0000940201007387 */ /* 0x0003e80000100800 */
[----:B------:R1:W-:Y:S02]  /*109d0*/  STL [R1+0xa0], R148 ;  /* 0x0000a09401007387 */ /* 0x0003e40000100800 */
[----:B-1----:R-:W-:-:S02]  /*109e0*/  IMAD.MOV.U32 R2, RZ, RZ, R149 ;  /* 0x000000ffff027224 */ /* 0x002fc400078e0095 */
[----:B------:R-:W4:Y:S04]  /*109f0*/  LDL.LU.64 R148, [R1+0x198] ;  /* 0x0001980001947983 */ /* 0x000f280000300a00 */
[----:B------:R1:W-:Y:S04]  /*10a00*/  STL [R1+0x9c], R2 ;  /* 0x00009c0201007387 */ /* 0x0003e80000100800 */
[----:B------:R1:W-:Y:S02]  /*10a10*/  STL [R1+0xa8], R138 ;  /* 0x0000a88a01007387 */ /* 0x0003e40000100800 */
[----:B-1----:R-:W-:-:S02]  /*10a20*/  IMAD.MOV.U32 R2, RZ, RZ, R139 ;  /* 0x000000ffff027224 */ /* 0x002fc400078e008b */
[----:B------:R-:W4:Y:S04]  /*10a30*/  LDL.LU.64 R138, [R1+0x1a0] ;  /* 0x0001a000018a7983 */ /* 0x000f280000300a00 */
[----:B------:R1:W-:Y:S04]  /*10a40*/  STL [R1+0xa4], R2 ;  /* 0x0000a40201007387 */ /* 0x0003e80000100800 */
[----:B------:R-:W-:Y:S01]  /*10a50*/  STL [R1+0xb0], R116 ;  /* 0x0000b07401007387 */ /* 0x000fe20000100800 */
[----:B-1----:R-:W-:-:S03]  /*10a60*/  IMAD.MOV.U32 R2, RZ, RZ, R117 ;  /* 0x000000ffff027224 */ /* 0x002fc600078e0075 */
[----:B---3--:R-:W-:Y:S04]  /*10a70*/  STL [R1+0xb8], R124 ;  /* 0x0000b87c01007387 */ /* 0x008fe80000100800 */
[----:B------:R1:W-:Y:S02]  /*10a80*/  STL [R1+0xac], R2 ;  /* 0x0000ac0201007387 */ /* 0x0003e40000100800 */
[----:B-1----:R-:W-:Y:S02]  /*10a90*/  IMAD.MOV.U32 R2, RZ, RZ, R125 ;  /* 0x000000ffff027224 */ /* 0x002fe400078e007d */
[----:B------:R-:W-:Y:S02]  /*10aa0*/  IMAD.MOV.U32 R124, RZ, RZ, R126 ;  /* 0x000000ffff7c7224 */ /* 0x000fe400078e007e */
[----:B------:R-:W-:Y:S01]  /*10ab0*/  IMAD.MOV.U32 R125, RZ, RZ, R127 ;  /* 0x000000ffff7d7224 */ /* 0x000fe200078e007f */
[----:B------:R1:W-:Y:S01]  /*10ac0*/  STL [R1+0xb4], R2 ;  /* 0x0000b40201007387 */ /* 0x0003e20000100800 */
[----:B------:R-:W-:-:S02]  /*10ad0*/  IMAD.MOV.U32 R126, RZ, RZ, R128 ;  /* 0x000000ffff7e7224 */ /* 0x000fc400078e0080 */
[----:B------:R-:W-:Y:S01]  /*10ae0*/  IMAD.MOV.U32 R127, RZ, RZ, R129 ;  /* 0x000000ffff7f7224 */ /* 0x000fe200078e0081 */
[----:B--2---:R-:W-:Y:S01]  /*10af0*/  STL [R1+0xc0], R118 ;  /* 0x0000c07601007387 */ /* 0x004fe20000100800 */
[----:B------:R-:W-:Y:S02]  /*10b00*/  IMAD.MOV.U32 R128, RZ, RZ, R140 ;  /* 0x000000ffff807224 */ /* 0x000fe400078e008c */
[----:B------:R-:W-:Y:S02]  /*10b10*/  IMAD.MOV.U32 R129, RZ, RZ, R141 ;  /* 0x000000ffff817224 */ /* 0x000fe400078e008d */
[----:B------:R-:W-:Y:S02]  /*10b20*/  IMAD.MOV.U32 R140, RZ, RZ, R142 ;  /* 0x000000ffff8c7224 */ /* 0x000fe400078e008e */
[----:B------:R-:W-:Y:S02]  /*10b30*/  IMAD.MOV.U32 R141, RZ, RZ, R143 ;  /* 0x000000ffff8d7224 */ /* 0x000fe400078e008f */
[----:B------:R-:W2:Y:S01]  /*10b40*/  LDL.LU.64 R142, [R1+0x1c0] ;  /* 0x0001c000018e7983 */ /* 0x000ea20000300a00 */
[----:B-1----:R-:W-:-:S05]  /*10b50*/  IMAD.MOV.U32 R2, RZ, RZ, R119 ;  /* 0x000000ffff027224 */ /* 0x002fca00078e0077 */
[----:B------:R1:W-:Y:S04]  /*10b60*/  STL [R1+0xbc], R2 ;  /* 0x0000bc0201007387 */ /* 0x0003e80000100800 */
[----:B----4-:R3:W-:Y:S01]  /*10b70*/  STL [R1+0xc8], R134 ;  /* 0x0000c88601007387 */ /* 0x0107e20000100800 */
[----:B-1----:R-:W-:-:S03]  /*10b80*/  IMAD.MOV.U32 R2, RZ, RZ, R135 ;  /* 0x000000ffff027224 */ /* 0x002fc600078e0087 */
[----:B------:R-:W-:Y:S04]  /*10b90*/  STL [R1+0xd0], R148 ;  /* 0x0000d09401007387 */ /* 0x000fe80000100800 */
[----:B------:R1:W-:Y:S04]  /*10ba0*/  STL [R1+0xc4], R2 ;  /* 0x0000c40201007387 */ /* 0x0003e80000100800 */
[----:B---3--:R-:W3:Y:S01]  /*10bb0*/  LDL.LU.64 R134, [R1+0x1c8] ;  /* 0x0001c80001867983 */ /* 0x008ee20000300a00 */
[----:B-1----:R-:W-:Y:S02]  /*10bc0*/  IMAD.MOV.U32 R2, RZ, RZ, R149 ;  /* 0x000000ffff027224 */ /* 0x002fe400078e0095 */
[----:B------:R-:W-:-:S02]  /*10bd0*/  IMAD.MOV.U32 R148, RZ, RZ, R154 ;  /* 0x000000ffff947224 */ /* 0x000fc400078e009a */
[----:B------:R-:W-:Y:S01]  /*10be0*/  IMAD.MOV.U32 R149, RZ, RZ, R155 ;  /* 0x000000ffff957224 */ /* 0x000fe200078e009b */
[----:B------:R1:W-:Y:S04]  /*10bf0*/  STL [R1+0xcc], R2 ;  /* 0x0000cc0201007387 */ /* 0x0003e80000100800 */
[----:B------:R4:W-:Y:S04]  /*10c00*/  STL [R1+0xd8], R138 ;  /* 0x0000d88a01007387 */ /* 0x0009e80000100800 */
[----:B------:R-:W3:Y:S01]  /*10c10*/  LDL.LU.64 R154, [R1+0x1d0] ;  /* 0x0001d000019a7983 */ /* 0x000ee20000300a00 */
[----:B-1----:R-:W-:-:S03]  /*10c20*/  IMAD.MOV.U32 R2, RZ, RZ, R139 ;  /* 0x000000ffff027224 */ /* 0x002fc600078e008b */
[----:B----4-:R-:W4:Y:S04]  /*10c30*/  LDL.LU.64 R138, [R1+0x1d8] ;  /* 0x0001d800018a7983 */ /* 0x010f280000300a00 */
[----:B------:R1:W-:Y:S04]  /*10c40*/  STL [R1+0xd4], R2 ;  /* 0x0000d40201007387 */ /* 0x0003e80000100800 */
[----:B------:R1:W-:Y:S02]  /*10c50*/  STL [R1+0xe0], R122 ;  /* 0x0000e07a01007387 */ /* 0x0003e40000100800 */
[----:B-1----:R-:W-:-:S02]  /*10c60*/  IMAD.MOV.U32 R2, RZ, RZ, R123 ;  /* 0x000000ffff027224 */ /* 0x002fc400078e007b */
[----:B------:R-:W-:Y:S04]  /*10c70*/  STL [R1+0xe8], R120 ;  /* 0x0000e87801007387 */ /* 0x000fe80000100800 */
[----:B------:R1:W-:Y:S04]  /*10c80*/  STL [R1+0xdc], R2 ;  /* 0x0000dc0201007387 */ /* 0x0003e80000100800 */
[----:B------:R-:W4:Y:S01]  /*10c90*/  LDL.LU.64 R122, [R1+0x1e0] ;  /* 0x0001e000017a7983 */ /* 0x000f220000300a00 */
[----:B-1----:R-:W-:-:S05]  /*10ca0*/  IMAD.MOV.U32 R2, RZ, RZ, R121 ;  /* 0x000000ffff027224 */ /* 0x002fca00078e0079 */
[----:B------:R1:W-:Y:S04]  /*10cb0*/  STL [R1+0xe4], R2 ;  /* 0x0000e40201007387 */ /* 0x0003e80000100800 */
[----:B------:R-:W-:Y:S01]  /*10cc0*/  STL [R1+0xf0], R130 ;  /* 0x0000f08201007387 */ /* 0x000fe20000100800 */
[----:B-1----:R-:W-:-:S05]  /*10cd0*/  IMAD.MOV.U32 R2, RZ, RZ, R131 ;  /* 0x000000ffff027224 */ /* 0x002fca00078e0083 */
[----:B------:R1:W-:Y:S04]  /*10ce0*/  STL [R1+0xec], R2 ;  /* 0x0000ec0201007387 */ /* 0x0003e80000100800 */
[----:B--2---:R2:W-:Y:S01]  /*10cf0*/  STL [R1+0xf8], R142 ;  /* 0x0000f88e01007387 */ /* 0x0045e20000100800 */
[----:B-1----:R-:W-:-:S03]  /*10d00*/  IMAD.MOV.U32 R2, RZ, RZ, R143 ;  /* 0x000000ffff027224 */ /* 0x002fc600078e008f */
[----:B--2---:R-:W2:Y:S04]  /*10d10*/  LDL.LU.64 R142, [R1+0x200] ;  /* 0x00020000018e7983 */ /* 0x004ea80000300a00 */
[----:B------:R1:W-:Y:S04]  /*10d20*/  STL [R1+0xf4], R2 ;  /* 0x0000f40201007387 */ /* 0x0003e80000100800 */
[----:B---3--:R3:W-:Y:S01]  /*10d30*/  STL [R1+0x100], R134 ;  /* 0x0001008601007387 */ /* 0x0087e20000100800 */
[----:B-1----:R-:W-:-:S03]  /*10d40*/  IMAD.MOV.U32 R2, RZ, RZ, R135 ;  /* 0x000000ffff027224 */ /* 0x002fc600078e0087 */
[----:B---3--:R-:W3:Y:S04]  /*10d50*/  LDL.LU.64 R134, [R1+0x208] ;  /* 0x0002080001867983 */ /* 0x008ee80000300a00 */
[----:B------:R1:W-:Y:S04]  /*10d60*/  STL [R1+0xfc], R2 ;  /* 0x0000fc0201007387 */ /* 0x0003e80000100800 */
[----:B------:R1:W-:Y:S02]  /*10d70*/  STL [R1+0x108], R154 ;  /* 0x0001089a01007387 */ /* 0x0003e40000100800 */
[----:B-1----:R-:W-:-:S02]  /*10d80*/  IMAD.MOV.U32 R2, RZ, RZ, R155 ;  /* 0x000000ffff027224 */ /* 0x002fc400078e009b */
[----:B------:R-:W3:Y:S04]  /*10d90*/  LDL.LU.64 R154, [R1+0x210] ;  /* 0x00021000019a7983 */ /* 0x000ee80000300a00 */
[----:B------:R1:W-:Y:S04]  /*10da0*/  STL [R1+0x104], R2 ;  /* 0x0001040201007387 */ /* 0x0003e80000100800 */
[----:B----4-:R4:W-:Y:S04]  /*10db0*/  STL [R1+0x110], R138 ;  /* 0x0001108a01007387 */ /* 0x0109e80000100800 */
[----:B------:R-:W3:Y:S01]  /*10dc0*/  LDL.LU.64 R130, [R1+0x220] ;  /* 0x0002200001827983 */ /* 0x000ee20000300a00 */
[----:B-1----:R-:W-:-:S05]  /*10dd0*/  IMAD.MOV.U32 R2, RZ, RZ, R139 ;  /* 0x000000ffff027224 */ /* 0x002fca00078e008b */
[----:B------:R1:W-:Y:S04]  /*10de0*/  STL [R1+0x10c], R2 ;  /* 0x00010c0201007387 */ /* 0x0003e80000100800 */
[----:B------:R-:W-:Y:S04]  /*10df0*/  STL [R1+0x118], R122 ;  /* 0x0001187a01007387 */ /* 0x000fe80000100800 */
[----:B----4-:R-:W4:Y:S01]  /*10e00*/  LDL.LU.64 R138, [R1+0x228] ;  /* 0x00022800018a7983 */ /* 0x010f220000300a00 */
[----:B-1----:R-:W-:-:S05]  /*10e10*/  IMAD.MOV.U32 R2, RZ, RZ, R123 ;  /* 0x000000ffff027224 */ /* 0x002fca00078e007b */
[----:B------:R1:W-:Y:S04]  /*10e20*/  STL [R1+0x114], R2 ;  /* 0x0001140201007387 */ /* 0x0003e80000100800 */
[----:B------:R-:W-:Y:S01]  /*10e30*/  STL [R1+0x120], R124 ;  /* 0x0001207c01007387 */ /* 0x000fe20000100800 */
[----:B-1----:R-:W-:-:S05]  /*10e40*/  IMAD.MOV.U32 R2, RZ, RZ, R125 ;  /* 0x000000ffff027224 */ /* 0x002fca00078e007d */
[----:B------:R1:W-:Y:S04]  /*10e50*/  STL [R1+0x11c], R2 ;  /* 0x00011c0201007387 */ /* 0x0003e80000100800 */
[----:B------:R-:W-:Y:S01]  /*10e60*/  STL [R1+0x128], R126 ;  /* 0x0001287e01007387 */ /* 0x000fe20000100800 */
[----:B-1----:R-:W-:-:S05]  /*10e70*/  IMAD.MOV.U32 R2, RZ, RZ, R127 ;  /* 0x000000ffff027224 */ /* 0x002fca00078e007f */
[----:B------:R1:W-:Y:S04]  /*10e80*/  STL [R1+0x124], R2 ;  /* 0x0001240201007387 */ /* 0x0003e80000100800 */
[----:B------:R2:W-:Y:S01]  /*10e90*/  STL [R1+0x130], R140 ;  /* 0x0001308c01007387 */ /* 0x0005e20000100800 */
[----:B-1----:R-:W-:-:S03]  /*10ea0*/  IMAD.MOV.U32 R2, RZ, RZ, R141 ;  /* 0x000000ffff027224 */ /* 0x002fc600078e008d */
[----:B--2---:R-:W-:Y:S04]  /*10eb0*/  STL [R1+0x138], R142 ;  /* 0x0001388e01007387 */ /* 0x004fe80000100800 */
[----:B------:R1:W-:Y:S04]  /*10ec0*/  STL [R1+0x12c], R2 ;  /* 0x00012c0201007387 */ /* 0x0003e80000100800 */
[----:B------:R-:W2:Y:S01]  /*10ed0*/  LDL.LU.64 R140, [R1+0x248] ;  /* 0x00024800018c7983 */ /* 0x000ea20000300a00 */
[----:B-1----:R-:W-:-:S05]  /*10ee0*/  IMAD.MOV.U32 R2, RZ, RZ, R143 ;  /* 0x000000ffff027224 */ /* 0x002fca00078e008f */
[----:B------:R1:W-:Y:S04]  /*10ef0*/  STL [R1+0x134], R2 ;  /* 0x0001340201007387 */ /* 0x0003e80000100800 */
[----:B---3--:R3:W-:Y:S04]  /*10f00*/  STL [R1+0x140], R134 ;  /* 0x0001408601007387 */ /* 0x0087e80000100800 */
[----:B------:R-:W2:Y:S01]  /*10f10*/  LDL.LU.64 R142, [R1+0x250] ;  /* 0x00025000018e7983 */ /* 0x000ea20000300a00 */
[----:B-1----:R-:W-:-:S03]  /*10f20*/  IMAD.MOV.U32 R2, RZ, RZ, R135 ;  /* 0x000000ffff027224 */ /* 0x002fc600078e0087 */
[----:B---3--:R-:W3:Y:S04]  /*10f30*/  LDL.LU.64 R134, [R1+0x258] ;  /* 0x0002580001867983 */ /* 0x008ee80000300a00 */
[----:B------:R1:W-:Y:S04]  /*10f40*/  STL [R1+0x13c], R2 ;  /* 0x00013c0201007387 */ /* 0x0003e80000100800 */
[----:B------:R1:W-:Y:S02]  /*10f50*/  STL [R1+0x148], R154 ;  /* 0x0001489a01007387 */ /* 0x0003e40000100800 */
[----:B-1----:R-:W-:-:S02]  /*10f60*/  IMAD.MOV.U32 R2, RZ, RZ, R155 ;  /* 0x000000ffff027224 */ /* 0x002fc400078e009b */
[----:B------:R-:W-:Y:S01]  /*10f70*/  STL [R1+0x150], R130 ;  /* 0x0001508201007387 */ /* 0x000fe20000100800 */
[----:B------:R-:W-:Y:S02]  /*10f80*/  IMAD.MOV.U32 R154, RZ, RZ, R156 ;  /* 0x000000ffff9a7224 */ /* 0x000fe400078e009c */
[----:B------:R-:W-:Y:S01]  /*10f90*/  IMAD.MOV.U32 R155, RZ, RZ, R157 ;  /* 0x000000ffff9b7224 */ /* 0x000fe200078e009d */
[----:B------:R1:W-:Y:S04]  /*10fa0*/  STL [R1+0x144], R2 ;  /* 0x0001440201007387 */ /* 0x0003e80000100800 */
[----:B------:R-:W3:Y:S01]  /*10fb0*/  LDL.LU.64 R156, [R1+0x260] ;  /* 0x00026000019c7983 */ /* 0x000ee20000300a00 */
[----:B-1----:R-:W-:-:S03]  /*10fc0*/  IMAD.MOV.U32 R2, RZ, RZ, R131 ;  /* 0x000000ffff027224 */ /* 0x002fc600078e0083 */
[----:B----4-:R-:W-:Y:S04]  /*10fd0*/  STL [R1+0x158], R138 ;  /* 0x0001588a01007387 */ /* 0x010fe80000100800 */
[----:B------:R1:W-:Y:S04]  /*10fe0*/  STL [R1+0x14c], R2 ;  /* 0x00014c0201007387 */ /* 0x0003e80000100800 */
[----:B------:R-:W4:Y:S01]  /*10ff0*/  LDL.LU.64 R130, [R1+0x268] ;  /* 0x0002680001827983 */ /* 0x000f220000300a00 */
[----:B-1----:R-:W-:-:S05]  /*11000*/  IMAD.MOV.U32 R2, RZ, RZ, R139 ;  /* 0x000000ffff027224 */ /* 0x002fca00078e008b */
[----:B------:R1:W-:Y:S04]  /*11010*/  STL [R1+0x154], R2 ;  /* 0x0001540201007387 */ /* 0x0003e80000100800 */
[----:B------:R-:W-:Y:S04]  /*11020*/  STL [R1+0x160], R128 ;  /* 0x0001608001007387 */ /* 0x000fe80000100800 */
[----:B------:R-:W4:Y:S01]  /*11030*/  LDL.LU.64 R138, [R1+0x270] ;  /* 0x00027000018a7983 */ /* 0x000f220000300a00 */
[----:B-1----:R-:W-:-:S05]  /*11040*/  IMAD.MOV.U32 R2, RZ, RZ, R129 ;  /* 0x000000ffff027224 */ /* 0x002fca00078e0081 */
[----:B------:R1:W-:Y:S04]  /*11050*/  STL [R1+0x15c], R2 ;  /* 0x00015c0201007387 */ /* 0x0003e80000100800 */
[----:B------:R-:W-:Y:S01]  /*11060*/  STL [R1+0x168], R132 ;  /* 0x0001688401007387 */ /* 0x000fe20000100800 */
[----:B-1----:R-:W-:-:S05]  /*11070*/  IMAD.MOV.U32 R2, RZ, RZ, R133 ;  /* 0x000000ffff027224 */ /* 0x002fca00078e0085 */
[----:B------:R1:W-:Y:S04]  /*11080*/  STL [R1+0x164], R2 ;  /* 0x0001640201007387 */ /* 0x0003e80000100800 */
[----:B------:R1:W-:Y:S02]  /*11090*/  STL [R1+0x170], R136 ;  /* 0x0001708801007387 */ /* 0x0003e40000100800 */
[----:B-1----:R-:W-:Y:S02]  /*110a0*/  IMAD.MOV.U32 R2, RZ, RZ, R137 ;  /* 0x000000ffff027224 */ /* 0x002fe400078e0089 */
[----:B------:R-:W4:Y:S04]  /*110b0*/  LDL.LU.64 R136, [R1+0x288] ;  /* 0x0002880001887983 */ /* 0x000f280000300a00 */
[----:B------:R1:W-:Y:S04]  /*110c0*/  STL [R1+0x16c], R2 ;  /* 0x00016c0201007387 */ /* 0x0003e80000100800 */
[----:B--2---:R2:W-:Y:S01]  /*110d0*/  STL [R1+0x178], R140 ;  /* 0x0001788c01007387 */ /* 0x0045e20000100800 */
[----:B-1----:R-:W-:-:S03]  /*110e0*/  IMAD.MOV.U32 R2, RZ, RZ, R141 ;  /* 0x000000ffff027224 */ /* 0x002fc600078e008d */
[----:B--2---:R-:W2:Y:S04]  /*110f0*/  LDL.LU.64 R140, [R1+0x290] ;  /* 0x00029000018c7983 */ /* 0x004ea80000300a00 */
[----:B------:R1:W-:Y:S04]  /*11100*/  STL [R1+0x174], R2 ;  /* 0x0001740201007387 */ /* 0x0003e80000100800 */
[----:B------:R1:W-:Y:S02]  /*11110*/  STL [R1+0x180], R142 ;  /* 0x0001808e01007387 */ /* 0x0003e40000100800 */
[----:B-1----:R-:W-:-:S02]  /*11120*/  IMAD.MOV.U32 R2, RZ, RZ, R143 ;  /* 0x000000ffff027224 */ /* 0x002fc400078e008f */
[----:B------:R-:W2:Y:S04]  /*11130*/  LDL.LU.64 R142, [R1+0x298] ;  /* 0x00029800018e7983 */ /* 0x000ea80000300a00 */
[----:B------:R1:W-:Y:S04]  /*11140*/  STL [R1+0x17c], R2 ;  /* 0x00017c0201007387 */ /* 0x0003e80000100800 */
[----:B---3--:R3:W-:Y:S04]  /*11150*/  STL [R1+0x188], R134 ;  /* 0x0001888601007387 */ /* 0x0087e80000100800 */
[----:B------:R-:W2:Y:S01]  /*11160*/  LDL.LU.64 R132, [R1+0x2a0] ;  /* 0x0002a00001847983 */ /* 0x000ea20000300a00 */
[----:B-1----:R-:W-:-:S05]  /*11170*/  IMAD.MOV.U32 R2, RZ, RZ, R135 ;  /* 0x000000ffff027224 */ /* 0x002fca00078e0087 */
[----:B------:R1:W-:Y:S04]  /*11180*/  STL [R1+0x184], R2 ;  /* 0x0001840201007387 */ /* 0x0003e80000100800 */
[----:B------:R1:W-:Y:S04]  /*11190*/  STL [R1+0x190], R156 ;  /* 0x0001909c01007387 */ /* 0x0003e80000100800 */
[----:B---3--:R-:W3:Y:S01]  /*111a0*/  LDL.LU.64 R134, [R1+0x2a8] ;  /* 0x0002a80001867983 */ /* 0x008ee20000300a00 */
[----:B-1----:R-:W-:Y:S02]  /*111b0*/  IMAD.MOV.U32 R2, RZ, RZ, R157 ;  /* 0x000000ffff027224 */ /* 0x002fe400078e009d */
[----:B------:R-:W-:-:S02]  /*111c0*/  IMAD.MOV.U32 R156, RZ, RZ, R160 ;  /* 0x000000ffff9c7224 */ /* 0x000fc400078e00a0 */
[----:B------:R-:W-:Y:S02]  /*111d0*/  IMAD.MOV.U32 R157, RZ, RZ, R161 ;  /* 0x000000ffff9d7224 */ /* 0x000fe400078e00a1 */
[----:B------:R-:W3:Y:S04]  /*111e0*/  LDL.LU.64 R160, [R1+0x2b0] ;  /* 0x0002b00001a07983 */ /* 0x000ee80000300a00 */
[----:B------:R1:W-:Y:S04]  /*111f0*/  STL [R1+0x18c], R2 ;  /* 0x00018c0201007387 */ /* 0x0003e80000100800 */
[----:B----4-:R-:W-:Y:S01]  /*11200*/  STL [R1+0x198], R130 ;  /* 0x0001988201007387 */ /* 0x010fe20000100800 */
[----:B-1----:R-:W-:-:S05]  /*11210*/  IMAD.MOV.U32 R2, RZ, RZ, R131 ;  /* 0x000000ffff027224 */ /* 0x002fca00078e0083 */
[----:B------:R1:W-:Y:S04]  /*11220*/  STL [R1+0x194], R2 ;  /* 0x0001940201007387 */ /* 0x0003e80000100800 */
[----:B------:R-:W-:Y:S01]  /*11230*/  STL [R1+0x1a0], R138 ;  /* 0x0001a08a01007387 */ /* 0x000fe20000100800 */
[----:B-1----:R-:W-:-:S05]  /*11240*/  IMAD.MOV.U32 R2, RZ, RZ, R139 ;  /* 0x000000ffff027224 */ /* 0x002fca00078e008b */
[----:B------:R1:W-:Y:S04]  /*11250*/  STL [R1+0x19c], R2 ;  /* 0x00019c0201007387 */ /* 0x0003e80000100800 */
[----:B------:R4:W-:Y:S01]  /*11260*/  STL [R1+0x1a8], R162 ;  /* 0x0001a8a201007387 */ /* 0x0009e20000100800 */
[----:B-1----:R-:W-:-:S03]  /*11270*/  IMAD.MOV.U32 R2, RZ, RZ, R163 ;  /* 0x000000ffff027224 */ /* 0x002fc600078e00a3 */
[----:B----4-:R-:W4:Y:S01]  /*11280*/  LDL.LU.64 R162, [R1+0x2d0] ;  /* 0x0002d00001a27983 */ /* 0x010f220000300a00 */
[----:B------:R-:W-:Y:S02]  /*11290*/  IMAD.MOV.U32 R138, RZ, RZ, R146 ;  /* 0x000000ffff8a7224 */ /* 0x000fe400078e0092 */
[----:B------:R-:W-:Y:S01]  /*112a0*/  IMAD.MOV.U32 R139, RZ, RZ, R147 ;  /* 0x000000ffff8b7224 */ /* 0x000fe200078e0093 */
[----:B------:R1:W-:Y:S04]  /*112b0*/  STL [R1+0x1a4], R2 ;  /* 0x0001a40201007387 */ /* 0x0003e80000100800 */
[----:B------:R1:W-:Y:S04]  /*112c0*/  STL [R1+0x1b0], R150 ;  /* 0x0001b09601007387 */ /* 0x0003e80000100800 */
[----:B------:R-:W4:Y:S01]  /*112d0*/  LDL.LU.64 R146, [R1+0x2d8] ;  /* 0x0002d80001927983 */ /* 0x000f220000300a00 */
[----:B-1----:R-:W-:-:S05]  /*112e0*/  IMAD.MOV.U32 R2, RZ, RZ, R151 ;  /* 0x000000ffff027224 */ /* 0x002fca00078e0097 */
[----:B------:R1:W-:Y:S04]  /*112f0*/  STL [R1+0x1ac], R2 ;  /* 0x0001ac0201007387 */ /* 0x0003e80000100800 */
[----:B------:R2:W-:Y:S04]  /*11300*/  STL [R1+0x1b8], R136 ;  /* 0x0001b88801007387 */ /* 0x0005e80000100800 */
[----:B------:R-:W4:Y:S01]  /*11310*/  LDL.LU.64 R150, [R1+0x2e0] ;  /* 0x0002e00001967983 */ /* 0x000f220000300a00 */
[----:B-1----:R-:W-:-:S05]  /*11320*/  IMAD.MOV.U32 R2, RZ, RZ, R137 ;  /* 0x000000ffff027224 */ /* 0x002fca00078e0089 */
[----:B------:R1:W-:Y:S04]  /*11330*/  STL [R1+0x1b4], R2 ;  /* 0x0001b40201007387 */ /* 0x0003e80000100800 */
[----:B--2---:R-:W-:Y:S04]  /*11340*/  STL [R1+0x1c0], R140 ;  /* 0x0001c08c01007387 */ /* 0x004fe80000100800 */
[----:B------:R-:W2:Y:S01]  /*11350*/  LDL.LU.64 R136, [R1+0x2e8] ;  /* 0x0002e80001887983 */ /* 0x000ea20000300a00 */
[----:B-1----:R-:W-:-:S05]  /*11360*/  IMAD.MOV.U32 R2, RZ, RZ, R141 ;  /* 0x000000ffff027224 */ /* 0x002fca00078e008d */
[----:B------:R1:W-:Y:S04]  /*11370*/  STL [R1+0x1bc], R2 ;  /* 0x0001bc0201007387 */ /* 0x0003e80000100800 */
[----:B------:R1:W-:Y:S02]  /*11380*/  STL [R1+0x1c8], R142 ;  /* 0x0001c88e01007387 */ /* 0x0003e40000100800 */
[----:B-1----:R-:W-:Y:S02]  /*11390*/  IMAD.MOV.U32 R2, RZ, RZ, R143 ;  /* 0x000000ffff027224 */ /* 0x002fe400078e008f */
[----:B------:R-:W2:Y:S04]  /*113a0*/  LDL.LU.64 R140, [R1+0x2f0] ;  /* 0x0002f000018c7983 */ /* 0x000ea80000300a00 */
[----:B------:R1:W-:Y:S04]  /*113b0*/  STL [R1+0x1c4], R2 ;  /* 0x0001c40201007387 */ /* 0x0003e80000100800 */
[----:B------:R-:W-:Y:S01]  /*113c0*/  STL [R1+0x1d0], R132 ;  /* 0x0001d08401007387 */ /* 0x000fe20000100800 */
[----:B------:R-:W-:-:S02]  /*113d0*/  IMAD.MOV.U32 R142, RZ, RZ, R154 ;  /* 0x000000ffff8e7224 */ /* 0x000fc400078e009a */
[----:B------:R-:W-:Y:S02]  /*113e0*/  IMAD.MOV.U32 R143, RZ, RZ, R155 ;  /* 0x000000ffff8f7224 */ /* 0x000fe400078e009b */
[----:B------:R-:W2:Y:S01]  /*113f0*/  LDL.LU.64 R154, [R1+0x2f8] ;  /* 0x0002f800019a7983 */ /* 0x000ea20000300a00 */
[----:B-1----:R-:W-:-:S03]  /*11400*/  IMAD.MOV.U32 R2, RZ, RZ, R133 ;  /* 0x000000ffff027224 */ /* 0x002fc600078e0085 */
[----:B---3--:R-:W-:Y:S04]  /*11410*/  STL [R1+0x1d8], R134 ;  /* 0x0001d88601007387 */ /* 0x008fe80000100800 */
[----:B------:R1:W-:Y:S02]  /*11420*/  STL [R1+0x1cc], R2 ;  /* 0x0001cc0201007387 */ /* 0x0003e40000100800 */
[----:B-1----:R-:W-:Y:S02]  /*11430*/  IMAD.MOV.U32 R2, RZ, RZ, R135 ;  /* 0x000000ffff027224 */ /* 0x002fe400078e0087 */
[----:B------:R-:W-:Y:S04]  /*11440*/  STL [R1+0x1e0], R160 ;  /* 0x0001e0a001007387 */ /* 0x000fe80000100800 */
[----:B------:R1:W-:Y:S04]  /*11450*/  STL [R1+0x1d4], R2 ;  /* 0x0001d40201007387 */ /* 0x0003e80000100800 */
[----:B------:R-:W-:Y:S01]  /*11460*/  STL [R1+0x1e8], R144 ;  /* 0x0001e89001007387 */ /* 0x000fe20000100800 */
[----:B-1----:R-:W-:-:S05]  /*11470*/  IMAD.MOV.U32 R2, RZ, RZ, R161 ;  /* 0x000000ffff027224 */ /* 0x002fca00078e00a1 */
[----:B------:R1:W-:Y:S04]  /*11480*/  STL [R1+0x1dc], R2 ;  /* 0x0001dc0201007387 */ /* 0x0003e80000100800 */
[----:B------:R-:W3:Y:S01]  /*11490*/  LDL.LU.64 R160, [R1+0x310] ;  /* 0x0003100001a07983 */ /* 0x000ee20000300a00 */
[----:B-1----:R-:W-:-:S03]  /*114a0*/  IMAD.MOV.U32 R2, RZ, RZ, R145 ;  /* 0x000000ffff027224 */ /* 0x002fc600078e0091 */
[----:B------:R-:W-:Y:S04]  /*114b0*/  STL [R1+0x1f0], R138 ;  /* 0x0001f08a01007387 */ /* 0x000fe80000100800 */
[----:B------:R1:W-:Y:S04]  /*114c0*/  STL [R1+0x1e4], R2 ;  /* 0x0001e40201007387 */ /* 0x0003e80000100800 */
[----:B------:R-:W3:Y:S01]  /*114d0*/  LDL.LU.64 R144, [R1+0x318] ;  /* 0x0003180001907983 */ /* 0x000ee20000300a00 */
[----:B-1----:R-:W-:-:S03]  /*114e0*/  IMAD.MOV.U32 R2, RZ, RZ, R139 ;  /* 0x000000ffff027224 */ /* 0x002fc600078e008b */
[----:B----4-:R-:W-:Y:S04]  /*114f0*/  STL [R1+0x1f8], R162 ;  /* 0x0001f8a201007387 */ /* 0x010fe80000100800 */
[----:B------:R1:W-:Y:S02]  /*11500*/  STL [R1+0x1ec], R2 ;  /* 0x0001ec0201007387 */ /* 0x0003e40000100800 */
[----:B-1----:R-:W-:Y:S02]  /*11510*/  IMAD.MOV.U32 R2, RZ, RZ, R163 ;  /* 0x000000ffff027224 */ /* 0x002fe400078e00a3 */
[----:B------:R-:W4:Y:S04]  /*11520*/  LDL.LU.64 R162, [R1+0x320] ;  /* 0x0003200001a27983 */ /* 0x000f280000300a00 */
[----:B------:R1:W-:Y:S04]  /*11530*/  STL [R1+0x1f4], R2 ;  /* 0x0001f40201007387 */ /* 0x0003e80000100800 */
[----:B------:R1:W-:Y:S02]  /*11540*/  STL [R1+0x200], R146 ;  /* 0x0002009201007387 */ /* 0x0003e40000100800 */
[----:B-1----:R-:W-:-:S02]  /*11550*/  IMAD.MOV.U32 R2, RZ, RZ, R147 ;  /* 0x000000ffff027224 */ /* 0x002fc400078e0093 */
[----:B------:R-:W4:Y:S04]  /*11560*/  LDL.LU.64 R146, [R1+0x328] ;  /* 0x0003280001927983 */ /* 0x000f280000300a00 */
[----:B------:R1:W-:Y:S04]  /*11570*/  STL [R1+0x1fc], R2 ;  /* 0x0001fc0201007387 */ /* 0x0003e80000100800 */
[----:B------:R2:W-:Y:S04]  /*11580*/  STL [R1+0x208], R150 ;  /* 0x0002089601007387 */ /* 0x0005e80000100800 */
[----:B------:R-:W4:Y:S01]  /*11590*/  LDL.LU.64 R138, [R1+0x330] ;  /* 0x00033000018a7983 */ /* 0x000f220000300a00 */
[----:B-1----:R-:W-:-:S03]  /*115a0*/  IMAD.MOV.U32 R2, RZ, RZ, R151 ;  /* 0x000000ffff027224 */ /* 0x002fc600078e0097 */
[----:B--2---:R-:W-:Y:S04]  /*115b0*/  STL [R1+0x210], R136 ;  /* 0x0002108801007387 */ /* 0x004fe80000100800 */
[----:B------:R1:W-:Y:S04]  /*115c0*/  STL [R1+0x204], R2 ;  /* 0x0002040201007387 */ /* 0x0003e80000100800 */
[----:B------:R-:W2:Y:S01]  /*115d0*/  LDL.LU.64 R150, [R1+0x338] ;  /* 0x0003380001967983 */ /* 0x000ea20000300a00 */
[----:B-1----:R-:W-:-:S03]  /*115e0*/  IMAD.MOV.U32 R2, RZ, RZ, R137 ;  /* 0x000000ffff027224 */ /* 0x002fc600078e0089 */
[----:B------:R-:W-:Y:S04]  /*115f0*/  STL [R1+0x218], R140 ;  /* 0x0002188c01007387 */ /* 0x000fe80000100800 */
[----:B------:R1:W-:Y:S02]  /*11600*/  STL [R1+0x20c], R2 ;  /* 0x00020c0201007387 */ /* 0x0003e40000100800 */
[----:B-1----:R-:W-:-:S05]  /*11610*/  IMAD.MOV.U32 R2, RZ, RZ, R141 ;  /* 0x000000ffff027224 */ /* 0x002fca00078e008d */
[----:B------:R1:W-:Y:S04]  /*11620*/  STL [R1+0x214], R2 ;  /* 0x0002140201007387 */ /* 0x0003e80000100800 */
[----:B------:R1:W-:Y:S02]  /*11630*/  STL [R1+0x220], R154 ;  /* 0x0002209a01007387 */ /* 0x0003e40000100800 */
[----:B-1----:R-:W-:Y:S02]  /*11640*/  IMAD.MOV.U32 R2, RZ, RZ, R155 ;  /* 0x000000ffff027224 */ /* 0x002fe400078e009b */
[----:B------:R-:W2:Y:S04]  /*11650*/  LDL.LU.64 R154, [R1+0x350] ;  /* 0x00035000019a7983 */ /* 0x000ea80000300a00 */
[----:B------:R1:W-:Y:S04]  /*11660*/  STL [R1+0x21c], R2 ;  /* 0x00021c0201007387 */ /* 0x0003e80000100800 */
[----:B------:R1:W-:Y:S02]  /*11670*/  STL [R1+0x228], R156 ;  /* 0x0002289c01007387 */ /* 0x0003e40000100800 */
[----:B-1----:R-:W-:-:S02]  /*11680*/  IMAD.MOV.U32 R2, RZ, RZ, R157 ;  /* 0x000000ffff027224 */ /* 0x002fc400078e009d */
[----:B------:R-:W-:Y:S01]  /*11690*/  IMAD.MOV.U32 R140, RZ, RZ, R142 ;  /* 0x000000ffff8c7224 */ /* 0x000fe200078e008e */
[----:B------:R-:W2:Y:S01]  /*116a0*/  LDL.LU.64 R156, [R1+0x358] ;  /* 0x00035800019c7983 */ /* 0x000ea20000300a00 */
[----:B------:R-:W-:-:S03]  /*116b0*/  IMAD.MOV.U32 R141, RZ, RZ, R143 ;  /* 0x000000ffff8d7224 */ /* 0x000fc600078e008f */
[----:B------:R1:W-:Y:S04]  /*116c0*/  STL [R1+0x224], R2 ;  /* 0x0002240201007387 */ /* 0x0003e80000100800 */
[----:B------:R3:W-:Y:S04]  /*116d0*/  STL [R1+0x230], R158 ;  /* 0x0002309e01007387 */ /* 0x0007e80000100800 */
[----:B------:R-:W2:Y:S01]  /*116e0*/  LDL.LU.64 R142, [R1+0x360] ;  /* 0x00036000018e7983 */ /* 0x000ea20000300a00 */
[----:B-1----:R-:W-:-:S03]  /*116f0*/  IMAD.MOV.U32 R2, RZ, RZ, R159 ;  /* 0x000000ffff027224 */ /* 0x002fc600078e009f */
[----:B---3--:R-:W-:Y:S04]  /*11700*/  STL [R1+0x238], R160 ;  /* 0x000238a001007387 */ /* 0x008fe80000100800 */
[----:B------:R1:W-:Y:S04]  /*11710*/  STL [R1+0x22c], R2 ;  /* 0x00022c0201007387 */ /* 0x0003e80000100800 */
[----:B------:R-:W3:Y:S01]  /*11720*/  LDL.LU.64 R158, [R1+0x368] ;  /* 0x00036800019e7983 */ /* 0x000ee20000300a00 */
[----:B-1----:R-:W-:-:S03]  /*11730*/  IMAD.MOV.U32 R2, RZ, RZ, R161 ;  /* 0x000000ffff027224 */ /* 0x002fc600078e00a1 */
[----:B------:R-:W-:Y:S04]  /*11740*/  STL [R1+0x240], R144 ;  /* 0x0002409001007387 */ /* 0x000fe80000100800 */
[----:B------:R1:W-:Y:S04]  /*11750*/  STL [R1+0x234], R2 ;  /* 0x0002340201007387 */ /* 0x0003e80000100800 */
[----:B------:R-:W3:Y:S01]  /*11760*/  LDL.64 R160, [R1+0x770] ;  /* 0x0007700001a07983 */ /* 0x000ee20000100a00 */
[----:B-1----:R-:W-:-:S03]  /*11770*/  IMAD.MOV.U32 R2, RZ, RZ, R145 ;  /* 0x000000ffff027224 */ /* 0x002fc600078e0091 */
[----:B------:R-:W3:Y:S04]  /*11780*/  LDL.LU.64 R144, [R1+0x778] ;  /* 0x0007780001907983 */ /* 0x000ee80000300a00 */
[----:B------:R1:W-:Y:S04]  /*11790*/  STL [R1+0x23c], R2 ;  /* 0x00023c0201007387 */ /* 0x0003e80000100800 */
[----:B----4-:R4:W-:Y:S01]  /*117a0*/  STL [R1+0x248], R162 ;  /* 0x000248a201007387 */ /* 0x0109e20000100800 */
[----:B-1----:R-:W-:-:S03]  /*117b0*/  IMAD.MOV.U32 R2, RZ, RZ, R163 ;  /* 0x000000ffff027224 */ /* 0x002fc600078e00a3 */
[----:B----4-:R-:W4:Y:S04]  /*117c0*/  LDL.LU.64 R162, [R1+0x780] ;  /* 0x0007800001a27983 */ /* 0x010f280000300a00 */
[----:B------:R1:W-:Y:S04]  /*117d0*/  STL [R1+0x244], R2 ;  /* 0x0002440201007387 */ /* 0x0003e80000100800 */
[----:B------:R1:W-:Y:S02]  /*117e0*/  STL [R1+0x250], R146 ;  /* 0x0002509201007387 */ /* 0x0003e40000100800 */
[----:B-1----:R-:W-:-:S05]  /*117f0*/  IMAD.MOV.U32 R2, RZ, RZ, R147 ;  /* 0x000000ffff027224 */ /* 0x002fca00078e0093 */
[----:B------:R1:W-:Y:S01]  /*11800*/  STL [R1+0x24c], R2 ;  /* 0x00024c0201007387 */ /* 0x0003e20000100800 */
[----:B------:R-:W-:Y:S02]  /*11810*/  IMAD.MOV.U32 R146, RZ, RZ, R148 ;  /* 0x000000ffff927224 */ /* 0x000fe400078e0094 */
[----:B------:R-:W-:Y:S01]  /*11820*/  IMAD.MOV.U32 R147, RZ, RZ, R149 ;  /* 0x000000ffff937224 */ /* 0x000fe200078e0095 */
[----:B------:R-:W-:Y:S04]  /*11830*/  STL [R1+0x258], R138 ;  /* 0x0002588a01007387 */ /* 0x000fe80000100800 */
[----:B------:R-:W4:Y:S01]  /*11840*/  LDL.LU.64 R148, [R1+0x7b0] ;  /* 0x0007b00001947983 */ /* 0x000f220000300a00 */
[----:B-1----:R-:W-:-:S03]  /*11850*/  IMAD.MOV.U32 R2, RZ, RZ, R139 ;  /* 0x000000ffff027224 */ /* 0x002fc600078e008b */
[----:B--2---:R-:W-:Y:S04]  /*11860*/  STL [R1+0x260], R150 ;  /* 0x0002609601007387 */ /* 0x004fe80000100800 */
[----:B------:R1:W-:Y:S02]  /*11870*/  STL [R1+0x254], R2 ;  /* 0x0002540201007387 */ /* 0x0003e40000100800 */
[----:B-1----:R-:W-:Y:S02]  /*11880*/  IMAD.MOV.U32 R2, RZ, RZ, R151 ;  /* 0x000000ffff027224 */ /* 0x002fe400078e0097 */
[----:B------:R-:W2:Y:S04]  /*11890*/  LDL.LU.64 R150, [R1+0x790] ;  /* 0x0007900001967983 */ /* 0x000ea80000300a00 */
[----:B------:R1:W-:Y:S04]  /*118a0*/  STL [R1+0x25c], R2 ;  /* 0x00025c0201007387 */ /* 0x0003e80000100800 */
[----:B------:R1:W-:Y:S02]  /*118b0*/  STL [R1+0x268], R152 ;  /* 0x0002689801007387 */ /* 0x0003e40000100800 */
[----:B-1----:R-:W-:-:S02]  /*118c0*/  IMAD.MOV.U32 R2, RZ, RZ, R153 ;  /* 0x000000ffff027224 */ /* 0x002fc400078e0099 */
[----:B------:R-:W-:Y:S04]  /*118d0*/  STL [R1+0x270], R140 ;  /* 0x0002708c01007387 */ /* 0x000fe80000100800 */
[----:B------:R1:W-:Y:S04]  /*118e0*/  STL [R1+0x264], R2 ;  /* 0x0002640201007387 */ /* 0x0003e80000100800 */
[----:B------:R-:W2:Y:S01]  /*118f0*/  LDL.LU.64 R152, [R1+0x798] ;  /* 0x0007980001987983 */ /* 0x000ea20000300a00 */
[----:B-1----:R-:W-:-:S03]  /*11900*/  IMAD.MOV.U32 R2, RZ, RZ, R141 ;  /* 0x000000ffff027224 */ /* 0x002fc600078e008d */
[----:B------:R-:W-:Y:S04]  /*11910*/  STL [R1+0x278], R154 ;  /* 0x0002789a01007387 */ /* 0x000fe80000100800 */
        /* <DEDUP_REMOVED lines=10> */
[----:B---3--:R-:W-:Y:S04]  /*119c0*/  STL [R1+0x290], R158 ;  /* 0x0002909e01007387 */ /* 0x008fe80000100800 */
[----:B------:R1:W-:Y:S02]  /*119d0*/  STL [R1+0x284], R2 ;  /* 0x0002840201007387 */ /* 0x0003e40000100800 */
[----:B-1----:R-:W-:Y:S02]  /*119e0*/  IMAD.MOV.U32 R2, RZ, RZ, R159 ;  /* 0x000000ffff027224 */ /* 0x002fe400078e009f */
[----:B------:R-:W3:Y:S04]  /*119f0*/  LDL.LU.64 R158, [R1+0x7b8] ;  /* 0x0007b800019e7983 */ /* 0x000ee80000300a00 */
[----:B------:R1:W-:Y:S04]  /*11a00*/  STL [R1+0x28c], R2 ;  /* 0x00028c0201007387 */ /* 0x0003e80000100800 */
[----:B------:R1:W-:Y:S02]  /*11a10*/  STL [R1+0x298], R160 ;  /* 0x000298a001007387 */ /* 0x0003e40000100800 */
[----:B-1----:R-:W-:-:S02]  /*11a20*/  IMAD.MOV.U32 R2, RZ, RZ, R161 ;  /* 0x000000ffff027224 */ /* 0x002fc400078e00a1 */
        /* <DEDUP_REMOVED lines=9> */
[----:B------:R-:W-:Y:S01]  /*11ac0*/  STL [R1+0x2b0], R146 ;  /* 0x0002b09201007387 */ /* 0x000fe20000100800 */
[----:B-1----:R-:W-:-:S03]  /*11ad0*/  IMAD.MOV.U32 R2, RZ, RZ, R147 ;  /* 0x000000ffff027224 */ /* 0x002fc600078e0093 */
[----:B------:R-:W-:Y:S04]  /*11ae0*/  STL [R1+0x2b8], R148 ;  /* 0x0002b89401007387 */ /* 0x000fe80000100800 */
[----:B------:R1:W-:Y:S04]  /*11af0*/  STL [R1+0x2ac], R2 ;  /* 0x0002ac0201007387 */ /* 0x0003e80000100800 */
[----:B------:R-:W4:Y:S04]  /*11b00*/  LDL.LU.64 R132, [R1+0x7f0] ;  /* 0x0007f00001847983 */ /* 0x000f280000300a00 */
[----:B------:R-:W4:Y:S01]  /*11b10*/  LDL.LU.64 R134, [R1+0x7d0] ;  /* 0x0007d00001867983 */ /* 0x000f220000300a00 */
[----:B-1----:R-:W-:-:S05]  /*11b20*/  IMAD.MOV.U32 R2, RZ, RZ, R149 ;  /* 0x000000ffff027224 */ /* 0x002fca00078e0095 */
[----:B------:R1:W-:Y:S04]  /*11b30*/  STL [R1+0x2b4], R2 ;  /* 0x0002b40201007387 */ /* 0x0003e80000100800 */
[----:B--2---:R-:W-:Y:S04]  /*11b40*/  STL [R1+0x2c0], R150 ;  /* 0x0002c09601007387 */ /* 0x004fe80000100800 */
[----:B------:R-:W2:Y:S01]  /*11b50*/  LDL.LU.64 R136, [R1+0x7d8] ;  /* 0x0007d80001887983 */ /* 0x000ea20000300a00 */
[----:B-1----:R-:W-:-:S03]  /*11b60*/  IMAD.MOV.U32 R2, RZ, RZ, R151 ;  /* 0x000000ffff027224 */ /* 0x002fc600078e0097 */
[----:B------:R-:W2:Y:S04]  /*11b70*/  LDL.LU.64 R138, [R1+0x7e0] ;  /* 0x0007e000018a7983 */ /* 0x000ea80000300a00 */
[----:B------:R1:W-:Y:S04]  /*11b80*/  STL [R1+0x2bc], R2 ;  /* 0x0002bc0201007387 */ /* 0x0003e80000100800 */
[----:B------:R-:W-:Y:S04]  /*11b90*/  STL [R1+0x2c8], R152 ;  /* 0x0002c89801007387 */ /* 0x000fe80000100800 */
        /* <DEDUP_REMOVED lines=14> */
[----:B---3--:R-:W-:Y:S04]  /*11c80*/  STL [R1+0x2e0], R158 ;  /* 0x0002e09e01007387 */ /* 0x008fe80000100800 */
[----:B------:R-:W3:Y:S01]  /*11c90*/  LDL.LU.64 R152, [R1+0x820] ;  /* 0x0008200001987983 */ /* 0x000ee20000300a00 */
[----:B-1----:R-:W-:-:S03]  /*11ca0*/  IMAD.MOV.U32 R2, RZ, RZ, R159 ;  /* 0x000000ffff027224 */ /* 0x002fc600078e009f */
[----:B------:R-:W3:Y:S04]  /*11cb0*/  LDL.LU.64 R154, [R1+0x828] ;  /* 0x00082800019a7983 */ /* 0x000ee80000300a00 */
[----:B------:R1:W-:Y:S04]  /*11cc0*/  STL [R1+0x2dc], R2 ;  /* 0x0002dc0201007387 */ /* 0x0003e80000100800 */
[----:B------:R4:W-:Y:S04]  /*11cd0*/  STL [R1+0x2e8], R160 ;  /* 0x0002e8a001007387 */ /* 0x0009e80000100800 */
[----:B------:R-:W3:Y:S01]  /*11ce0*/  LDL.LU.64 R156, [R1+0x830] ;  /* 0x00083000019c7983 */ /* 0x000ee20000300a00 */
[----:B-1----:R-:W-:-:S03]  /*11cf0*/  IMAD.MOV.U32 R2, RZ, RZ, R161 ;  /* 0x000000ffff027224 */ /* 0x002fc600078e00a1 */
[----:B------:R-:W3:Y:S04]  /*11d00*/  LDL.LU.64 R158, [R1+0x840] ;  /* 0x00084000019e7983 */ /* 0x000ee80000300a00 */
[----:B------:R1:W-:Y:S04]  /*11d10*/  STL [R1+0x2e4], R2 ;  /* 0x0002e40201007387 */ /* 0x0003e80000100800 */
[----:B----4-:R4:W-:Y:S04]  /*11d20*/  STL [R1+0x2f0], R162 ;  /* 0x0002f0a201007387 */ /* 0x0109e80000100800 */
[----:B------:R-:W3:Y:S01]  /*11d30*/  LDL.LU.64 R160, [R1+0x848] ;  /* 0x0008480001a07983 */ /* 0x000ee20000300a00 */
[----:B-1----:R-:W-:-:S03]  /*11d40*/  IMAD.MOV.U32 R2, RZ, RZ, R163 ;  /* 0x000000ffff027224 */ /* 0x002fc600078e00a3 */
[----:B----4-:R-:W4:Y:S04]  /*11d50*/  LDL.LU.64 R162, [R1+0x810] ;  /* 0x0008100001a27983 */ /* 0x010f280000300a00 */
[----:B------:R1:W-:Y:S04]  /*11d60*/  STL [R1+0x2ec], R2 ;  /* 0x0002ec0201007387 */ /* 0x0003e80000100800 */
[----:B------:R-:W-:Y:S01]  /*11d70*/  STL [R1+0x2f8], R132 ;  /* 0x0002f88401007387 */ /* 0x000fe20000100800 */
[----:B-1----:R-:W-:-:S03]  /*11d80*/  IMAD.MOV.U32 R2, RZ, RZ, R133 ;  /* 0x000000ffff027224 */ /* 0x002fc600078e0085 */
[----:B------:R-:W-:Y:S04]  /*11d90*/  STL [R1+0x300], R134 ;  /* 0x0003008601007387 */ /* 0x000fe80000100800 */
[----:B------:R1:W-:Y:S02]  /*11da0*/  STL [R1+0x2f4], R2 ;  /* 0x0002f40201007387 */ /* 0x0003e40000100800 */
[----:B-1----:R-:W-:Y:S02]  /*11db0*/  IMAD.MOV.U32 R2, RZ, RZ, R135 ;  /* 0x000000ffff027224 */ /* 0x002fe400078e0087 */
[----:B------:R-:W-:Y:S01]  /*11dc0*/  IMAD R4, R4, 0x220, RZ ;  /* 0x0000022004047824 */ /* 0x000fe200078e02ff */
[----:B------:R-:W-:-:S04]  /*11dd0*/  USHF.L.U32 UR4, UR4, 0x7, URZ ;  /* 0x0000000704047899 */ /* 0x000fc8000800063f */
[----:B------:R-:W-:Y:S01]  /*11de0*/  LOP3.LUT R0, R4, 0x5c, R211, 0x78, !PT ;  /* 0x0000005c04007812 */ /* 0x000fe200078e78d3 */
[----:B------:R-:W-:Y:S01]  /*11df0*/  USHF.R.S32.HI UR5, URZ, 0x1f, UR4 ;  /* 0x0000001f3f057899 */ /* 0x000fe20008011404 */
[----:B------:R-:W-:Y:S01]  /*11e00*/  CS2R R184, SRZ ;  /* 0x0000000000b87805 */ /* 0x000fe2000001ff00 */
[----:B--2---:R-:W-:Y:S04]  /*11e10*/  STL [R1+0x308], R136 ;  /* 0x0003088801007387 */ /* 0x004fe80000100800 */
[----:B------:R1:W-:Y:S04]  /*11e20*/  STL [R1+0x2fc], R2 ;  /* 0x0002fc0201007387 */ /* 0x0003e80000100800 */
[----:B------:R-:W-:Y:S01]  /*11e30*/  STL [R1+0x310], R138 ;  /* 0x0003108a01007387 */ /* 0x000fe20000100800 */
        /* <DEDUP_REMOVED lines=20> */
[----:B---3--:R-:W-:Y:S01]  /*11f80*/  STL [R1+0x348], R152 ;  /* 0x0003489801007387 */ /* 0x008fe20000100800 */
        /* <DEDUP_REMOVED lines=14> */
[----:B----4-:R-:W-:Y:S01]  /*12070*/  STL [R1+0x370], R162 ;  /* 0x000370a201007387 */ /* 0x010fe20000100800 */
[----:B-1----:R-:W-:-:S05]  /*12080*/  IMAD.MOV.U32 R2, RZ, RZ, R161 ;  /* 0x000000ffff027224 */ /* 0x002fca00078e00a1 */
[----:B------:R1:W-:Y:S02]  /*12090*/  STL [R1+0x364], R2 ;  /* 0x0003640201007387 */ /* 0x0003e40000100800 */
[----:B-1----:R-:W-:-:S05]  /*120a0*/  IMAD.MOV.U32 R2, RZ, RZ, R163 ;  /* 0x000000ffff027224 */ /* 0x002fca00078e00a3 */
[----:B------:R-:W-:Y:S04]  /*120b0*/  STL [R1+0x36c], R2 ;  /* 0x00036c0201007387 */ /* 0x000fe80000100800 */
[----:B------:R-:W-:Y:S04]  /*120c0*/  STL [R1+0x38], RZ ;  /* 0x000038ff01007387 */ /* 0x000fe80000100800 */
[----:B------:R1:W-:Y:S02]  /*120d0*/  STL [R1+0x770], R5 ;  /* 0x0007700501007387 */ /* 0x0003e40000100800 */
[----:B-1----:R-:W-:-:S05]  /*120e0*/  IADD3 R5, R5, -0x1, RZ ;  /* 0xffffffff05057810 */ /* 0x002fca0007ffe0ff */
[----:B------:R1:W-:Y:S01]  /*120f0*/  STL [R1+0x778], R5 ;  /* 0x0007780501007387 */ /* 0x0003e20000100800 */
[----:B------:R-:W-:Y:S01]  /*12100*/  SHF.R.S32.HI R2, RZ, 0x1f, R209 ;  /* 0x0000001fff027819 */ /* 0x000fe200000114d1 */
[----:B------:R-:W-:Y:S01]  /*12110*/  CS2R R186, SRZ ;  /* 0x0000000000ba7805 */ /* 0x000fe2000001ff00 */
[----:B------:R-:W-:Y:S01]  /*12120*/  CS2R R180, SRZ ;  /* 0x0000000000b47805 */ /* 0x000fe2000001ff00 */
[----:B------:R-:W-:Y:S01]  /*12130*/  CS2R R182, SRZ ;  /* 0x0000000000b67805 */ /* 0x000fe2000001ff00 */
[C---:B------:R-:W-:Y:S01]  /*12140*/  SHF.L.U64.HI R2, R209.reuse, 0x2, R2 ;  /* 0x00000002d1027819 */ /* 0x040fe20000010202 */
        /* <DEDUP_REMOVED lines=39> */
[----:B------:R-:W-:Y:S01]  /*123c0*/  IMAD.SHL.U32 R209, R209, 0x4, RZ ;  /* 0x00000004d1d17824 */ /* 0x000fe200078e00ff */
        /* <DEDUP_REMOVED lines=21> */
[----:B------:R-:W-:-:S02]  /*12520*/  LOP3.LUT R211, R0, 0x20, RZ, 0x3c, !PT ;  /* 0x0000002000d37812 */ /* 0x000fc400078e3cff */
[----:B------:R-:W-:Y:S01]  /*12530*/  LOP3.LUT R4, R3, 0x40, RZ, 0x3c, !PT ;  /* 0x0000004003047812 */ /* 0x000fe200078e3cff */
[----:B------:R-:W-:Y:S02]  /*12540*/  USHF.L.U32 UR8, UR4, 0x2, URZ ;  /* 0x0000000204087899 */ /* 0x000fe4000800063f */
[----:B-1----:R-:W-:Y:S02]  /*12550*/  USHF.L.U64.HI UR5, UR4, 0x2, UR5 ;  /* 0x0000000204057899 */ /* 0x002fe40008010205 */
.L_x_1:
[----:B------:R-:W-:-:S04]  /*12560*/  DEPBAR.LE SB0, 0x0 ;  /* 0x000080000000791a */ /* 0x000fc80000000000 */
[----:B------:R-:W-:Y:S01]  /*12570*/  BAR.SYNC.DEFER_BLOCKING 0x0 ;  /* 0x0000000000007b1d */ /* 0x000fe20000010000 */
[----:B------:R-:W-:-:S05]  /*12580*/  LOP3.LUT R200, R3, 0x40, RZ, 0x3c, !PT ;  /* 0x0000004003c87812 */ /* 0x000fca00078e3cff */
[----:B------:R-:W-:Y:S04]  /*12590*/  LDS R168, [R0] ;  /* 0x0000000000a87984 */ /* 0x000fe80000000800 */
[----:B------:R-:W-:Y:S04]  /*125a0*/  LDS R170, [R0+0x800] ;  /* 0x0008000000aa7984 */ /* 0x000fe80000000800 */
[----:B------:R-:W-:Y:S04]  /*125b0*/  LDS R169, [R211] ;  /* 0x00000000d3a97984 */ /* 0x000fe80000000800 */
[----:B------:R-:W-:Y:S04]  /*125c0*/  LDS R171, [R211+0x800] ;  /* 0x00080000d3ab7984 */ /* 0x000fe80000000800 */
[----:B------:R-:W-:Y:S04]  /*125d0*/  LDS R164, [R0+0x80] ;  /* 0x0000800000a47984 */ /* 0x000fe80000000800 */
[----:B------:R-:W-:Y:S04]  /*125e0*/  LDS R166, [R0+0x880] ;  /* 0x0008800000a67984 */ /* 0x000fe80000000800 */
[----:B------:R-:W-:Y:S04]  /*125f0*/  LDS R165, [R211+0x80] ;  /* 0x00008000d3a57984 */ /* 0x000fe80000000800 */
[----:B------:R-:W-:Y:S04]  /*12600*/  LDS R167, [R211+0x880] ;  /* 0x00088000d3a77984 */ /* 0x000fe80000000800 */
[----:B------:R-:W1:Y:S04]  /*12610*/  LDSM.16.M88.4 R4, [R3+0x10000] ;  /* 0x010000000304783b */ /* 0x000e680000000200 */
[----:B------:R-:W2:Y:S04]  /*12620*/  LDSM.16.M88.4 R48, [R3+0x12000] ;  /* 0x012000000330783b */ /* 0x000ea80000000200 */
[----:B------:R-:W3:Y:S04]  /*12630*/  LDSM.16.M88.4 R44, [R3+0x14000] ;  /* 0x01400000032c783b */ /* 0x000ee80000000200 */
[----:B------:R-:W4:Y:S04]  /*12640*/  LDSM.16.M88.4 R40, [R3+0x16000] ;  /* 0x016000000328783b */ /* 0x000f280000000200 */
[----:B------:R-:W5:Y:S04]  /*12650*/  LDSM.16.M88.4 R36, [R3+0x18000] ;  /* 0x018000000324783b */ /* 0x000f680000000200 */
[----:B------:R-:W4:Y:S04]  /*12660*/  LDSM.16.M88.4 R32, [R3+0x1a000] ;  /* 0x01a000000320783b */ /* 0x000f280000000200 */
[----:B------:R-:W4:Y:S04]  /*12670*/  LDSM.16.M88.4 R28, [R3+0x1c000] ;  /* 0x01c00000031c783b */ /* 0x000f280000000200 */
[----:B------:R-:W5:Y:S04]  /*12680*/  LDSM.16.M88.4 R24, [R3+0x1e000] ;  /* 0x01e000000318783b */ /* 0x000f680000000200 */
[----:B------:R-:W-:Y:S04]  /*12690*/  LDS R196, [R0+0x1080] ;  /* 0x0010800000c47984 */ /* 0x000fe80000000800 */
[----:B------:R-:W-:Y:S01]  /*126a0*/  LDS R198, [R0+0x1880] ;  /* 0x0018800000c67984 */ /* 0x000fe20000000800 */
[C---:B-1----:R-:W-:Y:S03]  /*126b0*/  HMMA.1688.F32.TF32 R20, R168.reuse, R4, R184 ;  /* 0x00000004a814723c */ /* 0x042fe600000810b8 */
[----:B------:R-:W-:Y:S04]  /*126c0*/  LDS R197, [R211+0x1080] ;  /* 0x00108000d3c57984 */ /* 0x000fe80000000800 */
[----:B------:R-:W-:Y:S01]  /*126d0*/  LDS R199, [R211+0x1880] ;  /* 0x00188000d3c77984 */ /* 0x000fe20000000800 */
[C---:B--2---:R-:W-:Y:S03]  /*126e0*/  HMMA.1688.F32.TF32 R8, R168.reuse, R48, R180 ;  /* 0x00000030a808723c */ /* 0x044fe600000810b4 */
[----:B------:R-:W-:Y:S04]  /*126f0*/  LDS R212, [R0+0x3080] ;  /* 0x0030800000d47984 */ /* 0x000fe80000000800 */
[----:B------:R-:W-:Y:S01]  /*12700*/  LDS R214, [R0+0x3880] ;  /* 0x0038800000d67984 */ /* 0x000fe20000000800 */
[C---:B---3--:R-:W-:Y:S03]  /*12710*/  HMMA.1688.F32.TF32 R16, R168.reuse, R44, R176 ;  /* 0x0000002ca810723c */ /* 0x048fe600000810b0 */
[----:B------:R-:W-:Y:S04]  /*12720*/  LDS R213, [R211+0x3080] ;  /* 0x00308000d3d57984 */ /* 0x000fe80000000800 */
[----:B------:R-:W-:Y:S01]  /*12730*/  LDS R215, [R211+0x3880] ;  /* 0x00388000d3d77984 */ /* 0x000fe20000000800 */
[C---:B----4-:R-:W-:Y:S03]  /*12740*/  HMMA.1688.F32.TF32 R12, R168.reuse, R40, R172 ;  /* 0x00000028a80c723c */ /* 0x050fe600000810ac */
[----:B------:R-:W-:Y:S04]  /*12750*/  LDS R172, [R0+0x1000] ;  /* 0x0010000000ac7984 */ /* 0x000fe80000000800 */
[----:B------:R-:W-:Y:S01]  /*12760*/  LDS R174, [R0+0x1800] ;  /* 0x0018000000ae7984 */ /* 0x000fe20000000800 */
[C---:B-----5:R-:W-:Y:S03]  /*12770*/  HMMA.1688.F32.TF32 R52, R168.reuse, R36, R52 ;  /* 0x00000024a834723c */ /* 0x060fe60000081034 */
[----:B------:R-:W-:Y:S04]  /*12780*/  LDS R173, [R211+0x1000] ;  /* 0x00100000d3ad7984 */ /* 0x000fe80000000800 */
[----:B------:R-:W-:Y:S01]  /*12790*/  LDS R175, [R211+0x1800] ;  /* 0x00180000d3af7984 */ /* 0x000fe20000000800 */
[C---:B------:R-:W-:Y:S08]  /*127a0*/  HMMA.1688.F32.TF32 R56, R168.reuse, R32, R56 ;  /* 0x00000020a838723c */ /* 0x040ff00000081038 */
[C---:B------:R-:W-:Y:S08]  /*127b0*/  HMMA.1688.F32.TF32 R60, R168.reuse, R28, R60 ;  /* 0x0000001ca83c723c */ /* 0x040ff0000008103c */
[----:B------:R-:W-:Y:S01]  /*127c0*/  HMMA.1688.F32.TF32 R64, R168, R24, R64 ;  /* 0x00000018a840723c */ /* 0x000fe20000081040 */
[----:B------:R-:W-:Y:S04]  /*127d0*/  LDS R168, [R0+0x100] ;  /* 0x0001000000a87984 */ /* 0x000fe80000000800 */
[----:B------:R-:W-:Y:S03]  /*127e0*/  LDS R170, [R0+0x900] ;  /* 0x0009000000aa7984 */ /* 0x000fe60000000800 */
[C---:B------:R-:W-:Y:S01]  /*127f0*/  HMMA.1688.F32.TF32 R68, R164.reuse, R4, R68 ;  /* 0x00000004a444723c */ /* 0x040fe20000081044 */
[----:B------:R-:W-:Y:S04]  /*12800*/  LDS R169, [R211+0x100] ;  /* 0x00010000d3a97984 */ /* 0x000fe80000000800 */
[----:B------:R-:W1:Y:S03]  /*12810*/  LDS R171, [R211+0x900] ;  /* 0x00090000d3ab7984 */ /* 0x000e660000000800 */
[C---:B------:R-:W-:Y:S08]  /*12820*/  HMMA.1688.F32.TF32 R72, R164.reuse, R48, R72 ;  /* 0x00000030a448723c */ /* 0x040ff00000081048 */
[C---:B------:R-:W-:Y:S08]  /*12830*/  HMMA.1688.F32.TF32 R76, R164.reuse, R44, R76 ;  /* 0x0000002ca44c723c */ /* 0x040ff0000008104c */
[C---:B------:R-:W-:Y:S08]  /*12840*/  HMMA.1688.F32.TF32 R80, R164.reuse, R40, R80 ;  /* 0x00000028a450723c */ /* 0x040ff00000081050 */
[C---:B------:R-:W-:Y:S08]  /*12850*/  HMMA.1688.F32.TF32 R84, R164.reuse, R36, R84 ;  /* 0x00000024a454723c */ /* 0x040ff00000081054 */
[C---:B------:R-:W-:Y:S08]  /*12860*/  HMMA.1688.F32.TF32 R88, R164.reuse, R32, R88 ;  /* 0x00000020a458723c */ /* 0x040ff00000081058 */
[C---:B------:R-:W-:Y:S08]  /*12870*/  HMMA.1688.F32.TF32 R92, R164.reuse, R28, R92 ;  /* 0x0000001ca45c723c */ /* 0x040ff0000008105c */
[----:B------:R-:W-:Y:S01]  /*12880*/  HMMA.1688.F32.TF32 R96, R164, R24, R96 ;  /* 0x00000018a460723c */ /* 0x000fe20000081060 */
[----:B------:R-:W-:Y:S04]  /*12890*/  LDS R164, [R0+0x180] ;  /* 0x0001800000a47984 */ /* 0x000fe80000000800 */
[----:B------:R-:W-:Y:S03]  /*128a0*/  LDS R166, [R0+0x980] ;  /* 0x0009800000a67984 */ /* 0x000fe60000000800 */
[C---:B-1----:R-:W-:Y:S01]  /*128b0*/  HMMA.1688.F32.TF32 R100, R168.reuse, R4, R100 ;  /* 0x00000004a864723c */ /* 0x042fe20000081064 */
        /* <DEDUP_REMOVED lines=14> */
[C---:B------:R-:W-:Y:S01]  /*129a0*/  HMMA.1688.F32.TF32 R136, R164.reuse, R48, R136 ;  /* 0x00000030a488723c */ /* 0x040fe20000081088 */
[----:B------:R-:W-:Y:S04]  /*129b0*/  LDS R48, [R0+0x2000] ;  /* 0x0020000000307984 */ /* 0x000fe80000000800 */
[----:B------:R-:W-:Y:S03]  /*129c0*/  LDS R49, [R211+0x2000] ;  /* 0x00200000d3317984 */ /* 0x000fe60000000800 */
        /* <DEDUP_REMOVED lines=8> */
[C---:B------:R-:W-:Y:S01]  /*12a50*/  HMMA.1688.F32.TF32 R192, R172.reuse, R6, R20 ;  /* 0x00000006acc0723c */ /* 0x040fe20000081014 */
[----:B------:R-:W-:Y:S04]  /*12a60*/  LDS R161, [R211+0x1180] ;  /* 0x00118000d3a17984 */ /* 0x000fe80000000800 */
[----:B------:R-:W2:Y:S03]  /*12a70*/  LDS R163, [R211+0x1980] ;  /* 0x00198000d3a37984 */ /* 0x000ea60000000800 */
[C---:B------:R-:W-:Y:S01]  /*12a80*/  HMMA.1688.F32.TF32 R8, R172.reuse, R50, R8 ;  /* 0x00000032ac08723c */ /* 0x040fe20000081008 */
[----:B------:R-:W-:Y:S07]  /*12a90*/  LDSM.16.M88.4 R20, [R200+0x1a000] ;  /* 0x01a00000c814783b */ /* 0x000fee0000000200 */
[C---:B------:R-:W-:Y:S01]  /*12aa0*/  HMMA.1688.F32.TF32 R188, R172.reuse, R46, R16 ;  /* 0x0000002eacbc723c */ /* 0x040fe20000081010 */
[----:B------:R-:W-:Y:S07]  /*12ab0*/  LDSM.16.M88.4 R16, [R200+0x1c000] ;  /* 0x01c00000c810783b */ /* 0x000fee0000000200 */
[C---:B------:R-:W-:Y:S08]  /*12ac0*/  HMMA.1688.F32.TF32 R12, R172.reuse, R42, R12 ;  /* 0x0000002aac0c723c */ /* 0x040ff0000008100c */
[C---:B------:R-:W-:Y:S08]  /*12ad0*/  HMMA.1688.F32.TF32 R184, R172.reuse, R38, R52 ;  /* 0x00000026acb8723c */ /* 0x040ff00000081034 */
[C---:B------:R-:W-:Y:S08]  /*12ae0*/  HMMA.1688.F32.TF32 R180, R172.reuse, R34, R56 ;  /* 0x00000022acb4723c */ /* 0x040ff00000081038 */
[----:B------:R-:W-:Y:S08]  /*12af0*/  HMMA.1688.F32.TF32 R176, R172, R30, R60 ;  /* 0x0000001eacb0723c */ /* 0x000ff0000008103c */
[C---:B-1----:R-:W-:Y:S08]  /*12b00*/  HMMA.1688.F32.TF32 R100, R168.reuse, R6, R100 ;  /* 0x00000006a864723c */ /* 0x042ff00000081064 */
[C---:B------:R-:W-:Y:S08]  /*12b10*/  HMMA.1688.F32.TF32 R104, R168.reuse, R50, R104 ;  /* 0x00000032a868723c */ /* 0x040ff00000081068 */
[C---:B------:R-:W-:Y:S08]  /*12b20*/  HMMA.1688.F32.TF32 R108, R168.reuse, R46, R108 ;  /* 0x0000002ea86c723c */ /* 0x040ff0000008106c */
[C---:B------:R-:W-:Y:S08]  /*12b30*/  HMMA.1688.F32.TF32 R112, R168.reuse, R42, R112 ;  /* 0x0000002aa870723c */ /* 0x040ff00000081070 */
[C---:B------:R-:W-:Y:S08]  /*12b40*/  HMMA.1688.F32.TF32 R116, R168.reuse, R38, R116 ;  /* 0x00000026a874723c */ /* 0x040ff00000081074 */
[C---:B------:R-:W-:Y:S08]  /*12b50*/  HMMA.1688.F32.TF32 R120, R168.reuse, R34, R120 ;  /* 0x00000022a878723c */ /* 0x040ff00000081078 */
[C---:B------:R-:W-:Y:S08]  /*12b60*/  HMMA.1688.F32.TF32 R124, R168.reuse, R30, R124 ;  /* 0x0000001ea87c723c */ /* 0x040ff0000008107c */
[-C--:B------:R-:W-:Y:S08]  /*12b70*/  HMMA.1688.F32.TF32 R128, R168, R26.reuse, R128 ;  /* 0x0000001aa880723c */ /* 0x080ff00000081080 */
[----:B------:R-:W-:Y:S08]  /*12b80*/  HMMA.1688.F32.TF32 R172, R172, R26, R64 ;  /* 0x0000001aacac723c */ /* 0x000ff00000081040 */
[C---:B------:R-:W-:Y:S08]  /*12b90*/  HMMA.1688.F32.TF32 R68, R196.reuse, R6, R68 ;  /* 0x00000006c444723c */ /* 0x040ff00000081044 */
[C---:B------:R-:W-:Y:S08]  /*12ba0*/  HMMA.1688.F32.TF32 R80, R196.reuse, R42, R80 ;  /* 0x0000002ac450723c */ /* 0x040ff00000081050 */
[C---:B------:R-:W-:Y:S08]  /*12bb0*/  HMMA.1688.F32.TF32 R84, R196.reuse, R38, R84 ;  /* 0x00000026c454723c */ /* 0x040ff00000081054 */
[C---:B------:R-:W-:Y:S08]  /*12bc0*/  HMMA.1688.F32.TF32 R88, R196.reuse, R34, R88 ;  /* 0x00000022c458723c */ /* 0x040ff00000081058 */
[C---:B------:R-:W-:Y:S08]  /*12bd0*/  HMMA.1688.F32.TF32 R92, R196.reuse, R30, R92 ;  /* 0x0000001ec45c723c */ /* 0x040ff0000008105c */
[----:B------:R-:W-:Y:S08]  /*12be0*/  HMMA.1688.F32.TF32 R96, R196, R26, R96 ;  /* 0x0000001ac460723c */ /* 0x000ff00000081060 */
[C---:B--2---:R-:W-:Y:S01]  /*12bf0*/  HMMA.1688.F32.TF32 R132, R160.reuse, R6, R132 ;  /* 0x00000006a084723c */ /* 0x044fe20000081084 */
[----:B------:R-:W-:Y:S07]  /*12c00*/  LDSM.16.M88.4 R4, [R200+0x1e000] ;  /* 0x01e00000c804783b */ /* 0x000fee0000000200 */
[C---:B------:R-:W-:Y:S08]  /*12c10*/  HMMA.1688.F32.TF32 R136, R160.reuse, R50, R136 ;  /* 0x00000032a088723c */ /* 0x040ff00000081088 */
[C---:B------:R-:W-:Y:S08]  /*12c20*/  HMMA.1688.F32.TF32 R140, R160.reuse, R46, R140 ;  /* 0x0000002ea08c723c */ /* 0x040ff0000008108c */
[C---:B------:R-:W-:Y:S01]  /*12c30*/  HMMA.1688.F32.TF32 R144, R160.reuse, R42, R144 ;  /* 0x0000002aa090723c */ /* 0x040fe20000081090 */
[----:B------:R-:W-:Y:S07]  /*12c40*/  LDSM.16.M88.4 R40, [R200+0x10000] ;  /* 0x01000000c828783b */ /* 0x000fee0000000200 */
[C---:B------:R-:W-:Y:S01]  /*12c50*/  HMMA.1688.F32.TF32 R148, R160.reuse, R38, R148 ;  /* 0x00000026a094723c */ /* 0x040fe20000081094 */
[----:B------:R-:W-:Y:S07]  /*12c60*/  LDSM.16.M88.4 R36, [R200+0x12000] ;  /* 0x01200000c824783b */ /* 0x000fee0000000200 */
[C---:B------:R-:W-:Y:S01]  /*12c70*/  HMMA.1688.F32.TF32 R152, R160.reuse, R34, R152 ;  /* 0x00000022a098723c */ /* 0x040fe20000081098 */
[----:B------:R-:W-:Y:S07]  /*12c80*/  LDSM.16.M88.4 R32, [R200+0x14000] ;  /* 0x01400000c820783b */ /* 0x000fee0000000200 */
[C---:B------:R-:W-:Y:S01]  /*12c90*/  HMMA.1688.F32.TF32 R156, R160.reuse, R30, R156 ;  /* 0x0000001ea09c723c */ /* 0x040fe2000008109c */
[----:B------:R-:W-:Y:S07]  /*12ca0*/  LDSM.16.M88.4 R28, [R200+0x16000] ;  /* 0x01600000c81c783b */ /* 0x000fee0000000200 */
[----:B------:R-:W-:Y:S01]  /*12cb0*/  HMMA.1688.F32.TF32 R168, R160, R26, R164 ;  /* 0x0000001aa0a8723c */ /* 0x000fe200000810a4 */
[----:B------:R-:W-:Y:S04]  /*12cc0*/  LDS R160, [R0+0x2080] ;  /* 0x0020800000a07984 */ /* 0x000fe80000000800 */
[----:B------:R-:W-:Y:S03]  /*12cd0*/  LDS R162, [R0+0x2880] ;  /* 0x0028800000a27984 */ /* 0x000fe60000000800 */
[C---:B------:R-:W-:Y:S01]  /*12ce0*/  HMMA.1688.F32.TF32 R52, R196.reuse, R50, R72 ;  /* 0x00000032c434723c */ /* 0x040fe20000081048 */
[----:B------:R-:W-:Y:S04]  /*12cf0*/  LDS R161, [R211+0x2080] ;  /* 0x00208000d3a17984 */ /* 0x000fe80000000800 */
[----:B------:R-:W1:Y:S03]  /*12d00*/  LDS R163, [R211+0x2880] ;  /* 0x00288000d3a37984 */ /* 0x000e660000000800 */
[----:B------:R-:W-:Y:S01]  /*12d10*/  HMMA.1688.F32.TF32 R72, R196, R46, R76 ;  /* 0x0000002ec448723c */ /* 0x000fe2000008104c */
[----:B------:R-:W2:Y:S04]  /*12d20*/  LDSM.16.M88.4 R24, [R200+0x18000] ;  /* 0x01800000c818783b */ /* 0x000ea80000000200 */
[----:B------:R-:W-:Y:S04]  /*12d30*/  LDS R50, [R0+0x2800] ;  /* 0x0028000000327984 */ /* 0x000fe80000000800 */
[----:B------:R-:W3:Y:S01]  /*12d40*/  LDS R51, [R211+0x2800] ;  /* 0x00280000d3337984 */ /* 0x000ee20000000800 */
[C---:B-1----:R-:W-:Y:S08]  /*12d50*/  HMMA.1688.F32.TF32 R68, R160.reuse, R40, R68 ;  /* 0x00000028a044723c */ /* 0x042ff00000081044 */
[C---:B------:R-:W-:Y:S08]  /*12d60*/  HMMA.1688.F32.TF32 R52, R160.reuse, R36, R52 ;  /* 0x00000024a034723c */ /* 0x040ff00000081034 */
[C---:B------:R-:W-:Y:S08]  /*12d70*/  HMMA.1688.F32.TF32 R72, R160.reuse, R32, R72 ;  /* 0x00000020a048723c */ /* 0x040ff00000081048 */
[C---:B------:R-:W-:Y:S08]  /*12d80*/  HMMA.1688.F32.TF32 R80, R160.reuse, R28, R80 ;  /* 0x0000001ca050723c */ /* 0x040ff00000081050 */
[C---:B--2---:R-:W-:Y:S08]  /*12d90*/  HMMA.1688.F32.TF32 R84, R160.reuse, R24, R84 ;  /* 0x00000018a054723c */ /* 0x044ff00000081054 */
[C---:B------:R-:W-:Y:S08]  /*12da0*/  HMMA.1688.F32.TF32 R88, R160.reuse, R20, R88 ;  /* 0x00000014a058723c */ /* 0x040ff00000081058 */
[C---:B------:R-:W-:Y:S08]  /*12db0*/  HMMA.1688.F32.TF32 R92, R160.reuse, R16, R92 ;  /* 0x00000010a05c723c */ /* 0x040ff0000008105c */
[----:B------:R-:W-:Y:S01]  /*12dc0*/  HMMA.1688.F32.TF32 R96, R160, R4, R96 ;  /* 0x00000004a060723c */ /* 0x000fe20000081060 */
[----:B------:R-:W-:Y:S04]  /*12dd0*/  LDS R160, [R0+0x2100] ;  /* 0x0021000000a07984 */ /* 0x000fe80000000800 */
[----:B------:R-:W-:Y:S03]  /*12de0*/  LDS R162, [R0+0x2900] ;  /* 0x0029000000a27984 */ /* 0x000fe60000000800 */
[C---:B---3--:R-:W-:Y:S01]  /*12df0*/  HMMA.1688.F32.TF32 R76, R48.reuse, R40, R192 ;  /* 0x00000028304c723c */ /* 0x048fe200000810c0 */
[----:B------:R-:W-:Y:S04]  /*12e00*/  LDS R161, [R211+0x2100] ;  /* 0x00210000d3a17984 */ /* 0x000fe80000000800 */
[----:B------:R-:W1:Y:S03]  /*12e10*/  LDS R163, [R211+0x2900] ;  /* 0x00290000d3a37984 */ /* 0x000e660000000800 */
[C---:B------:R-:W-:Y:S08]  /*12e20*/  HMMA.1688.F32.TF32 R8, R48.reuse, R36, R8 ;  /* 0x000000243008723c */ /* 0x040ff00000081008 */
[C---:B------:R-:W-:Y:S01]  /*12e30*/  HMMA.1688.F32.TF32 R56, R48.reuse, R32, R188 ;  /* 0x000000203038723c */ /* 0x040fe200000810bc */
[----:B------:R-:W-:Y:S04]  /*12e40*/  LDS R188, [R0+0x3100] ;  /* 0x0031000000bc7984 */ /* 0x000fe80000000800 */
[----:B------:R-:W-:Y:S03]  /*12e50*/  LDS R190, [R0+0x3900] ;  /* 0x0039000000be7984 */ /* 0x000fe60000000800 */
[C---:B------:R-:W-:Y:S01]  /*12e60*/  HMMA.1688.F32.TF32 R12, R48.reuse, R28, R12 ;  /* 0x0000001c300c723c */ /* 0x040fe2000008100c */
[----:B------:R-:W-:Y:S04]  /*12e70*/  LDS R189, [R211+0x3100] ;  /* 0x00310000d3bd7984 */ /* 0x000fe80000000800 */
[----:B------:R-:W-:Y:S03]  /*12e80*/  LDS R191, [R211+0x3900] ;  /* 0x00390000d3bf7984 */ /* 0x000fe60000000800 */
[C---:B------:R-:W-:Y:S08]  /*12e90*/  HMMA.1688.F32.TF32 R60, R48.reuse, R24, R184 ;  /* 0x00000018303c723c */ /* 0x040ff000000810b8 */
[C---:B------:R-:W-:Y:S08]  /*12ea0*/  HMMA.1688.F32.TF32 R44, R48.reuse, R20, R180 ;  /* 0x00000014302c723c */ /* 0x040ff000000810b4 */
[C---:B------:R-:W-:Y:S01]  /*12eb0*/  HMMA.1688.F32.TF32 R64, R48.reuse, R16, R176 ;  /* 0x000000103040723c */ /* 0x040fe200000810b0 */
[----:B------:R-:W-:Y:S04]  /*12ec0*/  LDS R176, [R0+0x3000] ;  /* 0x0030000000b07984 */ /* 0x000fe80000000800 */
[----:B------:R-:W-:Y:S03]  /*12ed0*/  LDS R178, [R0+0x3800] ;  /* 0x0038000000b27984 */ /* 0x000fe60000000800 */
        /* <DEDUP_REMOVED lines=8> */
[----:B------:R-:W2:Y:S03]  /*12f60*/  LDS R179, [R211+0x3800] ;  /* 0x00380000d3b37984 */ /* 0x000ea60000000800 */
[C---:B------:R-:W-:Y:S08]  /*12f70*/  HMMA.1688.F32.TF32 R108, R160.reuse, R32, R108 ;  /* 0x00000020a06c723c */ /* 0x040ff0000008106c */
[C---:B------:R-:W-:Y:S08]  /*12f80*/  HMMA.1688.F32.TF32 R112, R160.reuse, R28, R112 ;  /* 0x0000001ca070723c */ /* 0x040ff00000081070 */
[C---:B------:R-:W-:Y:S08]  /*12f90*/  HMMA.1688.F32.TF32 R116, R160.reuse, R24, R116 ;  /* 0x00000018a074723c */ /* 0x040ff00000081074 */
[C---:B------:R-:W-:Y:S08]  /*12fa0*/  HMMA.1688.F32.TF32 R120, R160.reuse, R20, R120 ;  /* 0x00000014a078723c */ /* 0x040ff00000081078 */
[C---:B------:R-:W-:Y:S08]  /*12fb0*/  HMMA.1688.F32.TF32 R124, R160.reuse, R16, R124 ;  /* 0x00000010a07c723c */ /* 0x040ff0000008107c */
[----:B------:R-:W-:Y:S08]  /*12fc0*/  HMMA.1688.F32.TF32 R128, R160, R4, R128 ;  /* 0x00000004a080723c */ /* 0x000ff00000081080 */
[----:B-1----:R-:W-:Y:S01]  /*12fd0*/  HMMA.1688.F32.TF32 R164, R172, R36, R136 ;  /* 0x00000024aca4723c */ /* 0x002fe20000081088 */
[----:B------:R-:W-:Y:S04]  /*12fe0*/  LDS R136, [R0+0x3180] ;  /* 0x0031800000887984 */ /* 0x000fe80000000800 */
[----:B------:R-:W-:Y:S03]  /*12ff0*/  LDS R138, [R0+0x3980] ;  /* 0x00398000008a7984 */ /* 0x000fe60000000800 */
[----:B--2---:R-:W-:Y:S01]  /*13000*/  HMMA.1688.F32.TF32 R180, R176, R18, R64 ;  /* 0x00000012b0b4723c */ /* 0x004fe20000081040 */
[----:B------:R-:W-:Y:S04]  /*13010*/  LDS R137, [R211+0x3180] ;  /* 0x00318000d3897984 */ /* 0x000fe80000000800 */
[----:B------:R-:W1:Y:S03]  /*13020*/  LDS R139, [R211+0x3980] ;  /* 0x00398000d38b7984 */ /* 0x000e660000000800 */
[C---:B------:R-:W-:Y:S01]  /*13030*/  HMMA.1688.F32.TF32 R100, R188.reuse, R42, R100 ;  /* 0x0000002abc64723c */ /* 0x040fe20000081064 */
[----:B------:R-:W-:Y:S07]  /*13040*/  LDSM.16.M88.4 R64, [R3+0x12080] ;  /* 0x012080000340783b */ /* 0x000fee0000000200 */
        /* <DEDUP_REMOVED lines=9> */
[----:B------:R-:W-:Y:S01]  /*130e0*/  HMMA.1688.F32.TF32 R192, R176, R26, R60 ;  /* 0x0000001ab0c0723c */ /* 0x000fe2000008103c */
[----:B------:R-:W-:Y:S04]  /*130f0*/  LDS R189, [R211+0x4080] ;  /* 0x00408000d3bd7984 */ /* 0x000fe80000000800 */
[----:B------:R-:W2:Y:S03]  /*13100*/  LDS R191, [R211+0x4880] ;  /* 0x00488000d3bf7984 */ /* 0x000ea60000000800 */
[C---:B------:R-:W-:Y:S01]  /*13110*/  HMMA.1688.F32.TF32 R160, R172.reuse, R40, R132 ;  /* 0x00000028aca0723c */ /* 0x040fe20000081084 */
[----:B------:R-:W3:Y:S07]  /*13120*/  LDSM.16.M88.4 R60, [R3+0x14080] ;  /* 0x01408000033c783b */ /* 0x000eee0000000200 */
[C---:B------:R-:W-:Y:S08]  /*13130*/  HMMA.1688.F32.TF32 R152, R172.reuse, R20, R152 ;  /* 0x00000014ac98723c */ /* 0x040ff00000081098 */
[----:B------:R-:W-:Y:S08]  /*13140*/  HMMA.1688.F32.TF32 R132, R172, R4, R168 ;  /* 0x00000004ac84723c */ /* 0x000ff000000810a8 */
[----:B------:R-:W-:Y:S08]  /*13150*/  HMMA.1688.F32.TF32 R196, R176, R30, R12 ;  /* 0x0000001eb0c4723c */ /* 0x000ff0000008100c */
[C---:B------:R-:W-:Y:S01]  /*13160*/  HMMA.1688.F32.TF32 R168, R212.reuse, R38, R52 ;  /* 0x00000026d4a8723c */ /* 0x040fe20000081034 */
[----:B------:R-:W-:Y:S07]  /*13170*/  LDSM.16.M88.4 R52, [R3+0x18080] ;  /* 0x018080000334783b */ /* 0x000fee0000000200 */
[----:B------:R-:W-:Y:S08]  /*13180*/  HMMA.1688.F32.TF32 R12, R212, R34, R72 ;  /* 0x00000022d40c723c */ /* 0x000ff00000081048 */
[C---:B------:R-:W-:Y:S08]  /*13190*/  HMMA.1688.F32.TF32 R140, R172.reuse, R32, R140 ;  /* 0x00000020ac8c723c */ /* 0x040ff0000008108c */
[C---:B------:R-:W-:Y:S08]  /*131a0*/  HMMA.1688.F32.TF32 R144, R172.reuse, R28, R144 ;  /* 0x0000001cac90723c */ /* 0x040ff00000081090 */
[C---:B------:R-:W-:Y:S08]  /*131b0*/  HMMA.1688.F32.TF32 R148, R172.reuse, R24, R148 ;  /* 0x00000018ac94723c */ /* 0x040ff00000081094 */
[----:B------:R-:W-:Y:S08]  /*131c0*/  HMMA.1688.F32.TF32 R156, R172, R16, R156 ;  /* 0x00000010ac9c723c */ /* 0x000ff0000008109c */
[C---:B------:R-:W-:Y:S08]  /*131d0*/  HMMA.1688.F32.TF32 R204, R176.reuse, R42, R76 ;  /* 0x0000002ab0cc723c */ /* 0x040ff0000008104c */
[C---:B------:R-:W-:Y:S01]  /*131e0*/  HMMA.1688.F32.TF32 R76, R176.reuse, R38, R8 ;  /* 0x00000026b04c723c */ /* 0x040fe20000081008 */
[----:B------:R-:W-:Y:S07]  /*131f0*/  LDSM.16.M88.4 R8, [R3+0x1e080] ;  /* 0x01e080000308783b */ /* 0x000fee0000000200 */
[C---:B------:R-:W-:Y:S01]  /*13200*/  HMMA.1688.F32.TF32 R200, R176.reuse, R34, R56 ;  /* 0x00000022b0c8723c */ /* 0x040fe20000081038 */
[----:B------:R-:W-:Y:S07]  /*13210*/  LDSM.16.M88.4 R56, [R3+0x16080] ;  /* 0x016080000338783b */ /* 0x000fee0000000200 */
[----:B------:R-:W-:Y:S01]  /*13220*/  HMMA.1688.F32.TF32 R184, R176, R22, R44 ;  /* 0x00000016b0b8723c */ /* 0x000fe2000008102c */
[----:B------:R-:W-:Y:S07]  /*13230*/  LDSM.16.M88.4 R44, [R3+0x1c080] ;  /* 0x01c08000032c783b */ /* 0x000fee0000000200 */
[C---:B------:R-:W-:Y:S01]  /*13240*/  HMMA.1688.F32.TF32 R172, R212.reuse, R42, R68 ;  /* 0x0000002ad4ac723c */ /* 0x040fe20000081044 */
[----:B------:R-:W-:Y:S07]  /*13250*/  LDSM.16.M88.4 R68, [R3+0x10080] ;  /* 0x010080000344783b */ /* 0x000fee0000000200 */
[----:B------:R-:W-:Y:S08]  /*13260*/  HMMA.1688.F32.TF32 R88, R212, R22, R88 ;  /* 0x00000016d458723c */ /* 0x000ff00000081058 */
[----:B------:R-:W-:Y:S01]  /*13270*/  HMMA.1688.F32.TF32 R176, R176, R6, R48 ;  /* 0x00000006b0b0723c */ /* 0x000fe20000081030 */
[----:B------:R-:W-:Y:S07]  /*13280*/  LDSM.16.M88.4 R48, [R3+0x1a080] ;  /* 0x01a080000330783b */ /* 0x000fee0000000200 */
[C---:B-1----:R-:W-:Y:S08]  /*13290*/  HMMA.1688.F32.TF32 R40, R136.reuse, R42, R160 ;  /* 0x0000002a8828723c */ /* 0x042ff000000810a0 */
[C---:B------:R-:W-:Y:S01]  /*132a0*/  HMMA.1688.F32.TF32 R20, R136.reuse, R22, R152 ;  /* 0x000000168814723c */ /* 0x040fe20000081098 */
[----:B------:R-:W-:Y:S04]  /*132b0*/  LDS R152, [R0+0x4000] ;  /* 0x0040000000987984 */ /* 0x000fe80000000800 */
[----:B------:R-:W-:Y:S03]  /*132c0*/  LDS R154, [R0+0x4800] ;  /* 0x00480000009a7984 */ /* 0x000fe60000000800 */
[----:B------:R-:W-:Y:S01]  /*132d0*/  HMMA.1688.F32.TF32 R36, R136, R38, R164 ;  /* 0x000000268824723c */ /* 0x000fe200000810a4 */
[----:B------:R-:W-:Y:S04]  /*132e0*/  LDS R153, [R211+0x4000] ;  /* 0x00400000d3997984 */ /* 0x000fe80000000800 */
[----:B------:R-:W1:Y:S03]  /*132f0*/  LDS R155, [R211+0x4800] ;  /* 0x00480000d39b7984 */ /* 0x000e660000000800 */
[C---:B--2---:R-:W-:Y:S01]  /*13300*/  HMMA.1688.F32.TF32 R160, R188.reuse, R64, R168 ;  /* 0x00000040bca0723c */ /* 0x044fe200000810a8 */
[----:B------:R-:W-:Y:S04]  /*13310*/  LDS R168, [R0+0x4100] ;  /* 0x0041000000a87984 */ /* 0x000fe80000000800 */
[----:B------:R-:W-:Y:S03]  /*13320*/  LDS R170, [R0+0x4900] ;  /* 0x0049000000aa7984 */ /* 0x000fe60000000800 */
[----:B---3--:R-:W-:Y:S01]  /*13330*/  HMMA.1688.F32.TF32 R164, R188, R60, R12 ;  /* 0x0000003cbca4723c */ /* 0x008fe2000008100c */
[----:B------:R-:W-:Y:S04]  /*13340*/  LDS R169, [R211+0x4100] ;  /* 0x00410000d3a97984 */ /* 0x000fe80000000800 */
[----:B------:R-:W2:Y:S03]  /*13350*/  LDS R171, [R211+0x4900] ;  /* 0x00490000d3ab7984 */ /* 0x000ea60000000800 */
[C---:B------:R-:W-:Y:S01]  /*13360*/  HMMA.1688.F32.TF32 R80, R212.reuse, R30, R80 ;  /* 0x0000001ed450723c */ /* 0x040fe20000081050 */
[----:B------:R-:W-:Y:S04]  /*13370*/  LDS R12, [R0+0x4180] ;  /* 0x00418000000c7984 */ /* 0x000fe80000000800 */
[----:B------:R-:W-:Y:S03]  /*13380*/  LDS R14, [R0+0x4980] ;  /* 0x00498000000e7984 */ /* 0x000fe60000000800 */
[C---:B------:R-:W-:Y:S01]  /*13390*/  HMMA.1688.F32.TF32 R84, R212.reuse, R26, R84 ;  /* 0x0000001ad454723c */ /* 0x040fe20000081054 */
[----:B------:R-:W-:Y:S04]  /*133a0*/  LDS R13, [R211+0x4180] ;  /* 0x00418000d30d7984 */ /* 0x000fe80000000800 */
[----:B------:R-:W3:Y:S03]  /*133b0*/  LDS R15, [R211+0x4980] ;  /* 0x00498000d30f7984 */ /* 0x000ee60000000800 */
[C---:B------:R-:W-:Y:S08]  /*133c0*/  HMMA.1688.F32.TF32 R92, R212.reuse, R18, R92 ;  /* 0x00000012d45c723c */ /* 0x040ff0000008105c */
[----:B------:R-:W-:Y:S07]  /*133d0*/  HMMA.1688.F32.TF32 R96, R212, R6, R96 ;  /* 0x00000006d460723c */ /* 0x000fee0000081060 */
[----:B------:R-:W-:Y:S01]  /*133e0*/  LOP3.LUT R215, R3, 0x40, RZ, 0x3c, !PT ;  /* 0x0000004003d77812 */ /* 0x000fe200078e3cff */
[C---:B------:R-:W-:Y:S08]  /*133f0*/  HMMA.1688.F32.TF32 R32, R136.reuse, R34, R140 ;  /* 0x000000228820723c */ /* 0x040ff0000008108c */
[C---:B------:R-:W-:Y:S08]  /*13400*/  HMMA.1688.F32.TF32 R28, R136.reuse, R30, R144 ;  /* 0x0000001e881c723c */ /* 0x040ff00000081090 */
[C---:B------:R-:W-:Y:S08]  /*13410*/  HMMA.1688.F32.TF32 R24, R136.reuse, R26, R148 ;  /* 0x0000001a8818723c */ /* 0x040ff00000081094 */
[C---:B------:R-:W-:Y:S08]  /*13420*/  HMMA.1688.F32.TF32 R16, R136.reuse, R18, R156 ;  /* 0x000000128810723c */ /* 0x040ff0000008109c */
[----:B------:R-:W-:Y:S08]  /*13430*/  HMMA.1688.F32.TF32 R4, R136, R6, R132 ;  /* 0x000000068804723c */ /* 0x000ff00000081084 */
[C---:B-1----:R-:W-:Y:S01]  /*13440*/  HMMA.1688.F32.TF32 R72, R152.reuse, R68, R204 ;  /* 0x000000449848723c */ /* 0x042fe200000810cc */
[----:B------:R-:W-:Y:S04]  /*13450*/  LDS R204, [R0+0xb080] ;  /* 0x00b0800000cc7984 */ /* 0x000fe80000000800 */
[----:B------:R-:W-:Y:S03]  /*13460*/  LDS R206, [R0+0xb880] ;  /* 0x00b8800000ce7984 */ /* 0x000fe60000000800 */
[C---:B------:R-:W-:Y:S01]  /*13470*/  HMMA.1688.F32.TF32 R76, R152.reuse, R64, R76 ;  /* 0x00000040984c723c */ /* 0x040fe2000008104c */
[----:B------:R-:W-:Y:S04]  /*13480*/  LDS R205, [R211+0xb080] ;  /* 0x00b08000d3cd7984 */ /* 0x000fe80000000800 */
[----:B------:R-:W-:Y:S03]  /*13490*/  LDS R207, [R211+0xb880] ;  /* 0x00b88000d3cf7984 */ /* 0x000fe60000000800 */
[C---:B------:R-:W-:Y:S08]  /*134a0*/  HMMA.1688.F32.TF32 R132, R152.reuse, R60, R200 ;  /* 0x0000003c9884723c */ /* 0x040ff000000810c8 */
[C---:B------:R-:W-:Y:S08]  /*134b0*/  HMMA.1688.F32.TF32 R136, R152.reuse, R56, R196 ;  /* 0x000000389888723c */ /* 0x040ff000000810c4 */
        /* <DEDUP_REMOVED lines=8> */
[-C--:B------:R-:W-:Y:S01]  /*13540*/  HMMA.1688.F32.TF32 R156, R188, R68.reuse, R172 ;  /* 0x00000044bc9c723c */ /* 0x080fe200000810ac */
[----:B------:R-:W-:Y:S04]  /*13550*/  LDS R177, [R211+0x5000] ;  /* 0x00500000d3b17984 */ /* 0x000fe80000000800 */
[----:B------:R-:W1:Y:S03]  /*13560*/  LDS R179, [R211+0x5800] ;  /* 0x00580000d3b37984 */ /* 0x000e660000000800 */
[C---:B--2---:R-:W-:Y:S01]  /*13570*/  HMMA.1688.F32.TF32 R100, R168.reuse, R68, R100 ;  /* 0x00000044a864723c */ /* 0x044fe20000081064 */
[----:B------:R-:W-:Y:S04]  /*13580*/  LDS R172, [R0+0x5080] ;  /* 0x0050800000ac7984 */ /* 0x000fe80000000800 */
[----:B------:R-:W-:Y:S03]  /*13590*/  LDS R174, [R0+0x5880] ;  /* 0x0058800000ae7984 */ /* 0x000fe60000000800 */
[C---:B------:R-:W-:Y:S01]  /*135a0*/  HMMA.1688.F32.TF32 R104, R168.reuse, R64, R104 ;  /* 0x00000040a868723c */ /* 0x040fe20000081068 */
[----:B------:R-:W-:Y:S04]  /*135b0*/  LDS R173, [R211+0x5080] ;  /* 0x00508000d3ad7984 */ /* 0x000fe80000000800 */
[----:B------:R-:W2:Y:S03]  /*135c0*/  LDS R175, [R211+0x5880] ;  /* 0x00588000d3af7984 */ /* 0x000ea60000000800 */
[C---:B------:R-:W-:Y:S01]  /*135d0*/  HMMA.1688.F32.TF32 R108, R168.reuse, R60, R108 ;  /* 0x0000003ca86c723c */ /* 0x040fe2000008106c */
[----:B------:R-:W-:Y:S04]  /*135e0*/  LDS R181, [R211+0xb100] ;  /* 0x00b10000d3b57984 */ /* 0x000fe80000000800 */
[----:B------:R-:W-:Y:S03]  /*135f0*/  LDS R183, [R211+0xb900] ;  /* 0x00b90000d3b77984 */ /* 0x000fe60000000800 */
[C---:B------:R-:W-:Y:S08]  /*13600*/  HMMA.1688.F32.TF32 R112, R168.reuse, R56, R112 ;  /* 0x00000038a870723c */ /* 0x040ff00000081070 */
[C---:B------:R-:W-:Y:S08]  /*13610*/  HMMA.1688.F32.TF32 R116, R168.reuse, R52, R116 ;  /* 0x00000034a874723c */ /* 0x040ff00000081074 */
[C---:B------:R-:W-:Y:S08]  /*13620*/  HMMA.1688.F32.TF32 R120, R168.reuse, R48, R120 ;  /* 0x00000030a878723c */ /* 0x040ff00000081078 */
[C---:B------:R-:W-:Y:S08]  /*13630*/  HMMA.1688.F32.TF32 R124, R168.reuse, R44, R124 ;  /* 0x0000002ca87c723c */ /* 0x040ff0000008107c */
[----:B------:R-:W-:Y:S01]  /*13640*/  HMMA.1688.F32.TF32 R128, R168, R8, R128 ;  /* 0x00000008a880723c */ /* 0x000fe20000081080 */
[----:B------:R-:W-:Y:S04]  /*13650*/  LDS R168, [R0+0x5100] ;  /* 0x0051000000a87984 */ /* 0x000fe80000000800 */
[----:B------:R-:W-:Y:S03]  /*13660*/  LDS R170, [R0+0x5900] ;  /* 0x0059000000aa7984 */ /* 0x000fe60000000800 */
[C---:B---3--:R-:W-:Y:S01]  /*13670*/  HMMA.1688.F32.TF32 R40, R12.reuse, R68, R40 ;  /* 0x000000440c28723c */ /* 0x048fe20000081028 */
[----:B------:R-:W-:Y:S04]  /*13680*/  LDS R169, [R211+0x5100] ;  /* 0x00510000d3a97984 */ /* 0x000fe80000000800 */
[----:B------:R-:W3:Y:S03]  /*13690*/  LDS R171, [R211+0x5900] ;  /* 0x00590000d3ab7984 */ /* 0x000ee60000000800 */
        /* <DEDUP_REMOVED lines=11> */
[----:B------:R-:W4:Y:S03]  /*13750*/  LDS R15, [R211+0x5980] ;  /* 0x00598000d30f7984 */ /* 0x000f260000000800 */
        /* <DEDUP_REMOVED lines=14> */
[C---:B--2---:R-:W-:Y:S01]  /*13840*/  HMMA.1688.F32.TF32 R156, R172.reuse, R70, R156 ;  /* 0x00000046ac9c723c */ /* 0x044fe2000008109c */
[----:B------:R-:W-:Y:S04]  /*13850*/  LDS R177, [R211+0x7000] ;  /* 0x00700000d3b17984 */ /* 0x000fe80000000800 */
[----:B------:R-:W-:Y:S03]  /*13860*/  LDS R179, [R211+0x7800] ;  /* 0x00780000d3b37984 */ /* 0x000fe60000000800 */
        /* <DEDUP_REMOVED lines=21> */
[C---:B----4-:R-:W-:Y:S01]  /*139c0*/  HMMA.1688.F32.TF32 R68, R12.reuse, R70, R40 ;  /* 0x000000460c44723c */ /* 0x050fe20000081028 */
[----:B------:R-:W-:Y:S04]  /*139d0*/  LDS R169, [R211+0x6000] ;  /* 0x00600000d3a97984 */ /* 0x000fe80000000800 */
[----:B------:R-:W-:Y:S03]  /*139e0*/  LDS R171, [R211+0x6800] ;  /* 0x00680000d3ab7984 */ /* 0x000fe60000000800 */
[C---:B------:R-:W-:Y:S01]  /*139f0*/  HMMA.1688.F32.TF32 R64, R12.reuse, R66, R36 ;  /* 0x000000420c40723c */ /* 0x040fe20000081024 */
[----:B------:R-:W1:Y:S04]  /*13a00*/  LDSM.16.M88.4 R40, [R215+0x10080] ;  /* 0x01008000d728783b */ /* 0x000e680000000200 */
[----:B------:R-:W2:Y:S03]  /*13a10*/  LDSM.16.M88.4 R36, [R215+0x12080] ;  /* 0x01208000d724783b */ /* 0x000ea60000000200 */
[C---:B------:R-:W-:Y:S01]  /*13a20*/  HMMA.1688.F32.TF32 R60, R12.reuse, R62, R32 ;  /* 0x0000003e0c3c723c */ /* 0x040fe20000081020 */
[----:B------:R-:W3:Y:S07]  /*13a30*/  LDSM.16.M88.4 R32, [R215+0x14080] ;  /* 0x01408000d720783b */ /* 0x000eee0000000200 */
[C---:B------:R-:W-:Y:S01]  /*13a40*/  HMMA.1688.F32.TF32 R56, R12.reuse, R58, R28 ;  /* 0x0000003a0c38723c */ /* 0x040fe2000008101c */
[----:B------:R-:W4:Y:S07]  /*13a50*/  LDSM.16.M88.4 R28, [R215+0x16080] ;  /* 0x01608000d71c783b */ /* 0x000f2e0000000200 */
[C---:B------:R-:W-:Y:S01]  /*13a60*/  HMMA.1688.F32.TF32 R52, R12.reuse, R54, R24 ;  /* 0x000000360c34723c */ /* 0x040fe20000081018 */
[----:B------:R-:W5:Y:S07]  /*13a70*/  LDSM.16.M88.4 R24, [R215+0x18080] ;  /* 0x01808000d718783b */ /* 0x000f6e0000000200 */
[C---:B------:R-:W-:Y:S01]  /*13a80*/  HMMA.1688.F32.TF32 R48, R12.reuse, R50, R20 ;  /* 0x000000320c30723c */ /* 0x040fe20000081014 */
[----:B------:R-:W4:Y:S07]  /*13a90*/  LDSM.16.M88.4 R20, [R215+0x1a080] ;  /* 0x01a08000d714783b */ /* 0x000f2e0000000200 */
[C---:B------:R-:W-:Y:S01]  /*13aa0*/  HMMA.1688.F32.TF32 R44, R12.reuse, R46, R16 ;  /* 0x0000002e0c2c723c */ /* 0x040fe20000081010 */
[----:B------:R-:W5:Y:S07]  /*13ab0*/  LDSM.16.M88.4 R16, [R215+0x1c080] ;  /* 0x01c08000d710783b */ /* 0x000f6e0000000200 */
[----:B------:R-:W-:Y:S01]  /*13ac0*/  HMMA.1688.F32.TF32 R8, R12, R10, R4 ;  /* 0x0000000a0c08723c */ /* 0x000fe20000081004 */
[----:B------:R-:W5:Y:S04]  /*13ad0*/  LDSM.16.M88.4 R4, [R215+0x1e080] ;  /* 0x01e08000d704783b */ /* 0x000f680000000200 */
[----:B------:R-:W-:Y:S03]  /*13ae0*/  LDS R12, [R0+0x6080] ;  /* 0x00608000000c7984 */ /* 0x000fe60000000800 */
[C---:B-1----:R-:W-:Y:S01]  /*13af0*/  HMMA.1688.F32.TF32 R72, R168.reuse, R40, R72 ;  /* 0x00000028a848723c */ /* 0x042fe20000081048 */
[----:B------:R-:W-:Y:S04]  /*13b00*/  LDS R14, [R0+0x6880] ;  /* 0x00688000000e7984 */ /* 0x000fe80000000800 */
[----:B------:R-:W-:Y:S03]  /*13b10*/  LDS R13, [R211+0x6080] ;  /* 0x00608000d30d7984 */ /* 0x000fe60000000800 */
[C---:B--2---:R-:W-:Y:S01]  /*13b20*/  HMMA.1688.F32.TF32 R76, R168.reuse, R36, R76 ;  /* 0x00000024a84c723c */ /* 0x044fe2000008104c */
[----:B------:R-:W1:Y:S07]  /*13b30*/  LDS R15, [R211+0x6880] ;  /* 0x00688000d30f7984 */ /* 0x000e6e0000000800 */
[C---:B---3--:R-:W-:Y:S08]  /*13b40*/  HMMA.1688.F32.TF32 R132, R168.reuse, R32, R132 ;  /* 0x00000020a884723c */ /* 0x048ff00000081084 */
[C---:B----4-:R-:W-:Y:S08]  /*13b50*/  HMMA.1688.F32.TF32 R136, R168.reuse, R28, R136 ;  /* 0x0000001ca888723c */ /* 0x050ff00000081088 */
[C---:B-----5:R-:W-:Y:S08]  /*13b60*/  HMMA.1688.F32.TF32 R140, R168.reuse, R24, R140 ;  /* 0x00000018a88c723c */ /* 0x060ff0000008108c */
        /* <DEDUP_REMOVED lines=154> */
[----:B------:R-:W-:Y:S08]  /*14510*/  HMMA.1688.F32.TF32 R152, R176, R10, R152 ;  /* 0x0000000ab098723c */ /* 0x000ff00000081098 */
[C---:B------:R-:W-:Y:S08]  /*14520*/  HMMA.1688.F32.TF32 R156, R172.reuse, R70, R156 ;  /* 0x00000046ac9c723c */ /* 0x040ff0000008109c */
[C---:B------:R-:W-:Y:S08]  /*14530*/  HMMA.1688.F32.TF32 R160, R172.reuse, R66, R160 ;  /* 0x00000042aca0723c */ /* 0x040ff000000810a0 */
[C---:B------:R-:W-:Y:S08]  /*14540*/  HMMA.1688.F32.TF32 R164, R172.reuse, R62, R164 ;  /* 0x0000003eaca4723c */ /* 0x040ff000000810a4 */
[C---:B------:R-:W-:Y:S08]  /*14550*/  HMMA.1688.F32.TF32 R80, R172.reuse, R58, R80 ;  /* 0x0000003aac50723c */ /* 0x040ff00000081050 */
        /* <DEDUP_REMOVED lines=19> */
[----:B------:R-:W-:Y:S03]  /*14690*/  LDS R40, [R0+0xa080] ;  /* 0x00a0800000287984 */ /* 0x000fe60000000800 */
[C---:B------:R-:W-:Y:S01]  /*146a0*/  HMMA.1688.F32.TF32 R60, R12.reuse, R62, R32 ;  /* 0x0000003e0c3c723c */ /* 0x040fe20000081020 */
[----:B------:R-:W2:Y:S04]  /*146b0*/  LDSM.16.M88.4 R32, [R215+0x12100] ;  /* 0x01210000d720783b */ /* 0x000ea80000000200 */
[----:B------:R-:W-:Y:S03]  /*146c0*/  LDS R42, [R0+0xa880] ;  /* 0x00a88000002a7984 */ /* 0x000fe60000000800 */
[C---:B------:R-:W-:Y:S01]  /*146d0*/  HMMA.1688.F32.TF32 R56, R12.reuse, R58, R28 ;  /* 0x0000003a0c38723c */ /* 0x040fe2000008101c */
[----:B------:R-:W3:Y:S04]  /*146e0*/  LDSM.16.M88.4 R28, [R215+0x14100] ;  /* 0x01410000d71c783b */ /* 0x000ee80000000200 */
[----:B------:R-:W-:Y:S03]  /*146f0*/  LDS R41, [R211+0xa080] ;  /* 0x00a08000d3297984 */ /* 0x000fe60000000800 */
[C---:B------:R-:W-:Y:S01]  /*14700*/  HMMA.1688.F32.TF32 R52, R12.reuse, R54, R24 ;  /* 0x000000360c34723c */ /* 0x040fe20000081018 */
[----:B------:R-:W4:Y:S04]  /*14710*/  LDSM.16.M88.4 R24, [R215+0x16100] ;  /* 0x01610000d718783b */ /* 0x000f280000000200 */
[----:B------:R-:W-:Y:S03]  /*14720*/  LDS R43, [R211+0xa880] ;  /* 0x00a88000d32b7984 */ /* 0x000fe60000000800 */
[C---:B------:R-:W-:Y:S01]  /*14730*/  HMMA.1688.F32.TF32 R48, R12.reuse, R50, R20 ;  /* 0x000000320c30723c */ /* 0x040fe20000081014 */
[----:B------:R-:W5:Y:S07]  /*14740*/  LDSM.16.M88.4 R20, [R215+0x18100] ;  /* 0x01810000d714783b */ /* 0x000f6e0000000200 */
[C---:B------:R-:W-:Y:S01]  /*14750*/  HMMA.1688.F32.TF32 R44, R12.reuse, R46, R16 ;  /* 0x0000002e0c2c723c */ /* 0x040fe20000081010 */
[----:B------:R-:W5:Y:S07]  /*14760*/  LDSM.16.M88.4 R16, [R215+0x1a100] ;  /* 0x01a10000d710783b */ /* 0x000f6e0000000200 */
[----:B------:R-:W-:Y:S01]  /*14770*/  HMMA.1688.F32.TF32 R8, R12, R10, R4 ;  /* 0x0000000a0c08723c */ /* 0x000fe20000081004 */
[----:B------:R-:W5:Y:S04]  /*14780*/  LDSM.16.M88.4 R12, [R215+0x1c100] ;  /* 0x01c10000d70c783b */ /* 0x000f680000000200 */
[----:B------:R-:W5:Y:S03]  /*14790*/  LDSM.16.M88.4 R4, [R215+0x1e100] ;  /* 0x01e10000d704783b */ /* 0x000f660000000200 */
[C---:B-1----:R-:W-:Y:S08]  /*147a0*/  HMMA.1688.F32.TF32 R72, R168.reuse, R36, R72 ;  /* 0x00000024a848723c */ /* 0x042ff00000081048 */
[C---:B--2---:R-:W-:Y:S08]  /*147b0*/  HMMA.1688.F32.TF32 R76, R168.reuse, R32, R76 ;  /* 0x00000020a84c723c */ /* 0x044ff0000008104c */
        /* <DEDUP_REMOVED lines=57> */
[----:B------:R-:W-:Y:S07]  /*14b50*/  LDSM.16.M88.4 R148, [R3+0x18180] ;  /* 0x018180000394783b */ /* 0x000fee0000000200 */
[-C--:B------:R-:W-:Y:S01]  /*14b60*/  HMMA.1688.F32.TF32 R72, R204, R38.reuse, R156 ;  /* 0x00000026cc48723c */ /* 0x080fe2000008109c */
[----:B------:R-:W-:Y:S07]  /*14b70*/  LDSM.16.M88.4 R156, [R3+0x1c180] ;  /* 0x01c18000039c783b */ /* 0x000fee0000000200 */
[----:B------:R-:W-:Y:S08]  /*14b80*/  HMMA.1688.F32.TF32 R100, R180, R38, R100 ;  /* 0x00000026b464723c */ /* 0x000ff00000081064 */
[----:B------:R-:W-:Y:S01]  /*14b90*/  HMMA.1688.F32.TF32 R168, R168, R6, R152 ;  /* 0x00000006a8a8723c */ /* 0x000fe20000081098 */
[----:B------:R-:W-:Y:S07]  /*14ba0*/  LDSM.16.M88.4 R152, [R3+0x1a180] ;  /* 0x01a180000398783b */ /* 0x000fee0000000200 */
[----:B-1----:R-:W-:Y:S01]  /*14bb0*/  HMMA.1688.F32.TF32 R36, R40, R38, R68 ;  /* 0x000000262824723c */ /* 0x002fe20000081044 */
[----:B------:R-:W-:Y:S04]  /*14bc0*/  LDS R68, [R0+0xc000] ;  /* 0x00c0000000447984 */ /* 0x000fe80000000800 */
[----:B------:R-:W-:Y:S03]  /*14bd0*/  LDS R70, [R0+0xc800] ;  /* 0x00c8000000467984 */ /* 0x000fe60000000800 */
[C---:B------:R-:W-:Y:S01]  /*14be0*/  HMMA.1688.F32.TF32 R76, R204.reuse, R34, R160 ;  /* 0x00000022cc4c723c */ /* 0x040fe200000810a0 */
[----:B------:R-:W-:Y:S04]  /*14bf0*/  LDS R69, [R211+0xc000] ;  /* 0x00c00000d3457984 */ /* 0x000fe80000000800 */
[----:B------:R-:W1:Y:S03]  /*14c00*/  LDS R71, [R211+0xc800] ;  /* 0x00c80000d3477984 */ /* 0x000e660000000800 */
[-C--:B------:R-:W-:Y:S01]  /*14c10*/  HMMA.1688.F32.TF32 R96, R204, R6.reuse, R96 ;  /* 0x00000006cc60723c */ /* 0x080fe20000081060 */
[----:B------:R-:W2:Y:S07]  /*14c20*/  LDSM.16.M88.4 R160, [R3+0x1e180] ;  /* 0x01e1800003a0783b */ /* 0x000eae0000000200 */
[-C--:B------:R-:W-:Y:S08]  /*14c30*/  HMMA.1688.F32.TF32 R128, R180, R6.reuse, R128 ;  /* 0x00000006b480723c */ /* 0x080ff00000081080 */
[----:B------:R-:W-:Y:S01]  /*14c40*/  HMMA.1688.F32.TF32 R4, R40, R6, R8 ;  /* 0x000000062804723c */ /* 0x000fe20000081008 */
[----:B------:R-:W-:Y:S04]  /*14c50*/  LDS R8, [R0+0xc080] ;  /* 0x00c0800000087984 */ /* 0x000fe80000000800 */
[----:B------:R-:W-:Y:S03]  /*14c60*/  LDS R10, [R0+0xc880] ;  /* 0x00c88000000a7984 */ /* 0x000fe60000000800 */
[C---:B------:R-:W-:Y:S01]  /*14c70*/  HMMA.1688.F32.TF32 R164, R204.reuse, R30, R164 ;  /* 0x0000001ecca4723c */ /* 0x040fe200000810a4 */
[----:B------:R-:W-:Y:S04]  /*14c80*/  LDS R9, [R211+0xc080] ;  /* 0x00c08000d3097984 */ /* 0x000fe80000000800 */
[----:B------:R-:W3:Y:S03]  /*14c90*/  LDS R11, [R211+0xc880] ;  /* 0x00c88000d30b7984 */ /* 0x000ee60000000800 */
        /* <DEDUP_REMOVED lines=19> */
[----:B------:R-:W-:Y:S08]  /*14dd0*/  HMMA.1688.F32.TF32 R12, R40, R14, R44 ;  /* 0x0000000e280c723c */ /* 0x000ff0000008102c */
[C---:B-1----:R-:W-:Y:S01]  /*14de0*/  HMMA.1688.F32.TF32 R40, R68.reuse, R132, R200 ;  /* 0x000000844428723c */ /* 0x042fe200000810c8 */
[----:B------:R-:W4:Y:S04]  /*14df0*/  LDL R201, [R1+0x778] ;  /* 0x0007780001c97983 */ /* 0x000f280000100800 */
[----:B------:R-:W5:Y:S03]  /*14e00*/  LDL.LU R200, [R1+0x38] ;  /* 0x0000380001c87983 */ /* 0x000f660000300800 */
[C---:B------:R-:W-:Y:S01]  /*14e10*/  HMMA.1688.F32.TF32 R44, R68.reuse, R136, R196 ;  /* 0x00000088442c723c */ /* 0x040fe200000810c4 */
[----:B------:R-:W4:Y:S04]  /*14e20*/  LDL.LU R199, [R1+0x764] ;  /* 0x0007640001c77983 */ /* 0x000f280000300800 */
[----:B------:R-:W4:Y:S03]  /*14e30*/  LDL.LU R198, [R1+0x76c] ;  /* 0x00076c0001c67983 */ /* 0x000f260000300800 */
[C---:B------:R-:W-:Y:S01]  /*14e40*/  HMMA.1688.F32.TF32 R48, R68.reuse, R140, R192 ;  /* 0x0000008c4430723c */ /* 0x040fe200000810c0 */
[----:B------:R-:W4:Y:S04]  /*14e50*/  LDL.LU R197, [R1+0x744] ;  /* 0x0007440001c57983 */ /* 0x000f280000300800 */
[----:B------:R-:W4:Y:S03]  /*14e60*/  LDL.LU R196, [R1+0x750] ;  /* 0x0007500001c47983 */ /* 0x000f260000300800 */
[C---:B------:R-:W-:Y:S01]  /*14e70*/  HMMA.1688.F32.TF32 R52, R68.reuse, R144, R188 ;  /* 0x000000904434723c */ /* 0x040fe200000810bc */
[----:B------:R-:W-:Y:S04]  /*14e80*/  LDS R192, [R0+0xf000] ;  /* 0x00f0000000c07984 */ /* 0x000fe80000000800 */
[----:B------:R-:W-:Y:S03]  /*14e90*/  LDS R194, [R0+0xf800] ;  /* 0x00f8000000c27984 */ /* 0x000fe60000000800 */
        /* <DEDUP_REMOVED lines=9> */
[----:B--2---:R-:W-:Y:S01]  /*14f30*/  HMMA.1688.F32.TF32 R68, R68, R160, R168 ;  /* 0x000000a04444723c */ /* 0x004fe200000810a8 */
[----:B------:R-:W-:Y:S04]  /*14f40*/  LDS R168, [R0+0xc100] ;  /* 0x00c1000000a87984 */ /* 0x000fe80000000800 */
[----:B------:R-:W-:Y:S03]  /*14f50*/  LDS R170, [R0+0xc900] ;  /* 0x00c9000000aa7984 */ /* 0x000fe60000000800 */
[C---:B---3--:R-:W-:Y:S01]  /*14f60*/  HMMA.1688.F32.TF32 R72, R8.reuse, R132, R72 ;  /* 0x000000840848723c */ /* 0x048fe20000081048 */
[----:B------:R-:W-:Y:S04]  /*14f70*/  LDS R169, [R211+0xc100] ;  /* 0x00c10000d3a97984 */ /* 0x000fe80000000800 */
[----:B------:R-:W1:Y:S03]  /*14f80*/  LDS R171, [R211+0xc900] ;  /* 0x00c90000d3ab7984 */ /* 0x000e660000000800 */
        /* <DEDUP_REMOVED lines=73> */
[----:B------:R-:W-:Y:S07]  /*15420*/  LDSM.16.M88.4 R32, [R215+0x1e180] ;  /* 0x01e18000d720783b */ /* 0x000fee0000000200 */
[C---:B------:R-:W-:Y:S01]  /*15430*/  HMMA.1688.F32.TF32 R140, R8.reuse, R142, R28 ;  /* 0x0000008e088c723c */ /* 0x040fe2000008101c */
[----:B------:R-:W1:Y:S07]  /*15440*/  LDSM.16.M88.4 R28, [R215+0x1c180] ;  /* 0x01c18000d71c783b */ /* 0x000e6e0000000200 */
[C---:B------:R-:W-:Y:S01]  /*15450*/  HMMA.1688.F32.TF32 R144, R8.reuse, R146, R24 ;  /* 0x000000920890723c */ /* 0x040fe20000081018 */
[----:B------:R-:W2:Y:S07]  /*15460*/  LDSM.16.M88.4 R24, [R215+0x1a180] ;  /* 0x01a18000d718783b */ /* 0x000eae0000000200 */
[C---:B------:R-:W-:Y:S01]  /*15470*/  HMMA.1688.F32.TF32 R148, R8.reuse, R150, R20 ;  /* 0x000000960894723c */ /* 0x040fe20000081014 */
[----:B------:R-:W3:Y:S07]  /*15480*/  LDSM.16.M88.4 R20, [R215+0x18180] ;  /* 0x01818000d714783b */ /* 0x000eee0000000200 */
[C---:B------:R-:W-:Y:S01]  /*15490*/  HMMA.1688.F32.TF32 R152, R8.reuse, R154, R16 ;  /* 0x0000009a0898723c */ /* 0x040fe20000081010 */
[----:B------:R-:W4:Y:S07]  /*154a0*/  LDSM.16.M88.4 R16, [R215+0x16180] ;  /* 0x01618000d710783b */ /* 0x000f2e0000000200 */
        /* <DEDUP_REMOVED lines=26> */
[----:B------:R-:W-:Y:S04]  /*15650*/  LDS R166, [R0+0xe980] ;  /* 0x00e9800000a67984 */ /* 0x000fe80000000800 */
[----:B------:R-:W-:Y:S04]  /*15660*/  LDS R165, [R211+0xe180] ;  /* 0x00e18000d3a57984 */ /* 0x000fe80000000800 */
[----:B------:R-:W2:Y:S01]  /*15670*/  LDS R167, [R211+0xe980] ;  /* 0x00e98000d3a77984 */ /* 0x000ea20000000800 */
        /* <DEDUP_REMOVED lines=24> */
[-C--:B------:R-:W-:Y:S08]  /*15800*/  HMMA.1688.F32.TF32 R180, R192, R10.reuse, R40 ;  /* 0x0000000ac0b4723c */ /* 0x080ff00000081028 */
[-C--:B------:R-:W-:Y:S08]  /*15810*/  HMMA.1688.F32.TF32 R72, R188, R10.reuse, R72 ;  /* 0x0000000abc48723c */ /* 0x080ff00000081048 */
[-C--:B-1----:R-:W-:Y:S08]  /*15820*/  HMMA.1688.F32.TF32 R136, R168, R10.reuse, R136 ;  /* 0x0000000aa888723c */ /* 0x082ff00000081088 */
[----:B--2---:R-:W-:Y:S01]  /*15830*/  HMMA.1688.F32.TF32 R104, R164, R10, R104 ;  /* 0x0000000aa468723c */ /* 0x004fe20000081068 */
[----:B------:R-:W2:Y:S04]  /*15840*/  LDL.LU R11, [R1+0x724] ;  /* 0x00072400010b7983 */ /* 0x000ea80000300800 */
[----:B------:R-:W3:Y:S04]  /*15850*/  LDL.LU R10, [R1+0x730] ;  /* 0x00073000010a7983 */ /* 0x000ee80000300800 */
[----:B------:R-:W4:Y:S04]  /*15860*/  LDL.LU R9, [R1+0x704] ;  /* 0x0007040001097983 */ /* 0x000f280000300800 */
[----:B------:R-:W5:Y:S01]  /*15870*/  LDL.LU R8, [R1+0x710] ;  /* 0x0007100001087983 */ /* 0x000f620000300800 */
[----:B------:R-:W-:Y:S01]  /*15880*/  IADD3 R5, R200, 0x1, RZ ;  /* 0x00000001c8057810 */ /* 0x000fe20007ffe0ff */
[----:B------:R-:W-:-:S04]  /*15890*/  IMAD.MOV.U32 R202, RZ, RZ, c[0x0][0x180] ;  /* 0x00006000ffca7624 */ /* 0x000fc800078e00ff */
[----:B------:R-:W-:Y:S01]  /*158a0*/  IMAD R4, R5, -0x80, R202 ;  /* 0xffffff8005047824 */ /* 0x000fe200078e02ca */
[-C--:B------:R-:W-:Y:S01]  /*158b0*/  IADD3 R198, P3, R198, R209.reuse, RZ ;  /* 0x000000d1c6c67210 */ /* 0x080fe20007f7e0ff */
[-C--:B------:R-:W-:Y:S03]  /*158c0*/  HMMA.1688.F32.TF32 R184, R192, R6.reuse, R36 ;  /* 0x00000006c0b8723c */ /* 0x080fe60000081024 */
[----:B------:R-:W-:Y:S02]  /*158d0*/  ISETP.GT.AND P1, PT, R4, RZ, PT ;  /* 0x000000ff0400720c */ /* 0x000fe40003f24270 */
[----:B------:R-:W-:Y:S02]  /*158e0*/  IADD3 R196, P4, R196, R209, RZ ;  /* 0x000000d1c4c47210 */ /* 0x000fe40007f9e0ff */
[----:B------:R-:W-:Y:S01]  /*158f0*/  ISETP.GE.AND P0, PT, R200, R201, PT ;  /* 0x000000c9c800720c */ /* 0x000fe20003f06270 */
[----:B------:R-:W-:Y:S01]  /*15900*/  HMMA.1688.F32.TF32 R68, R188, R6, R68 ;  /* 0x00000006bc44723c */ /* 0x000fe20000081044 */
[----:B------:R-:W-:-:S02]  /*15910*/  IMAD.X R199, R199, 0x1, R2, P3 ;  /* 0x00000001c7c77824 */ /* 0x000fc400018e0602 */
[----:B------:R-:W-:-:S05]  /*15920*/  IMAD.X R197, R197, 0x1, R2, P4 ;  /* 0x00000001c5c57824 */ /* 0x000fca00020e0602 */
[-C--:B------:R-:W-:Y:S01]  /*15930*/  HMMA.1688.F32.TF32 R100, R164, R6.reuse, R100 ;  /* 0x00000006a464723c */ /* 0x080fe20000081064 */
[----:B------:R-:W-:Y:S07]  /*15940*/  STL [R1+0x76c], R198 ;  /* 0x00076cc601007387 */ /* 0x000fee0000100800 */
[----:B------:R-:W-:Y:S07]  /*15950*/  HMMA.1688.F32.TF32 R132, R168, R6, R132 ;  /* 0x00000006a884723c */ /* 0x000fee0000081084 */
[----:B------:R-:W-:-:S02]  /*15960*/  SEL R6, RZ, 0x4, !P1 ;  /* 0x00000004ff067807 */ /* 0x000fc40004800000 */
[----:B------:R-:W-:Y:S02]  /*15970*/  ISETP.GT.AND P1, PT, R4, 0x4, PT ;  /* 0x000000040400780c */ /* 0x000fe40003f24270 */
[----:B------:R-:W-:Y:S01]  /*15980*/  SEL R6, R6, RZ, !P0 ;  /* 0x000000ff06067207 */ /* 0x000fe20004000000 */
[----:B------:R-:W-:Y:S01]  /*15990*/  STL [R1+0x764], R199 ;  /* 0x000764c701007387 */ /* 0x000fe20000100800 */
[----:B------:R-:W-:Y:S02]  /*159a0*/  HMMA.1688.F32.TF32 R176, R192, R14, R44 ;  /* 0x0000000ec0b0723c */ /* 0x000fe4000008102c */
[----:B------:R-:W-:Y:S01]  /*159b0*/  ISETP.NE.U32.AND P2, PT, R6, RZ, PT ;  /* 0x000000ff0600720c */ /* 0x000fe20003f45070 */
[----:B------:R-:W-:Y:S01]  /*159c0*/  STL [R1+0x750], R196 ;  /* 0x000750c401007387 */ /* 0x000fe20000100800 */
[----:B------:R-:W-:-:S03]  /*159d0*/  SEL R6, RZ, 0x4, !P1 ;  /* 0x00000004ff067807 */ /* 0x000fc60004800000 */
[----:B------:R-:W-:Y:S01]  /*159e0*/  STL [R1+0x744], R197 ;  /* 0x000744c501007387 */ /* 0x000fe20000100800 */
[----:B------:R-:W-:Y:S01]  /*159f0*/  HMMA.1688.F32.TF32 R76, R188, R14, R76 ;  /* 0x0000000ebc4c723c */ /* 0x000fe2000008104c */
[----:B------:R-:W-:-:S07]  /*15a00*/  SEL R6, R6, RZ, !P0 ;  /* 0x000000ff06067207 */ /* 0x000fce0004000000 */
[-C--:B------:R-:W-:Y:S08]  /*15a10*/  HMMA.1688.F32.TF32 R108, R164, R14.reuse, R108 ;  /* 0x0000000ea46c723c */ /* 0x080ff0000008106c */
[----:B------:R-:W-:Y:S01]  /*15a20*/  HMMA.1688.F32.TF32 R140, R168, R14, R140 ;  /* 0x0000000ea88c723c */ /* 0x000fe2000008108c */
[----:B------:R-:W4:Y:S04]  /*15a30*/  LDL.LU R15, [R1+0x6e4] ;  /* 0x0006e400010f7983 */ /* 0x000f280000300800 */
[----:B------:R-:W4:Y:S04]  /*15a40*/  LDL.LU R14, [R1+0x6f0] ;  /* 0x0006f000010e7983 */ /* 0x000f280000300800 */
[----:B------:R-:W4:Y:S01]  /*15a50*/  LDL.LU R13, [R1+0x6c4] ;  /* 0x0006c400010d7983 */ /* 0x000f220000300800 */
[----:B------:R-:W-:-:S03]  /*15a60*/  ISETP.NE.U32.AND P1, PT, R6, RZ, PT ;  /* 0x000000ff0600720c */ /* 0x000fc60003f25070 */
[----:B------:R-:W4:Y:S01]  /*15a70*/  LDL.LU R12, [R1+0x6d0] ;  /* 0x0006d000010c7983 */ /* 0x000f220000300800 */
[----:B------:R-:W-:Y:S02]  /*15a80*/  IMAD.MOV.U32 R6, RZ, RZ, R198 ;  /* 0x000000ffff067224 */ /* 0x000fe400078e00c6 */
[----:B------:R-:W-:Y:S01]  /*15a90*/  IMAD.MOV.U32 R7, RZ, RZ, R199 ;  /* 0x000000ffff077224 */ /* 0x000fe200078e00c7 */
[----:B------:R-:W-:Y:S06]  /*15aa0*/  BAR.SYNC.DEFER_BLOCKING 0x0 ;  /* 0x0000000000007b1d */ /* 0x000fec0000010000 */
[----:B------:R-:W-:Y:S01]  /*15ab0*/  @!PT LDS RZ, [RZ] ;  /* 0x00000000fffff984 */ /* 0x000fe20000000800 */
[----:B------:R-:W-:Y:S01]  /*15ac0*/  @!PT LDS RZ, [RZ] ;  /* 0x00000000fffff984 */ /* 0x000fe20000000800 */
[----:B------:R-:W-:Y:S01]  /*15ad0*/  @!PT LDS RZ, [RZ] ;  /* 0x00000000fffff984 */ /* 0x000fe20000000800 */
[----:B------:R1:W-:Y:S02]  /*15ae0*/  LDGSTS.E [R208], [R6.64], P2 ;  /* 0x0000000006d07fae */ /* 0x0003e40009121846 */
[----:B-1----:R-:W-:-:S02]  /*15af0*/  IMAD.MOV.U32 R6, RZ, RZ, R196 ;  /* 0x000000ffff067224 */ /* 0x002fc400078e00c4 */
[----:B------:R-:W-:-:S05]  /*15b00*/  IMAD.MOV.U32 R7, RZ, RZ, R197 ;  /* 0x000000ffff077224 */ /* 0x000fca00078e00c5 */
[----:B------:R1:W-:Y:S01]  /*15b10*/  LDGSTS.E [R208+0x800], [R6.64], P1 ;  /* 0x0080000006d07fae */ /* 0x0003e20008921846 */
[----:B------:R-:W-:-:S04]  /*15b20*/  ISETP.GT.AND P1, PT, R4, 0x8, PT ;  /* 0x000000080400780c */ /* 0x000fc80003f24270 */
[----:B-1----:R-:W-:Y:S02]  /*15b30*/  SEL R6, RZ, 0x4, !P1 ;  /* 0x00000004ff067807 */ /* 0x002fe40004800000 */
[----:B------:R-:W-:Y:S02]  /*15b40*/  ISETP.GT.AND P1, PT, R4, 0xc, PT ;  /* 0x0000000c0400780c */ /* 0x000fe40003f24270 */
[----:B------:R-:W-:-:S04]  /*15b50*/  SEL R6, R6, RZ, !P0 ;  /* 0x000000ff06067207 */ /* 0x000fc80004000000 */
[----:B------:R-:W-:Y:S02]  /*15b60*/  ISETP.NE.U32.AND P2, PT, R6, RZ, PT ;  /* 0x000000ff0600720c */ /* 0x000fe40003f45070 */
[----:B------:R-:W-:-:S04]  /*15b70*/  SEL R6, RZ, 0x4, !P1 ;  /* 0x00000004ff067807 */ /* 0x000fc80004800000 */
[----:B------:R-:W-:-:S04]  /*15b80*/  SEL R6, R6, RZ, !P0 ;  /* 0x000000ff06067207 */ /* 0x000fc80004000000 */
[----:B------:R-:W-:Y:S02]  /*15b90*/  ISETP.NE.U32.AND P1, PT, R6, RZ, PT ;  /* 0x000000ff0600720c */ /* 0x000fe40003f25070 */
[----:B---3--:R-:W-:-:S05]  /*15ba0*/  IADD3 R10, P3, R10, R209, RZ ;  /* 0x000000d10a0a7210 */ /* 0x008fca0007f7e0ff */
[----:B--2---:R-:W-:Y:S01]  /*15bb0*/  IMAD.X R11, R11, 0x1, R2, P3 ;  /* 0x000000010b0b7824 */ /* 0x004fe200018e0602 */
[----:B-----5:R-:W-:Y:S01]  /*15bc0*/  IADD3 R8, P4, R8, R209, RZ ;  /* 0x000000d108087210 */ /* 0x020fe20007f9e0ff */
[----:B------:R-:W-:Y:S01]  /*15bd0*/  IMAD.MOV.U32 R6, RZ, RZ, R10 ;  /* 0x000000ffff067224 */ /* 0x000fe200078e000a */
[----:B------:R-:W-:Y:S01]  /*15be0*/  STL [R1+0x730], R10 ;  /* 0x0007300a01007387 */ /* 0x000fe20000100800 */
[----:B------:R-:W-:Y:S02]  /*15bf0*/  IMAD.MOV.U32 R7, RZ, RZ, R11 ;  /* 0x000000ffff077224 */ /* 0x000fe400078e000b */
[----:B----4-:R-:W-:Y:S01]  /*15c00*/  IMAD.X R9, R9, 0x1, R2, P4 ;  /* 0x0000000109097824 */ /* 0x010fe200020e0602 */
[----:B------:R1:W-:Y:S04]  /*15c10*/  STL [R1+0x724], R11 ;  /* 0x0007240b01007387 */ /* 0x0003e80000100800 */
[----:B------:R-:W-:Y:S04]  /*15c20*/  STL [R1+0x710], R8 ;  /* 0x0007100801007387 */ /* 0x000fe80000100800 */
[----:B------:R2:W-:Y:S04]  /*15c30*/  STL [R1+0x704], R9 ;  /* 0x0007040901007387 */ /* 0x0005e80000100800 */
[----:B------:R3:W-:Y:S04]  /*15c40*/  LDGSTS.E [R208+0x1000], [R6.64], P2 ;  /* 0x0100000006d07fae */ /* 0x0007e80009121846 */
[----:B-1----:R-:W4:Y:S04]  /*15c50*/  LDL.LU R11, [R1+0x6a4] ;  /* 0x0006a400010b7983 */ /* 0x002f280000300800 */
[----:B------:R-:W5:Y:S01]  /*15c60*/  LDL.LU R10, [R1+0x6b0] ;  /* 0x0006b000010a7983 */ /* 0x000f620000300800 */
[----:B---3--:R-:W-:-:S02]  /*15c70*/  IMAD.MOV.U32 R7, RZ, RZ, R9 ;  /* 0x000000ffff077224 */ /* 0x008fc400078e0009 */
[----:B------:R-:W-:Y:S01]  /*15c80*/  IMAD.MOV.U32 R6, RZ, RZ, R8 ;  /* 0x000000ffff067224 */ /* 0x000fe200078e0008 */
[----:B--2---:R-:W2:Y:S04]  /*15c90*/  LDL.LU R9, [R1+0x684] ;  /* 0x0006840001097983 */ /* 0x004ea80000300800 */
[----:B------:R-:W3:Y:S04]  /*15ca0*/  LDL.LU R8, [R1+0x690] ;  /* 0x0006900001087983 */ /* 0x000ee80000300800 */
[----:B------:R1:W-:Y:S01]  /*15cb0*/  LDGSTS.E [R208+0x1800], [R6.64], P1 ;  /* 0x0180000006d07fae */ /* 0x0003e20008921846 */
[----:B------:R-:W-:-:S04]  /*15cc0*/  ISETP.GT.AND P1, PT, R4, 0x10, PT ;  /* 0x000000100400780c */ /* 0x000fc80003f24270 */
[----:B-1----:R-:W-:Y:S02]  /*15cd0*/  SEL R6, RZ, 0x4, !P1 ;  /* 0x00000004ff067807 */ /* 0x002fe40004800000 */
[----:B------:R-:W-:Y:S02]  /*15ce0*/  ISETP.GT.AND P1, PT, R4, 0x14, PT ;  /* 0x000000140400780c */ /* 0x000fe40003f24270 */
[----:B------:R-:W-:-:S04]  /*15cf0*/  SEL R6, R6, RZ, !P0 ;  /* 0x000000ff06067207 */ /* 0x000fc80004000000 */
[----:B------:R-:W-:Y:S02]  /*15d00*/  ISETP.NE.U32.AND P2, PT, R6, RZ, PT ;  /* 0x000000ff0600720c */ /* 0x000fe40003f45070 */
[----:B------:R-:W-:-:S04]  /*15d10*/  SEL R6, RZ, 0x4, !P1 ;  /* 0x00000004ff067807 */ /* 0x000fc80004800000 */
[----:B------:R-:W-:Y:S02]  /*15d20*/  SEL R6, R6, RZ, !P0 ;  /* 0x000000ff06067207 */ /* 0x000fe40004000000 */
[----:B------:R-:W-:Y:S02]  /*15d30*/  IADD3 R14, P3, R14, R209, RZ ;  /* 0x000000d10e0e7210 */ /* 0x000fe40007f7e0ff */
[----:B------:R-:W-:-:S03]  /*15d40*/  ISETP.NE.U32.AND P1, PT, R6, RZ, PT ;  /* 0x000000ff0600720c */ /* 0x000fc60003f25070 */
[----:B------:R-:W-:Y:S01]  /*15d50*/  IMAD.X R15, R15, 0x1, R2, P3 ;  /* 0x000000010f0f7824 */ /* 0x000fe200018e0602 */
[----:B------:R-:W-:Y:S01]  /*15d60*/  IADD3 R12, P4, R12, R209, RZ ;  /* 0x000000d10c0c7210 */ /* 0x000fe20007f9e0ff */
[----:B------:R-:W-:Y:S01]  /*15d70*/  IMAD.MOV.U32 R6, RZ, RZ, R14 ;  /* 0x000000ffff067224 */ /* 0x000fe200078e000e */
[----:B------:R-:W-:Y:S01]  /*15d80*/  STL [R1+0x6f0], R14 ;  /* 0x0006f00e01007387 */ /* 0x000fe20000100800 */
[----:B------:R-:W-:Y:S02]  /*15d90*/  IMAD.MOV.U32 R7, RZ, RZ, R15 ;  /* 0x000000ffff077224 */ /* 0x000fe400078e000f */
[----:B------:R-:W-:Y:S01]  /*15da0*/  IMAD.X R13, R13, 0x1, R2, P4 ;  /* 0x000000010d0d7824 */ /* 0x000fe200020e0602 */
[----:B------:R1:W-:Y:S04]  /*15db0*/  STL [R1+0x6e4], R15 ;  /* 0x0006e40f01007387 */ /* 0x0003e80000100800 */
[----:B------:R-:W-:Y:S04]  /*15dc0*/  STL [R1+0x6d0], R12 ;  /* 0x0006d00c01007387 */ /* 0x000fe80000100800 */
[----:B------:R1:W-:Y:S04]  /*15dd0*/  STL [R1+0x6c4], R13 ;  /* 0x0006c40d01007387 */ /* 0x0003e80000100800 */
[----:B------:R1:W-:Y:S04]  /*15de0*/  LDGSTS.E [R208+0x2000], [R6.64], P2 ;  /* 0x0200000006d07fae */ /* 0x0003e80009121846 */
[----:B-1----:R-:W2:Y:S04]  /*15df0*/  LDL.LU R15, [R1+0x664] ;  /* 0x00066400010f7983 */ /* 0x002ea80000300800 */
[----:B------:R-:W2:Y:S01]  /*15e00*/  LDL.LU R14, [R1+0x670] ;  /* 0x00067000010e7983 */ /* 0x000ea20000300800 */
[----:B------:R-:W-:-:S02]  /*15e10*/  IMAD.MOV.U32 R7, RZ, RZ, R13 ;  /* 0x000000ffff077224 */ /* 0x000fc400078e000d */
[----:B------:R-:W-:Y:S01]  /*15e20*/  IMAD.MOV.U32 R6, RZ, RZ, R12 ;  /* 0x000000ffff067224 */ /* 0x000fe200078e000c */
[----:B------:R-:W2:Y:S04]  /*15e30*/  LDL.LU R13, [R1+0x644] ;  /* 0x00064400010d7983 */ /* 0x000ea80000300800 */
[----:B------:R-:W2:Y:S04]  /*15e40*/  LDL.LU R12, [R1+0x650] ;  /* 0x00065000010c7983 */ /* 0x000ea80000300800 */
        /* <DEDUP_REMOVED lines=9> */
[----:B-----5:R-:W-:-:S05]  /*15ee0*/  IADD3 R10, P3, R10, R209, RZ ;  /* 0x000000d10a0a7210 */ /* 0x020fca0007f7e0ff */
[----:B----4-:R-:W-:Y:S01]  /*15ef0*/  IMAD.X R11, R11, 0x1, R2, P3 ;  /* 0x000000010b0b7824 */ /* 0x010fe200018e0602 */
[----:B---3--:R-:W-:Y:S01]  /*15f00*/  IADD3 R8, P4, R8, R209, RZ ;  /* 0x000000d108087210 */ /* 0x008fe20007f9e0ff */
[----:B------:R-:W-:Y:S01]  /*15f10*/  STL [R1+0x6b0], R10 ;  /* 0x0006b00a01007387 */ /* 0x000fe20000100800 */
[----:B------:R-:W-:-:S03]  /*15f20*/  IMAD.MOV.U32 R6, RZ, RZ, R10 ;  /* 0x000000ffff067224 */ /* 0x000fc600078e000a */
[----:B--2---:R-:W-:Y:S01]  /*15f30*/  IMAD.X R9, R9, 0x1, R2, P4 ;  /* 0x0000000109097824 */ /* 0x004fe200020e0602 */
[----:B------:R1:W-:Y:S01]  /*15f40*/  STL [R1+0x6a4], R11 ;  /* 0x0006a40b01007387 */ /* 0x0003e20000100800 */
[----:B------:R-:W-:-:S03]  /*15f50*/  IMAD.MOV.U32 R7, RZ, RZ, R11 ;  /* 0x000000ffff077224 */ /* 0x000fc600078e000b */
[----:B------:R-:W-:Y:S04]  /*15f60*/  STL [R1+0x690], R8 ;  /* 0x0006900801007387 */ /* 0x000fe80000100800 */
[----:B------:R2:W-:Y:S04]  /*15f70*/  STL [R1+0x684], R9 ;  /* 0x0006840901007387 */ /* 0x0005e80000100800 */
[----:B-1----:R-:W3:Y:S04]  /*15f80*/  LDL.LU R11, [R1+0x624] ;  /* 0x00062400010b7983 */ /* 0x002ee80000300800 */
[----:B------:R1:W-:Y:S04]  /*15f90*/  LDGSTS.E [R208+0x3000], [R6.64], P2 ;  /* 0x0300000006d07fae */ /* 0x0003e80009121846 */
[----:B------:R-:W4:Y:S01]  /*15fa0*/  LDL.LU R10, [R1+0x630] ;  /* 0x00063000010a7983 */ /* 0x000f220000300800 */
[----:B-1----:R-:W-:-:S02]  /*15fb0*/  IMAD.MOV.U32 R7, RZ, RZ, R9 ;  /* 0x000000ffff077224 */ /* 0x002fc400078e0009 */
[----:B------:R-:W-:Y:S01]  /*15fc0*/  IMAD.MOV.U32 R6, RZ, RZ, R8 ;  /* 0x000000ffff067224 */ /* 0x000fe200078e0008 */
[----:B--2---:R-:W2:Y:S04]  /*15fd0*/  LDL.LU R9, [R1+0x604] ;  /* 0x0006040001097983 */ /* 0x004ea80000300800 */
[----:B------:R-:W5:Y:S04]  /*15fe0*/  LDL.LU R8, [R1+0x610] ;  /* 0x0006100001087983 */ /* 0x000f680000300800 */
[----:B------:R1:W-:Y:S01]  /*15ff0*/  LDGSTS.E [R208+0x3800], [R6.64], P1 ;  /* 0x0380000006d07fae */ /* 0x0003e20008921846 */
[----:B------:R-:W-:-:S04]  /*16000*/  ISETP.GT.AND P1, PT, R4, 0x20, PT ;  /* 0x000000200400780c */ /* 0x000fc80003f24270 */
[----:B-1----:R-:W-:Y:S02]  /*16010*/  SEL R6, RZ, 0x4, !P1 ;  /* 0x00000004ff067807 */ /* 0x002fe40004800000 */
[----:B------:R-:W-:Y:S02]  /*16020*/  ISETP.GT.AND P1, PT, R4, 0x24, PT ;  /* 0x000000240400780c */ /* 0x000fe40003f24270 */
[----:B------:R-:W-:-:S04]  /*16030*/  SEL R6, R6, RZ, !P0 ;  /* 0x000000ff06067207 */ /* 0x000fc80004000000 */
[----:B------:R-:W-:Y:S02]  /*16040*/  ISETP.NE.U32.AND P2, PT, R6, RZ, PT ;  /* 0x000000ff0600720c */ /* 0x000fe40003f45070 */
[----:B------:R-:W-:Y:S02]  /*16050*/  SEL R6, RZ, 0x4, !P1 ;  /* 0x00000004ff067807 */ /* 0x000fe40004800000 */
[----:B------:R-:W-:Y:S02]  /*16060*/  IADD3 R14, P3, R14, R209, RZ ;  /* 0x000000d10e0e7210 */ /* 0x000fe40007f7e0ff */
[----:B------:R-:W-:-:S03]  /*16070*/  SEL R6, R6, RZ, !P0 ;  /* 0x000000ff06067207 */ /* 0x000fc60004000000 */
[----:B------:R-:W-:Y:S01]  /*16080*/  IMAD.X R15, R15, 0x1, R2, P3 ;  /* 0x000000010f0f7824 */ /* 0x000fe200018e0602 */
[----:B------:R-:W-:Y:S01]  /*16090*/  IADD3 R12, P4, R12, R209, RZ ;  /* 0x000000d10c0c7210 */ /* 0x000fe20007f9e0ff */
[----:B------:R-:W-:Y:S01]  /*160a0*/  STL [R1+0x670], R14 ;  /* 0x0006700e01007387 */ /* 0x000fe20000100800 */
[----:B------:R-:W-:Y:S01]  /*160b0*/  ISETP.NE.U32.AND P1, PT, R6, RZ, PT ;  /* 0x000000ff0600720c */ /* 0x000fe20003f25070 */
[----:B------:R-:W-:Y:S02]  /*160c0*/  IMAD.MOV.U32 R6, RZ, RZ, R14 ;  /* 0x000000ffff067224 */ /* 0x000fe400078e000e */
[----:B------:R-:W-:Y:S01]  /*160d0*/  IMAD.X R13, R13, 0x1, R2, P4 ;  /* 0x000000010d0d7824 */ /* 0x000fe200020e0602 */
[----:B------:R1:W-:Y:S01]  /*160e0*/  STL [R1+0x664], R15 ;  /* 0x0006640f01007387 */ /* 0x0003e20000100800 */
[----:B------:R-:W-:-:S03]  /*160f0*/  IMAD.MOV.U32 R7, RZ, RZ, R15 ;  /* 0x000000ffff077224 */ /* 0x000fc600078e000f */
[----:B------:R-:W-:Y:S04]  /*16100*/  STL [R1+0x650], R12 ;  /* 0x0006500c01007387 */ /* 0x000fe80000100800 */
[----:B------:R1:W-:Y:S04]  /*16110*/  STL [R1+0x644], R13 ;  /* 0x0006440d01007387 */ /* 0x0003e80000100800 */
[----:B-1----:R-:W2:Y:S04]  /*16120*/  LDL.LU R15, [R1+0x5e4] ;  /* 0x0005e400010f7983 */ /* 0x002ea80000300800 */
[----:B------:R1:W-:Y:S04]  /*16130*/  LDGSTS.E [R208+0x4000], [R6.64], P2 ;  /* 0x0400000006d07fae */ /* 0x0003e80009121846 */
[----:B------:R-:W2:Y:S01]  /*16140*/  LDL.LU R14, [R1+0x5f0] ;  /* 0x0005f000010e7983 */ /* 0x000ea20000300800 */
[----:B-1----:R-:W-:-:S02]  /*16150*/  IMAD.MOV.U32 R7, RZ, RZ, R13 ;  /* 0x000000ffff077224 */ /* 0x002fc400078e000d */
        /* <DEDUP_REMOVED lines=12> */
[----:B----4-:R-:W-:-:S05]  /*16220*/  IADD3 R10, P3, R10, R209, RZ ;  /* 0x000000d10a0a7210 */ /* 0x010fca0007f7e0ff */
[----:B---3--:R-:W-:Y:S01]  /*16230*/  IMAD.X R11, R11, 0x1, R2, P3 ;  /* 0x000000010b0b7824 */ /* 0x008fe200018e0602 */
[----:B------:R-:W-:Y:S01]  /*16240*/  STL [R1+0x630], R10 ;  /* 0x0006300a01007387 */ /* 0x000fe20000100800 */
[----:B------:R-:W-:Y:S02]  /*16250*/  IMAD.MOV.U32 R6, RZ, RZ, R10 ;  /* 0x000000ffff067224 */ /* 0x000fe400078e000a */
[----:B------:R-:W-:Y:S01]  /*16260*/  IMAD.MOV.U32 R7, RZ, RZ, R11 ;  /* 0x000000ffff077224 */ /* 0x000fe200078e000b */
[----:B-----5:R-:W-:Y:S01]  /*16270*/  IADD3 R8, P4, R8, R209, RZ ;  /* 0x000000d108087210 */ /* 0x020fe20007f9e0ff */
[----:B------:R1:W-:Y:S04]  /*16280*/  STL [R1+0x624], R11 ;  /* 0x0006240b01007387 */ /* 0x0003e80000100800 */
[----:B--2---:R-:W-:Y:S01]  /*16290*/  IMAD.X R9, R9, 0x1, R2, P4 ;  /* 0x0000000109097824 */ /* 0x004fe200020e0602 */
        /* <DEDUP_REMOVED lines=20> */
[----:B------:R-:W-:Y:S01]  /*163e0*/  STL [R1+0x5f0], R14 ;  /* 0x0005f00e01007387 */ /* 0x000fe20000100800 */
[----:B------:R-:W-:Y:S02]  /*163f0*/  IMAD.MOV.U32 R6, RZ, RZ, R14 ;  /* 0x000000ffff067224 */ /* 0x000fe400078e000e */
[----:B------:R-:W-:Y:S01]  /*16400*/  IMAD.MOV.U32 R7, RZ, RZ, R15 ;  /* 0x000000ffff077224 */ /* 0x000fe200078e000f */
[----:B------:R-:W-:Y:S01]  /*16410*/  IADD3 R12, P4, R12, R209, RZ ;  /* 0x000000d10c0c7210 */ /* 0x000fe20007f9e0ff */
[----:B------:R1:W-:Y:S04]  /*16420*/  STL [R1+0x5e4], R15 ;  /* 0x0005e40f01007387 */ /* 0x0003e80000100800 */
[----:B------:R-:W-:Y:S01]  /*16430*/  IMAD.X R13, R13, 0x1, R2, P4 ;  /* 0x000000010d0d7824 */ /* 0x000fe200020e0602 */
        /* <DEDUP_REMOVED lines=236> */
[----:B------:R-:W3:Y:S04]  /*17300*/  LDL.LU R16, [R1+0x71c] ;  /* 0x00071c0001107983 */ /* 0x000ee80000300800 */
[----:B------:R4:W-:Y:S04]  /*17310*/  LDGSTS.E [R208+0xf000], [R6.64], P2 ;  /* 0x0f00000006d07fae */ /* 0x0009e80009121846 */
[----:B-1----:R-:W5:Y:S01]  /*17320*/  LDL.LU R11, [R1+0x728] ;  /* 0x00072800010b7983 */ /* 0x002f620000300800 */
[----:B----4-:R-:W-:-:S02]  /*17330*/  IMAD.MOV.U32 R7, RZ, RZ, R9 ;  /* 0x000000ffff077224 */ /* 0x010fc400078e0009 */
[----:B------:R-:W-:Y:S01]  /*17340*/  IMAD.MOV.U32 R6, RZ, RZ, R8 ;  /* 0x000000ffff067224 */ /* 0x000fe200078e0008 */
[----:B--2---:R-:W2:Y:S04]  /*17350*/  LDL.LU R9, [R1+0x6fc] ;  /* 0x0006fc0001097983 */ /* 0x004ea80000300800 */
[----:B------:R-:W4:Y:S04]  /*17360*/  LDL.LU R8, [R1+0x708] ;  /* 0x0007080001087983 */ /* 0x000f280000300800 */
        /* <DEDUP_REMOVED lines=15> */
[----:B------:R-:W-:Y:S01]  /*17460*/  LOP3.LUT R10, R208, 0x20, RZ, 0x3c, !PT ;  /* 0x00000020d00a7812 */ /* 0x000fe200078e3cff */
[----:B------:R-:W-:Y:S01]  /*17470*/  IMAD.MOV.U32 R7, RZ, RZ, R15 ;  /* 0x000000ffff077224 */ /* 0x000fe200078e000f */
[----:B------:R-:W-:Y:S04]  /*17480*/  STL [R1+0x748], R12 ;  /* 0x0007480c01007387 */ /* 0x000fe80000100800 */
[----:B------:R1:W-:Y:S04]  /*17490*/  STL [R1+0x75c], R15 ;  /* 0x00075c0f01007387 */ /* 0x0003e80000100800 */
        /* <DEDUP_REMOVED lines=18> */
[----:B---3--:R-:W-:Y:S01]  /*175c0*/  IMAD.X R16, R16, 0x1, R2, P3 ;  /* 0x0000000110107824 */ /* 0x008fe200018e0602 */
[----:B------:R-:W-:Y:S01]  /*175d0*/  STL [R1+0x728], R11 ;  /* 0x0007280b01007387 */ /* 0x000fe20000100800 */
[----:B------:R-:W-:Y:S02]  /*175e0*/  IMAD.MOV.U32 R6, RZ, RZ, R11 ;  /* 0x000000ffff067224 */ /* 0x000fe400078e000b */
[----:B------:R-:W-:Y:S01]  /*175f0*/  IMAD.MOV.U32 R7, RZ, RZ, R16 ;  /* 0x000000ffff077224 */ /* 0x000fe200078e0010 */
[----:B----4-:R-:W-:Y:S01]  /*17600*/  IADD3 R8, P4, R8, R209, RZ ;  /* 0x000000d108087210 */ /* 0x010fe20007f9e0ff */
        /* <DEDUP_REMOVED lines=366> */
[----:B------:R2:W-:Y:S04]  /*18cf0*/  STL [R1+0x384], R8 ;  /* 0x0003840801007387 */ /* 0x0005e80000100800 */
[----:B------:R3:W-:Y:S04]  /*18d00*/  STL [R1+0x380], R9 ;  /* 0x0003800901007387 */ /* 0x0007e80000100800 */
[----:B------:R-:W4:Y:S04]  /*18d10*/  LDL.LU R17, [R1+0x714] ;  /* 0x0007140001117983 */ /* 0x000f280000300800 */
[----:B-1----:R-:W5:Y:S04]  /*18d20*/  LDL.LU R16, [R1+0x720] ;  /* 0x0007200001107983 */ /* 0x002f680000300800 */
[----:B------:R1:W-:Y:S04]  /*18d30*/  LDGSTS.E [R10+0xf200], [R6.64], P2 ;  /* 0x0f200000060a7fae */ /* 0x0003e80009121846 */
[----:B------:R-:W4:Y:S01]  /*18d40*/  LDL.LU R11, [R1+0x6f4] ;  /* 0x0006f400010b7983 */ /* 0x000f220000300800 */
[----:B-1----:R-:W-:-:S03]  /*18d50*/  IMAD.MOV.U32 R6, RZ, RZ, R8 ;  /* 0x000000ffff067224 */ /* 0x002fc600078e0008 */
[----:B--2---:R-:W2:Y:S01]  /*18d60*/  LDL.LU R8, [R1+0x700] ;  /* 0x0007000001087983 */ /* 0x004ea20000300800 */
[----:B------:R-:W-:-:S05]  /*18d70*/  IMAD.MOV.U32 R7, RZ, RZ, R9 ;  /* 0x000000ffff077224 */ /* 0x000fca00078e0009 */
        /* <DEDUP_REMOVED lines=15> */
[----:B---3--:R-:W-:Y:S01]  /*18e70*/  LOP3.LUT R9, R208, 0x40, RZ, 0x3c, !PT ;  /* 0x00000040d0097812 */ /* 0x008fe200078e3cff */
[----:B------:R-:W-:Y:S01]  /*18e80*/  IMAD.MOV.U32 R7, RZ, RZ, R15 ;  /* 0x000000ffff077224 */ /* 0x000fe200078e000f */
[----:B------:R-:W-:Y:S04]  /*18e90*/  STL [R1+0x740], R12 ;  /* 0x0007400c01007387 */ /* 0x000fe80000100800 */
[----:B------:R1:W-:Y:S04]  /*18ea0*/  STL [R1+0x754], R15 ;  /* 0x0007540f01007387 */ /* 0x0003e80000100800 */
[----:B------:R3:W-:Y:S04]  /*18eb0*/  STL [R1+0x734], R13 ;  /* 0x0007340d01007387 */ /* 0x0007e80000100800 */
[----:B------:R3:W-:Y:S04]  /*18ec0*/  LDGSTS.E [R9+0x400], [R6.64], P2 ;  /* 0x0040000006097fae */ /* 0x0007e80009121846 */
[----:B-1----:R-:W2:Y:S04]  /*18ed0*/  LDL.LU R15, [R1+0x6d4] ;  /* 0x0006d400010f7983 */ /* 0x002ea80000300800 */
[----:B------:R-:W2:Y:S01]  /*18ee0*/  LDL.LU R14, [R1+0x6e0] ;  /* 0x0006e000010e7983 */ /* 0x000ea20000300800 */
[----:B---3--:R-:W-:-:S02]  /*18ef0*/  IMAD.MOV.U32 R7, RZ, RZ, R13 ;  /* 0x000000ffff077224 */ /* 0x008fc400078e000d */
[----:B------:R-:W-:Y:S01]  /*18f00*/  IMAD.MOV.U32 R6, RZ, RZ, R12 ;  /* 0x000000ffff067224 */ /* 0x000fe200078e000c */
[----:B------:R-:W3:Y:S04]  /*18f10*/  LDL.LU R13, [R1+0x6b4] ;  /* 0x0006b400010d7983 */ /* 0x000ee80000300800 */
        /* <DEDUP_REMOVED lines=12> */
[----:B------:R-:W-:Y:S01]  /*18fe0*/  STL [R1+0x720], R16 ;  /* 0x0007201001007387 */ /* 0x000fe20000100800 */
[----:B------:R-:W-:Y:S02]  /*18ff0*/  IMAD.MOV.U32 R6, RZ, RZ, R16 ;  /* 0x000000ffff067224 */ /* 0x000fe400078e0010 */
[----:B------:R-:W-:Y:S01]  /*19000*/  IMAD.MOV.U32 R7, RZ, RZ, R17 ;  /* 0x000000ffff077224 */ /* 0x000fe200078e0011 */
[----:B------:R1:W-:Y:S04]  /*19010*/  STL [R1+0x714], R17 ;  /* 0x0007141101007387 */ /* 0x0003e80000100800 */
[----:B------:R4:W-:Y:S01]  /*19020*/  LDGSTS.E [R9+0x1400], [R6.64], P2 ;  /* 0x0140000006097fae */ /* 0x0009e20009121846 */
[----:B--2---:R-:W-:-:S05]  /*19030*/  IADD3 R8, P4, R8, R209, RZ ;  /* 0x000000d108087210 */ /* 0x004fca0007f9e0ff */
[----:B------:R-:W-:Y:S01]  /*19040*/  IMAD.X R11, R11, 0x1, R2, P4 ;  /* 0x000000010b0b7824 */ /* 0x000fe200020e0602 */
[----:B------:R-:W-:Y:S04]  /*19050*/  STL [R1+0x700], R8 ;  /* 0x0007000801007387 */ /* 0x000fe80000100800 */
[----:B------:R2:W-:Y:S01]  /*19060*/  STL [R1+0x6f4], R11 ;  /* 0x0006f40b01007387 */ /* 0x0005e20000100800 */
[----:B----4-:R-:W-:-:S03]  /*19070*/  IMAD.MOV.U32 R7, RZ, RZ, R11 ;  /* 0x000000ffff077224 */ /* 0x010fc600078e000b */
[----:B-1----:R-:W4:Y:S01]  /*19080*/  LDL.LU R17, [R1+0x694] ;  /* 0x0006940001117983 */ /* 0x002f220000300800 */
[----:B------:R-:W-:-:S03]  /*19090*/  IMAD.MOV.U32 R6, RZ, RZ, R8 ;  /* 0x000000ffff067224 */ /* 0x000fc600078e0008 */
[----:B------:R-:W5:Y:S04]  /*190a0*/  LDL.LU R16, [R1+0x6a0] ;  /* 0x0006a00001107983 */ /* 0x000f680000300800 */
[----:B--2---:R-:W2:Y:S04]  /*190b0*/  LDL.LU R11, [R1+0x674] ;  /* 0x00067400010b7983 */ /* 0x004ea80000300800 */
        /* <DEDUP_REMOVED lines=10> */
[----:B------:R-:W-:-:S05]  /*19160*/  IADD3 R14, P3, R14, R209, RZ ;  /* 0x000000d10e0e7210 */ /* 0x000fca0007f7e0ff */
[----:B------:R-:W-:Y:S01]  /*19170*/  IMAD.X R15, R15, 0x1, R2, P3 ;  /* 0x000000010f0f7824 */ /* 0x000fe200018e0602 */
[----:B---3--:R-:W-:Y:S01]  /*19180*/  IADD3 R12, P4, R12, R209, RZ ;  /* 0x000000d10c0c7210 */ /* 0x008fe20007f9e0ff */
        /* <DEDUP_REMOVED lines=25> */
[----:B--2---:R-:W-:Y:S01]  /*19320*/  IADD3 R8, P4, R8, R209, RZ ;  /* 0x000000d108087210 */ /* 0x004fe20007f9e0ff */
[----:B------:R-:W-:Y:S01]  /*19330*/  STL [R1+0x6a0], R16 ;  /* 0x0006a01001007387 */ /* 0x000fe20000100800 */
[----:B------:R-:W-:-:S03]  /*19340*/  IMAD.MOV.U32 R6, RZ, RZ, R16 ;  /* 0x000000ffff067224 */ /* 0x000fc600078e0010 */
[----:B------:R-:W-:Y:S01]  /*19350*/  IMAD.X R11, R11, 0x1, R2, P4 ;  /* 0x000000010b0b7824 */ /* 0x000fe200020e0602 */
[----:B------:R1:W-:Y:S01]  /*19360*/  STL [R1+0x694], R17 ;  /* 0x0006941101007387 */ /* 0x0003e20000100800 */
[----:B------:R-:W-:-:S03]  /*19370*/  IMAD.MOV.U32 R7, RZ, RZ, R17 ;  /* 0x000000ffff077224 */ /* 0x000fc600078e0011 */
[----:B------:R-:W-:Y:S04]  /*19380*/  STL [R1+0x680], R8 ;  /* 0x0006800801007387 */ /* 0x000fe80000100800 */
[----:B------:R2:W-:Y:S04]  /*19390*/  STL [R1+0x674], R11 ;  /* 0x0006740b01007387 */ /* 0x0005e80000100800 */
[----:B-1----:R-:W4:Y:S04]  /*193a0*/  LDL.LU R17, [R1+0x614] ;  /* 0x0006140001117983 */ /* 0x002f280000300800 */
[----:B------:R1:W-:Y:S04]  /*193b0*/  LDGSTS.E [R9+0x3400], [R6.64], P2 ;  /* 0x0340000006097fae */ /* 0x0003e80009121846 */
[----:B------:R-:W5:Y:S01]  /*193c0*/  LDL.LU R16, [R1+0x620] ;  /* 0x0006200001107983 */ /* 0x000f620000300800 */
[----:B-1----:R-:W-:-:S02]  /*193d0*/  IMAD.MOV.U32 R7, RZ, RZ, R11 ;  /* 0x000000ffff077224 */ /* 0x002fc400078e000b */
[----:B------:R-:W-:Y:S01]  /*193e0*/  IMAD.MOV.U32 R6, RZ, RZ, R8 ;  /* 0x000000ffff067224 */ /* 0x000fe200078e0008 */
        /* <DEDUP_REMOVED lines=14> */
[----:B------:R-:W-:Y:S01]  /*194d0*/  STL [R1+0x660], R14 ;  /* 0x0006600e01007387 */ /* 0x000fe20000100800 */
[----:B------:R-:W-:-:S03]  /*194e0*/  IMAD.MOV.U32 R6, RZ, RZ, R14 ;  /* 0x000000ffff067224 */ /* 0x000fc600078e000e */
        /* <DEDUP_REMOVED lines=10> */
[----:B---3--:R-:W3:Y:S04]  /*19590*/  LDL.LU R13, [R1+0x5b4] ;  /* 0x0005b400010d7983 */ /* 0x008ee80000300800 */
        /* <DEDUP_REMOVED lines=15> */
[----:B--2---:R-:W-:Y:S01]  /*19690*/  IADD3 R8, P4, R8, R209, RZ ;  /* 0x000000d108087210 */ /* 0x004fe20007f9e0ff */
[----:B------:R1:W-:Y:S04]  /*196a0*/  STL [R1+0x614], R17 ;  /* 0x0006141101007387 */ /* 0x0003e80000100800 */
[----:B------:R-:W-:Y:S01]  /*196b0*/  IMAD.X R11, R11, 0x1, R2, P4 ;  /* 0x000000010b0b7824 */ /* 0x000fe200020e0602 */
[----:B------:R-:W-:Y:S04]  /*196c0*/  STL [R1+0x600], R8 ;  /* 0x0006000801007387 */ /* 0x000fe80000100800 */
[----:B------:R2:W-:Y:S04]  /*196d0*/  STL [R1+0x5f4], R11 ;  /* 0x0005f40b01007387 */ /* 0x0005e80000100800 */
[----:B------:R4:W-:Y:S04]  /*196e0*/  LDGSTS.E [R9+0x5400], [R6.64], P2 ;  /* 0x0540000006097fae */ /* 0x0009e80009121846 */
[----:B-1----:R-:W5:Y:S04]  /*196f0*/  LDL.LU R17, [R1+0x594] ;  /* 0x0005940001117983 */ /* 0x002f680000300800 */
[----:B------:R-:W5:Y:S01]  /*19700*/  LDL.LU R16, [R1+0x5a0] ;  /* 0x0005a00001107983 */ /* 0x000f620000300800 */
        /* <DEDUP_REMOVED lines=15> */
[----:B------:R-:W-:Y:S01]  /*19800*/  STL [R1+0x5e0], R14 ;  /* 0x0005e00e01007387 */ /* 0x000fe20000100800 */
[----:B------:R-:W-:Y:S02]  /*19810*/  IMAD.MOV.U32 R6, RZ, RZ, R14 ;  /* 0x000000ffff067224 */ /* 0x000fe400078e000e */
[----:B------:R-:W-:Y:S01]  /*19820*/  IMAD.MOV.U32 R7, RZ, RZ, R15 ;  /* 0x000000ffff077224 */ /* 0x000fe200078e000f */
[----:B---3--:R-:W-:Y:S01]  /*19830*/  IADD3 R12, P4, R12, R209, RZ ;  /* 0x000000d10c0c7210 */ /* 0x008fe20007f9e0ff */
[----:B------:R1:W-:Y:S04]  /*19840*/  STL [R1+0x5d4], R15 ;  /* 0x0005d40f01007387 */ /* 0x0003e80000100800 */
[----:B------:R-:W-:Y:S01]  /*19850*/  IMAD.X R13, R13, 0x1, R2, P4 ;  /* 0x000000010d0d7824 */ /* 0x000fe200020e0602 */
        /* <DEDUP_REMOVED lines=19> */
[----:B------:R-:W-:Y:S01]  /*19990*/  IMAD.X R17, R17, 0x1, R2, P3 ;  /* 0x0000000111117824 */ /* 0x000fe200018e0602 */
[----:B----4-:R-:W-:Y:S01]  /*199a0*/  IADD3 R8, P4, R8, R209, RZ ;  /* 0x000000d108087210 */ /* 0x010fe20007f9e0ff */
[----:B------:R-:W-:Y:S01]  /*199b0*/  STL [R1+0x5a0], R16 ;  /* 0x0005a01001007387 */ /* 0x000fe20000100800 */
[----:B------:R-:W-:-:S03]  /*199c0*/  IMAD.MOV.U32 R6, RZ, RZ, R16 ;  /* 0x000000ffff067224 */ /* 0x000fc600078e0010 */
[----:B--2---:R-:W-:Y:S01]  /*199d0*/  IMAD.X R11, R11, 0x1, R2, P4 ;  /* 0x000000010b0b7824 */ /* 0x004fe200020e0602 */
        /* <DEDUP_REMOVED lines=200> */
[----:B------:R-:W-:Y:S01]  /*1a660*/  SEL R6, R6, RZ, !P0 ;  /* 0x000000ff06067207 */ /* 0x000fe20004000000 */
[----:B------:R-:W-:Y:S03]  /*1a670*/  HMMA.1688.F32.TF32 R172, R192, R18, R48 ;  /* 0x00000012c0ac723c */ /* 0x000fe60000081030 */
[----:B------:R-:W-:-:S05]  /*1a680*/  ISETP.NE.U32.AND P1, PT, R6, RZ, PT ;  /* 0x000000ff0600720c */ /* 0x000fca0003f25070 */
[-C--:B------:R-:W-:Y:S08]  /*1a690*/  HMMA.1688.F32.TF32 R80, R188, R18.reuse, R80 ;  /* 0x00000012bc50723c */ /* 0x080ff00000081050 */
[-C--:B------:R-:W-:Y:S08]  /*1a6a0*/  HMMA.1688.F32.TF32 R112, R164, R18.reuse, R112 ;  /* 0x00000012a470723c */ /* 0x080ff00000081070 */
[----:B------:R-:W-:Y:S01]  /*1a6b0*/  HMMA.1688.F32.TF32 R144, R168, R18, R144 ;  /* 0x00000012a890723c */ /* 0x000fe20000081090 */
        /* <DEDUP_REMOVED lines=25> */
[----:B------:R-:W-:Y:S02]  /*1a850*/  LOP3.LUT R8, R208, 0x60, RZ, 0x3c, !PT ;  /* 0x00000060d0087812 */ /* 0x000fe400078e3cff */
[----:B------:R-:W-:Y:S02]  /*1a860*/  IADD3 R14, P3, R14, R209, RZ ;  /* 0x000000d10e0e7210 */ /* 0x000fe40007f7e0ff */
[----:B------:R-:W-:-:S03]  /*1a870*/  ISETP.NE.U32.AND P1, PT, R6, RZ, PT ;  /* 0x000000ff0600720c */ /* 0x000fc60003f25070 */
[----:B------:R-:W-:Y:S01]  /*1a880*/  IMAD.X R15, R15, 0x1, R2, P3 ;  /* 0x000000010f0f7824 */ /* 0x000fe200018e0602 */
[----:B---3--:R-:W-:Y:S01]  /*1a890*/  IADD3 R12, P4, R12, R209, RZ ;  /* 0x000000d10c0c7210 */ /* 0x008fe20007f9e0ff */
[----:B------:R-:W-:Y:S01]  /*1a8a0*/  STL [R1+0x758], R14 ;  /* 0x0007580e01007387 */ /* 0x000fe20000100800 */
[----:B------:R-:W-:-:S03]  /*1a8b0*/  IMAD.MOV.U32 R6, RZ, RZ, R14 ;  /* 0x000000ffff067224 */ /* 0x000fc600078e000e */
[----:B------:R-:W-:Y:S01]  /*1a8c0*/  IMAD.X R13, R13, 0x1, R2, P4 ;  /* 0x000000010d0d7824 */ /* 0x000fe200020e0602 */
[----:B------:R-:W-:Y:S01]  /*1a8d0*/  STL [R1+0x738], R12 ;  /* 0x0007380c01007387 */ /* 0x000fe20000100800 */
[----:B------:R-:W-:-:S03]  /*1a8e0*/  IMAD.MOV.U32 R7, RZ, RZ, R15 ;  /* 0x000000ffff077224 */ /* 0x000fc600078e000f */
        /* <DEDUP_REMOVED lines=279> */
[--C-:B------:R-:W-:Y:S01]  /*1ba60*/  IMAD.X R18, R18, 0x1, R2.reuse, P3 ;  /* 0x0000000112127824 */ /* 0x100fe200018e0602 */
[----:B----4-:R-:W-:Y:S01]  /*1ba70*/  IADD3 R11, P4, R11, R209, RZ ;  /* 0x000000d10b0b7210 */ /* 0x010fe20007f9e0ff */
[----:B------:R-:W-:Y:S04]  /*1ba80*/  STL [R1+0x4d4], R17 ;  /* 0x0004d41101007387 */ /* 0x000fe80000100800 */
[----:B--2---:R-:W-:Y:S01]  /*1ba90*/  IMAD.X R16, R16, 0x1, R2, P4 ;  /* 0x0000000110107824 */ /* 0x004fe200020e0602 */
[----:B------:R1:W-:Y:S01]  /*1baa0*/  STL [R1+0x4d0], R18 ;  /* 0x0004d01201007387 */ /* 0x0003e20000100800 */
[----:B------:R-:W-:Y:S02]  /*1bab0*/  IMAD.MOV.U32 R6, RZ, RZ, R17 ;  /* 0x000000ffff067224 */ /* 0x000fe400078e0011 */
[----:B------:R-:W-:Y:S01]  /*1bac0*/  IMAD.MOV.U32 R7, RZ, RZ, R18 ;  /* 0x000000ffff077224 */ /* 0x000fe200078e0012 */
[----:B------:R2:W-:Y:S04]  /*1bad0*/  STL [R1+0x4f4], R11 ;  /* 0x0004f40b01007387 */ /* 0x0005e80000100800 */
[----:B------:R4:W-:Y:S04]  /*1bae0*/  STL [R1+0x4f0], R16 ;  /* 0x0004f01001007387 */ /* 0x0009e80000100800 */
[----:B------:R-:W5:Y:S04]  /*1baf0*/  LDL.LU R20, [R1+0x550] ;  /* 0x0005500001147983 */ /* 0x000f680000300800 */
[----:B------:R-:W5:Y:S04]  /*1bb00*/  LDL.LU R19, [R1+0x554] ;  /* 0x0005540001137983 */ /* 0x000f680000300800 */
[----:B------:R4:W-:Y:S04]  /*1bb10*/  LDGSTS.E [R8+0xb600], [R6.64], P2 ;  /* 0x0b60000006087fae */ /* 0x0009e80009121846 */
[----:B-1----:R-:W5:Y:S01]  /*1bb20*/  LDL.LU R18, [R1+0x570] ;  /* 0x0005700001127983 */ /* 0x002f620000300800 */
[----:B----4-:R-:W-:-:S03]  /*1bb30*/  IMAD.MOV.U32 R6, RZ, RZ, R11 ;  /* 0x000000ffff067224 */ /* 0x010fc600078e000b */
        /* <DEDUP_REMOVED lines=10> */
[----:B------:R-:W-:-:S05]  /*1bbe0*/  IADD3 R14, P3, R14, R209, RZ ;  /* 0x000000d10e0e7210 */ /* 0x000fca0007f7e0ff */
[--C-:B------:R-:W-:Y:S01]  /*1bbf0*/  IMAD.X R15, R15, 0x1, R2.reuse, P3 ;  /* 0x000000010f0f7824 */ /* 0x100fe200018e0602 */
[----:B---3--:R-:W-:Y:S01]  /*1bc00*/  IADD3 R12, P4, R12, R209, RZ ;  /* 0x000000d10c0c7210 */ /* 0x008fe20007f9e0ff */
[----:B------:R-:W-:Y:S04]  /*1bc10*/  STL [R1+0x514], R14 ;  /* 0x0005140e01007387 */ /* 0x000fe80000100800 */
[----:B------:R-:W-:Y:S01]  /*1bc20*/  IMAD.X R13, R13, 0x1, R2, P4 ;  /* 0x000000010d0d7824 */ /* 0x000fe200020e0602 */
[----:B------:R1:W-:Y:S04]  /*1bc30*/  STL [R1+0x510], R15 ;  /* 0x0005100f01007387 */ /* 0x0003e80000100800 */
[----:B------:R-:W-:Y:S04]  /*1bc40*/  STL [R1+0x534], R12 ;  /* 0x0005340c01007387 */ /* 0x000fe80000100800 */
[----:B------:R3:W-:Y:S04]  /*1bc50*/  STL [R1+0x530], R13 ;  /* 0x0005300d01007387 */ /* 0x0007e80000100800 */
[----:B------:R-:W4:Y:S04]  /*1bc60*/  LDL.LU R17, [R1+0x3b4] ;  /* 0x0003b40001117983 */ /* 0x000f280000300800 */
[----:B------:R-:W4:Y:S01]  /*1bc70*/  LDL.LU R16, [R1+0x590] ;  /* 0x0005900001107983 */ /* 0x000f220000300800 */
[----:B------:R-:W-:Y:S01]  /*1bc80*/  ISETP.NE.U32.AND P1, PT, R6, RZ, PT ;  /* 0x000000ff0600720c */ /* 0x000fe20003f25070 */
[----:B------:R-:W-:-:S02]  /*1bc90*/  IMAD.MOV.U32 R7, RZ, RZ, R15 ;  /* 0x000000ffff077224 */ /* 0x000fc400078e000f */
[----:B------:R-:W-:Y:S01]  /*1bca0*/  IMAD.MOV.U32 R6, RZ, RZ, R14 ;  /* 0x000000ffff067224 */ /* 0x000fe200078e000e */
[----:B-1----:R-:W4:Y:S04]  /*1bcb0*/  LDL.LU R15, [R1+0x394] ;  /* 0x00039400010f7983 */ /* 0x002f280000300800 */
[----:B------:R-:W4:Y:S04]  /*1bcc0*/  LDL.LU R14, [R1+0x3d0] ;  /* 0x0003d000010e7983 */ /* 0x000f280000300800 */
[----:B------:R1:W-:Y:S02]  /*1bcd0*/  LDGSTS.E [R8+0xc600], [R6.64], P2 ;  /* 0x0c60000006087fae */ /* 0x0003e40009121846 */
[----:B-1----:R-:W-:-:S02]  /*1bce0*/  IMAD.MOV.U32 R6, RZ, RZ, R12 ;  /* 0x000000ffff067224 */ /* 0x002fc400078e000c */
[----:B------:R-:W-:Y:S02]  /*1bcf0*/  IMAD.MOV.U32 R7, RZ, RZ, R13 ;  /* 0x000000ffff077224 */ /* 0x000fe400078e000d */
[----:B---3--:R-:W3:Y:S04]  /*1bd00*/  LDL.LU R13, [R1+0x374] ;  /* 0x00037400010d7983 */ /* 0x008ee80000300800 */
[----:B------:R1:W-:Y:S01]  /*1bd10*/  LDGSTS.E [R8+0xce00], [R6.64], P1 ;  /* 0x0ce0000006087fae */ /* 0x0003e20008921846 */
[----:B------:R-:W-:-:S03]  /*1bd20*/  ISETP.GT.AND P1, PT, R4, 0x6b, PT ;  /* 0x0000006b0400780c */ /* 0x000fc60003f24270 */
[----:B------:R-:W3:Y:S01]  /*1bd30*/  LDL.LU R12, [R1+0x3b0] ;  /* 0x0003b000010c7983 */ /* 0x000ee20000300800 */
        /* <DEDUP_REMOVED lines=8> */
[----:B------:R-:W-:Y:S02]  /*1bdc0*/  IMAD.X R20, R20, 0x1, R2, P3 ;  /* 0x0000000114147824 */ /* 0x000fe400018e0602 */
[----:B------:R-:W-:Y:S02]  /*1bdd0*/  IMAD.MOV.U32 R6, RZ, RZ, R19 ;  /* 0x000000ffff067224 */ /* 0x000fe400078e0013 */
[----:B------:R-:W-:Y:S01]  /*1bde0*/  IMAD.MOV.U32 R7, RZ, RZ, R20 ;  /* 0x000000ffff077224 */ /* 0x000fe200078e0014 */
[----:B------:R-:W-:Y:S01]  /*1bdf0*/  STL [R1+0x554], R19 ;  /* 0x0005541301007387 */ /* 0x000fe20000100800 */
[----:B--2---:R-:W-:-:S03]  /*1be00*/  IADD3 R11, P4, R11, R209, RZ ;  /* 0x000000d10b0b7210 */ /* 0x004fc60007f9e0ff */
[----:B------:R-:W-:Y:S02]  /*1be10*/  STL [R1+0x550], R20 ;  /* 0x0005501401007387 */ /* 0x000fe40000100800 */
[----:B------:R-:W-:Y:S02]  /*1be20*/  IMAD.X R18, R18, 0x1, R2, P4 ;  /* 0x0000000112127824 */ /* 0x000fe400020e0602 */
[----:B------:R1:W-:Y:S04]  /*1be30*/  STL [R1+0x574], R11 ;  /* 0x0005740b01007387 */ /* 0x0003e80000100800 */
[----:B------:R2:W-:Y:S04]  /*1be40*/  LDGSTS.E [R8+0xd600], [R6.64], P2 ;  /* 0x0d60000006087fae */ /* 0x0005e80009121846 */
[----:B------:R5:W-:Y:S01]  /*1be50*/  STL [R1+0x570], R18 ;  /* 0x0005701201007387 */ /* 0x000be20000100800 */
[----:B--2---:R-:W-:-:S03]  /*1be60*/  IMAD.MOV.U32 R6, RZ, RZ, R11 ;  /* 0x000000ffff067224 */ /* 0x004fc600078e000b */
[----:B-1----:R-:W2:Y:S01]  /*1be70*/  LDL.LU R11, [R1+0x390] ;  /* 0x00039000010b7983 */ /* 0x002ea20000300800 */
        /* <DEDUP_REMOVED lines=11> */
[----:B------:R-:W-:Y:S01]  /*1bf30*/  IMAD.X R17, R17, 0x1, R2, P3 ;  /* 0x0000000111117824 */ /* 0x000fe200018e0602 */
[----:B------:R-:W-:Y:S01]  /*1bf40*/  IADD3 R14, P4, R14, R209, RZ ;  /* 0x000000d10e0e7210 */ /* 0x000fe20007f9e0ff */
[----:B------:R-:W-:Y:S02]  /*1bf50*/  IMAD.MOV.U32 R6, RZ, RZ, R16 ;  /* 0x000000ffff067224 */ /* 0x000fe400078e0010 */
[----:B------:R-:W-:Y:S02]  /*1bf60*/  IMAD.MOV.U32 R7, RZ, RZ, R17 ;  /* 0x000000ffff077224 */ /* 0x000fe400078e0011 */
[----:B------:R-:W-:-:S03]  /*1bf70*/  IMAD.X R15, R15, 0x1, R2, P4 ;  /* 0x000000010f0f7824 */ /* 0x000fc600020e0602 */
[----:B------:R1:W-:Y:S02]  /*1bf80*/  LDGSTS.E [R8+0xe600], [R6.64], P2 ;  /* 0x0e60000006087fae */ /* 0x0003e40009121846 */
[----:B-1----:R-:W-:Y:S02]  /*1bf90*/  IMAD.MOV.U32 R6, RZ, RZ, R14 ;  /* 0x000000ffff067224 */ /* 0x002fe400078e000e */
[----:B------:R-:W-:-:S05]  /*1bfa0*/  IMAD.MOV.U32 R7, RZ, RZ, R15 ;  /* 0x000000ffff077224 */ /* 0x000fca00078e000f */
[----:B------:R1:W-:Y:S01]  /*1bfb0*/  LDGSTS.E [R8+0xee00], [R6.64], P1 ;  /* 0x0ee0000006087fae */ /* 0x0003e20008921846 */
[----:B------:R-:W-:-:S03]  /*1bfc0*/  ISETP.GT.AND P1, PT, R4, 0x7b, PT ;  /* 0x0000007b0400780c */ /* 0x000fc60003f24270 */
[----:B------:R-:W4:Y:S01]  /*1bfd0*/  S2R R215, SR_TID.X ;  /* 0x0000000000d77919 */ /* 0x000f220000002100 */
[----:B-1----:R-:W-:Y:S02]  /*1bfe0*/  SEL R6, RZ, 0x4, !P1 ;  /* 0x00000004ff067807 */ /* 0x002fe40004800000 */
[----:B------:R-:W-:Y:S02]  /*1bff0*/  ISETP.GT.AND P1, PT, R4, 0x7f, PT ;  /* 0x0000007f0400780c */ /* 0x000fe40003f24270 */
[----:B------:R-:W-:Y:S02]  /*1c000*/  SEL R6, R6, RZ, !P0 ;  /* 0x000000ff06067207 */ /* 0x000fe40004000000 */
[----:B---3--:R-:W-:Y:S02]  /*1c010*/  IADD3 R12, P3, R12, R209, RZ ;  /* 0x000000d10c0c7210 */ /* 0x008fe40007f7e0ff */
[----:B------:R-:W-:Y:S02]  /*1c020*/  ISETP.NE.U32.AND P2, PT, R6, RZ, PT ;  /* 0x000000ff0600720c */ /* 0x000fe40003f45070 */
[----:B------:R-:W-:Y:S01]  /*1c030*/  SEL R6, RZ, 0x4, !P1 ;  /* 0x00000004ff067807 */ /* 0x000fe20004800000 */
[----:B------:R-:W-:Y:S01]  /*1c040*/  STL [R1+0x590], R16 ;  /* 0x0005901001007387 */ /* 0x000fe20000100800 */
[----:B------:R-:W-:-:S02]  /*1c050*/  IMAD.X R13, R13, 0x1, R2, P3 ;  /* 0x000000010d0d7824 */ /* 0x000fc400018e0602 */
[----:B------:R-:W-:Y:S01]  /*1c060*/  SEL R6, R6, RZ, !P0 ;  /* 0x000000ff06067207 */ /* 0x000fe20004000000 */
[----:B------:R-:W-:Y:S01]  /*1c070*/  STL [R1+0x3b4], R17 ;  /* 0x0003b41101007387 */ /* 0x000fe20000100800 */
[----:B------:R-:W-:Y:S02]  /*1c080*/  IMAD.MOV.U32 R7, RZ, RZ, R13 ;  /* 0x000000ffff077224 */ /* 0x000fe400078e000d */
[----:B------:R-:W-:Y:S01]  /*1c090*/  ISETP.NE.U32.AND P1, PT, R6, RZ, PT ;  /* 0x000000ff0600720c */ /* 0x000fe20003f25070 */
[----:B------:R4:W-:Y:S01]  /*1c0a0*/  STL [R1+0x3d0], R14 ;  /* 0x0003d00e01007387 */ /* 0x0009e20000100800 */
[----:B------:R-:W-:-:S03]  /*1c0b0*/  IMAD.MOV.U32 R6, RZ, RZ, R12 ;  /* 0x000000ffff067224 */ /* 0x000fc600078e000c */
[----:B------:R1:W-:Y:S04]  /*1c0c0*/  STL [R1+0x394], R15 ;  /* 0x0003940f01007387 */ /* 0x0003e80000100800 */
[----:B-----5:R-:W3:Y:S04]  /*1c0d0*/  LDL.LU R18, [R1+0x34] ;  /* 0x0000340001127983 */ /* 0x020ee80000300800 */
[----:B------:R5:W-:Y:S04]  /*1c0e0*/  STL [R1+0x3b0], R12 ;  /* 0x0003b00c01007387 */ /* 0x000be80000100800 */
[----:B------:R1:W-:Y:S04]  /*1c0f0*/  STL [R1+0x374], R13 ;  /* 0x0003740d01007387 */ /* 0x0003e80000100800 */
[----:B------:R-:W3:Y:S04]  /*1c100*/  LDL.LU R19, [R1+0x30] ;  /* 0x0000300001137983 */ /* 0x000ee80000300800 */
[----:B------:R1:W-:Y:S01]  /*1c110*/  LDGSTS.E [R8+0xf600], [R6.64], P2 ;  /* 0x0f60000006087fae */ /* 0x0003e20009121846 */
[----:B----4-:R-:W-:-:S04]  /*1c120*/  LOP3.LUT R14, R215, 0x7f, RZ, 0xc0, !PT ;  /* 0x0000007fd70e7812 */ /* 0x010fc800078ec0ff */
[----:B------:R-:W-:-:S04]  /*1c130*/  ISETP.GE.AND P3, PT, R14, R4, PT ;  /* 0x000000040e00720c */ /* 0x000fc80003f66270 */
[----:B------:R-:W-:-:S04]  /*1c140*/  SEL R4, RZ, 0x4, P3 ;  /* 0x00000004ff047807 */ /* 0x000fc80001800000 */
[----:B------:R-:W-:-:S04]  /*1c150*/  SEL R4, R4, RZ, !P0 ;  /* 0x000000ff04047207 */ /* 0x000fc80004000000 */
[----:B------:R-:W-:Y:S02]  /*1c160*/  ISETP.NE.U32.AND P0, PT, R4, RZ, PT ;  /* 0x000000ff0400720c */ /* 0x000fe40003f05070 */
[----:B--2---:R-:W-:-:S05]  /*1c170*/  IADD3 R11, P2, R11, R209, RZ ;  /* 0x000000d10b0b7210 */ /* 0x004fca0007f5e0ff */
[----:B------:R2:W-:Y:S04]  /*1c180*/  STL [R1+0x390], R11 ;  /* 0x0003900b01007387 */ /* 0x0005e80000100800 */
[----:B------:R-:W4:Y:S04]  /*1c190*/  LDL.LU R17, [R1+0x74] ;  /* 0x0000740001117983 */ /* 0x000f280000300800 */
[----:B------:R-:W4:Y:S04]  /*1c1a0*/  LDL.LU R16, [R1+0x78] ;  /* 0x0000780001107983 */ /* 0x000f280000300800 */
[----:B-1----:R-:W4:Y:S04]  /*1c1b0*/  LDL.LU R15, [R1+0xb4] ;  /* 0x0000b400010f7983 */ /* 0x002f280000300800 */
[----:B------:R-:W4:Y:S04]  /*1c1c0*/  LDL.LU R14, [R1+0xb8] ;  /* 0x0000b800010e7983 */ /* 0x000f280000300800 */
[----:B-----5:R-:W2:Y:S01]  /*1c1d0*/  LDL.LU R12, [R1+0xf4] ;  /* 0x0000f400010c7983 */ /* 0x020ea20000300800 */
[----:B------:R-:W-:-:S03]  /*1c1e0*/  IMAD.MOV.U32 R6, RZ, RZ, R11 ;  /* 0x000000ffff067224 */ /* 0x000fc600078e000b */
[----:B------:R-:W2:Y:S04]  /*1c1f0*/  LDL.LU R4, [R1+0xf8] ;  /* 0x0000f80001047983 */ /* 0x000ea80000300800 */
[----:B------:R-:W2:Y:S04]  /*1c200*/  LDL.LU R13, [R1+0x134] ;  /* 0x00013400010d7983 */ /* 0x000ea80000300800 */
[----:B--2---:R-:W2:Y:S01]  /*1c210*/  LDL.LU R11, [R1+0x138] ;  /* 0x00013800010b7983 */ /* 0x004ea20000300800 */
[----:B------:R-:W-:-:S04]  /*1c220*/  IMAD.X R216, R216, 0x1, R2, P2 ;  /* 0x00000001d8d87824 */ /* 0x000fc800010e0602 */
[----:B------:R-:W-:Y:S01]  /*1c230*/  IMAD.MOV.U32 R7, RZ, RZ, R216 ;  /* 0x000000ffff077224 */ /* 0x000fe200078e00d8 */
[----:B------:R-:W-:-:S04]  /*1c240*/  IADD3 R234, P2, R234, UR8, RZ ;  /* 0x00000008eaea7c10 */ /* 0x000fc8000ff5e0ff */
[----:B------:R1:W-:Y:S01]  /*1c250*/  LDGSTS.E [R8+0xfe00], [R6.64], P1 ;  /* 0x0fe0000006087fae */ /* 0x0003e20008921846 */
[----:B------:R-:W-:Y:S02]  /*1c260*/  IADD3 R218, P1, R218, UR8, RZ ;  /* 0x00000008dada7c10 */ /* 0x000fe4000ff3e0ff */
[----:B------:R-:W-:Y:S01]  /*1c270*/  IADD3.X R233, R233, UR5, RZ, P2, !PT ;  /* 0x00000005e9e97c10 */ /* 0x000fe200097fe4ff */
[----:B------:R-:W0:Y:S01]  /*1c280*/  LDGDEPBAR ;  /* 0x00000000000079af */ /* 0x000e220000000000 */
[----:B------:R-:W-:Y:S02]  /*1c290*/  IADD3.X R217, R217, UR5, RZ, P1, !PT ;  /* 0x00000005d9d97c10 */ /* 0x000fe40008ffe4ff */
[----:B------:R-:W-:Y:S01]  /*1c2a0*/  IADD3 R250, P1, R250, UR8, RZ ;  /* 0x00000008fafa7c10 */ /* 0x000fe2000ff3e0ff */
[----:B-1----:R-:W-:Y:S02]  /*1c2b0*/  IMAD.MOV.U32 R6, RZ, RZ, R218 ;  /* 0x000000ffff067224 */ /* 0x002fe400078e00da */
[----:B------:R-:W-:Y:S01]  /*1c2c0*/  IMAD.MOV.U32 R7, RZ, RZ, R217 ;  /* 0x000000ffff077224 */ /* 0x000fe200078e00d9 */
[----:B------:R-:W-:-:S04]  /*1c2d0*/  IADD3.X R249, R249, UR5, RZ, P1, !PT ;  /* 0x00000005f9f97c10 */ /* 0x000fc80008ffe4ff */
[----:B------:R1:W-:Y:S01]  /*1c2e0*/  LDGSTS.E [R208+0x10000], [R6.64], P0 ;  /* 0x1000000006d07fae */ /* 0x0003e20008121846 */
[----:B------:R-:W-:Y:S01]  /*1c2f0*/  HMMA.1688.F32.TF32 R52, R192, R22, R52 ;  /* 0x00000016c034723c */ /* 0x000fe20000081034 */
[----:B-1----:R-:W-:Y:S02]  /*1c300*/  IMAD.MOV.U32 R6, RZ, RZ, R234 ;  /* 0x000000ffff067224 */ /* 0x002fe400078e00ea */
[----:B------:R-:W-:-:S05]  /*1c310*/  IMAD.MOV.U32 R7, RZ, RZ, R233 ;  /* 0x000000ffff077224 */ /* 0x000fca00078e00e9 */
[-C--:B------:R-:W-:Y:S01]  /*1c320*/  HMMA.1688.F32.TF32 R84, R188, R22.reuse, R84 ;  /* 0x00000016bc54723c */ /* 0x080fe20000081054 */
[----:B------:R1:W-:Y:S07]  /*1c330*/  LDGSTS.E [R208+0x11000], [R6.64], P0 ;  /* 0x1100000006d07fae */ /* 0x0003ee0008121846 */
[----:B------:R-:W-:Y:S01]  /*1c340*/  HMMA.1688.F32.TF32 R116, R164, R22, R116 ;  /* 0x00000016a474723c */ /* 0x000fe20000081074 */
[----:B-1----:R-:W-:Y:S02]  /*1c350*/  IMAD.MOV.U32 R6, RZ, RZ, R250 ;  /* 0x000000ffff067224 */ /* 0x002fe400078e00fa */
[----:B------:R-:W-:-:S05]  /*1c360*/  IMAD.MOV.U32 R7, RZ, RZ, R249 ;  /* 0x000000ffff077224 */ /* 0x000fca00078e00f9 */
[----:B------:R-:W-:Y:S01]  /*1c370*/  HMMA.1688.F32.TF32 R148, R168, R22, R148 ;  /* 0x00000016a894723c */ /* 0x000fe20000081094 */
[----:B------:R1:W-:Y:S01]  /*1c380*/  LDGSTS.E [R208+0x12000], [R6.64], P0 ;  /* 0x1200000006d07fae */ /* 0x0003e20008121846 */
[----:B---3--:R-:W-:-:S05]  /*1c390*/  IADD3 R18, P2, R18, UR8, RZ ;  /* 0x0000000812127c10 */ /* 0x008fca000ff5e0ff */
[----:B------:R3:W-:Y:S01]  /*1c3a0*/  STL [R1+0x34], R18 ;  /* 0x0000341201007387 */ /* 0x0007e20000100800 */
[----:B------:R-:W-:-:S05]  /*1c3b0*/  IADD3.X R19, R19, UR5, RZ, P2, !PT ;  /* 0x0000000513137c10 */ /* 0x000fca00097fe4ff */
[----:B------:R2:W-:Y:S04]  /*1c3c0*/  STL [R1+0x30], R19 ;  /* 0x0000301301007387 */ /* 0x0005e80000100800 */
[----:B------:R-:W5:Y:S04]  /*1c3d0*/  LDL.LU R25, [R1+0x174] ;  /* 0x0001740001197983 */ /* 0x000f680000300800 */
[----:B------:R-:W5:Y:S01]  /*1c3e0*/  LDL.LU R24, [R1+0x178] ;  /* 0x0001780001187983 */ /* 0x000f620000300800 */
[----:B-1----:R-:W-:-:S03]  /*1c3f0*/  IMAD.MOV.U32 R6, RZ, RZ, R18 ;  /* 0x000000ffff067224 */ /* 0x002fc600078e0012 */
[----:B------:R-:W5:Y:S01]  /*1c400*/  LDL.LU R23, [R1+0x1b4] ;  /* 0x0001b40001177983 */ /* 0x000f620000300800 */
[----:B------:R-:W-:-:S03]  /*1c410*/  IMAD.MOV.U32 R7, RZ, RZ, R19 ;  /* 0x000000ffff077224 */ /* 0x000fc600078e0013 */
[----:B------:R-:W5:Y:S04]  /*1c420*/  LDL.LU R22, [R1+0x1b8] ;  /* 0x0001b80001167983 */ /* 0x000f680000300800 */
[----:B------:R-:W5:Y:S04]  /*1c430*/  LDL.LU R20, [R1+0x1f8] ;  /* 0x0001f80001147983 */ /* 0x000f680000300800 */
[----:B---3--:R-:W5:Y:S04]  /*1c440*/  LDL.LU R18, [R1+0x238] ;  /* 0x0002380001127983 */ /* 0x008f680000300800 */
[----:B------:R1:W-:Y:S01]  /*1c450*/  LDGSTS.E [R208+0x13000], [R6.64], P0 ;  /* 0x1300000006d07fae */ /* 0x0003e20008121846 */
[----:B----4-:R-:W-:-:S04]  /*1c460*/  IADD3 R16, P1, R16, UR8, RZ ;  /* 0x0000000810107c10 */ /* 0x010fc8000ff3e0ff */
[----:B------:R-:W-:Y:S02]  /*1c470*/  IADD3.X R17, R17, UR5, RZ, P1, !PT ;  /* 0x0000000511117c10 */ /* 0x000fe40008ffe4ff */
[----:B------:R-:W-:Y:S01]  /*1c480*/  IADD3 R14, P2, R14, UR8, RZ ;  /* 0x000000080e0e7c10 */ /* 0x000fe2000ff5e0ff */
[----:B------:R-:W-:Y:S03]  /*1c490*/  STL [R1+0x78], R16 ;  /* 0x0000781001007387 */ /* 0x000fe60000100800 */
[----:B------:R-:W-:Y:S01]  /*1c4a0*/  IADD3.X R15, R15, UR5, RZ, P2, !PT ;  /* 0x000000050f0f7c10 */ /* 0x000fe200097fe4ff */
[----:B------:R4:W-:Y:S01]  /*1c4b0*/  STL [R1+0x74], R17 ;  /* 0x0000741101007387 */ /* 0x0009e20000100800 */
[----:B-1----:R-:W-:-:S03]  /*1c4c0*/  IMAD.MOV.U32 R6, RZ, RZ, R16 ;  /* 0x000000ffff067224 */ /* 0x002fc600078e0010 */
[----:B------:R-:W-:Y:S01]  /*1c4d0*/  STL [R1+0xb8], R14 ;  /* 0x0000b80e01007387 */ /* 0x000fe20000100800 */
[----:B------:R-:W-:-:S03]  /*1c4e0*/  IMAD.MOV.U32 R7, RZ, RZ, R17 ;  /* 0x000000ffff077224 */ /* 0x000fc600078e0011 */
[----:B------:R-:W3:Y:S04]  /*1c4f0*/  LDL.LU R21, [R1+0x1f4] ;  /* 0x0001f40001157983 */ /* 0x000ee80000300800 */
[----:B------:R1:W-:Y:S04]  /*1c500*/  STL [R1+0xb4], R15 ;  /* 0x0000b40f01007387 */ /* 0x0003e80000100800 */
[----:B--2---:R-:W2:Y:S01]  /*1c510*/  LDL.LU R19, [R1+0x234] ;  /* 0x0002340001137983 */ /* 0x004ea20000300800 */
[----:B------:R-:W-:-:S03]  /*1c520*/  IADD3 R4, P1, R4, UR8, RZ ;  /* 0x0000000804047c10 */ /* 0x000fc6000ff3e0ff */
[----:B----4-:R-:W4:Y:S04]  /*1c530*/  LDL.LU R17, [R1+0x274] ;  /* 0x0002740001117983 */ /* 0x010f280000300800 */
[----:B------:R-:W4:Y:S04]  /*1c540*/  LDL.LU R16, [R1+0x278] ;  /* 0x0002780001107983 */ /* 0x000f280000300800 */
[----:B------:R1:W-:Y:S01]  /*1c550*/  LDGSTS.E [R208+0x14000], [R6.64], P0 ;  /* 0x1400000006d07fae */ /* 0x0003e20008121846 */
[----:B------:R-:W-:Y:S02]  /*1c560*/  IADD3 R11, P2, R11, UR8, RZ ;  /* 0x000000080b0b7c10 */ /* 0x000fe4000ff5e0ff */
[----:B------:R-:W-:-:S02]  /*1c570*/  IADD3.X R12, R12, UR5, RZ, P1, !PT ;  /* 0x000000050c0c7c10 */ /* 0x000fc40008ffe4ff */
[----:B------:R-:W-:Y:S01]  /*1c580*/  IADD3.X R13, R13, UR5, RZ, P2, !PT ;  /* 0x000000050d0d7c10 */ /* 0x000fe200097fe4ff */
[----:B-1----:R-:W-:Y:S02]  /*1c590*/  IMAD.MOV.U32 R7, RZ, RZ, R15 ;  /* 0x000000ffff077224 */ /* 0x002fe400078e000f */
[----:B------:R-:W-:Y:S01]  /*1c5a0*/  IMAD.MOV.U32 R6, RZ, RZ, R14 ;  /* 0x000000ffff067224 */ /* 0x000fe200078e000e */
[----:B------:R-:W4:Y:S04]  /*1c5b0*/  LDL.LU R15, [R1+0x2b4] ;  /* 0x0002b400010f7983 */ /* 0x000f280000300800 */
[----:B------:R-:W4:Y:S04]  /*1c5c0*/  LDL.LU R14, [R1+0x2b8] ;  /* 0x0002b800010e7983 */ /* 0x000f280000300800 */
[----:B------:R1:W-:Y:S04]  /*1c5d0*/  LDGSTS.E [R208+0x15000], [R6.64], P0 ;  /* 0x1500000006d07fae */ /* 0x0003e80008121846 */
[----:B------:R-:W-:Y:S04]  /*1c5e0*/  STL [R1+0xf8], R4 ;  /* 0x0000f80401007387 */ /* 0x000fe80000100800 */
[----:B------:R1:W-:Y:S02]  /*1c5f0*/  STL [R1+0xf4], R12 ;  /* 0x0000f40c01007387 */ /* 0x0003e40000100800 */
[----:B-1----:R-:W-:-:S02]  /*1c600*/  IMAD.MOV.U32 R6, RZ, RZ, R4 ;  /* 0x000000ffff067224 */ /* 0x002fc400078e0004 */
[----:B------:R-:W-:Y:S01]  /*1c610*/  IMAD.MOV.U32 R7, RZ, RZ, R12 ;  /* 0x000000ffff077224 */ /* 0x000fe200078e000c */
[----:B------:R-:W-:Y:S04]  /*1c620*/  STL [R1+0x138], R11 ;  /* 0x0001380b01007387 */ /* 0x000fe80000100800 */
[----:B------:R-:W4:Y:S04]  /*1c630*/  LDL.LU R12, [R1+0x2f8] ;  /* 0x0002f800010c7983 */ /* 0x000f280000300800 */
[----:B------:R1:W-:Y:S04]  /*1c640*/  STL [R1+0x134], R13 ;  /* 0x0001340d01007387 */ /* 0x0003e80000100800 */
[----:B------:R-:W4:Y:S04]  /*1c650*/  LDL.LU R4, [R1+0x338] ;  /* 0x0003380001047983 */ /* 0x000f280000300800 */
[----:B------:R1:W-:Y:S02]  /*1c660*/  LDGSTS.E [R208+0x16000], [R6.64], P0 ;  /* 0x1600000006d07fae */ /* 0x0003e40008121846 */
[----:B-1----:R-:W-:-:S02]  /*1c670*/  IMAD.MOV.U32 R7, RZ, RZ, R13 ;  /* 0x000000ffff077224 */ /* 0x002fc400078e000d */
[----:B------:R-:W4:Y:S01]  /*1c680*/  LDL.LU R13, [R1+0x2f4] ;  /* 0x0002f400010d7983 */ /* 0x000f220000300800 */
[----:B------:R-:W-:-:S03]  /*1c690*/  IMAD.MOV.U32 R6, RZ, RZ, R11 ;  /* 0x000000ffff067224 */ /* 0x000fc600078e000b */
[----:B------:R-:W4:Y:S04]  /*1c6a0*/  LDL.LU R11, [R1+0x334] ;  /* 0x00033400010b7983 */ /* 0x000f280000300800 */
[----:B------:R1:W-:Y:S01]  /*1c6b0*/  LDGSTS.E [R208+0x17000], [R6.64], P0 ;  /* 0x1700000006d07fae */ /* 0x0003e20008121846 */
[----:B-----5:R-:W-:-:S04]  /*1c6c0*/  IADD3 R24, P1, R24, UR8, RZ ;  /* 0x0000000818187c10 */ /* 0x020fc8000ff3e0ff */
[----:B------:R-:W-:Y:S01]  /*1c6d0*/  IADD3.X R25, R25, UR5, RZ, P1, !PT ;  /* 0x0000000519197c10 */ /* 0x000fe20008ffe4ff */
[----:B-1----:R-:W-:Y:S01]  /*1c6e0*/  IMAD.MOV.U32 R6, RZ, RZ, R24 ;  /* 0x000000ffff067224 */ /* 0x002fe200078e0018 */
[----:B------:R-:W-:-:S03]  /*1c6f0*/  IADD3 R22, P2, R22, UR8, RZ ;  /* 0x0000000816167c10 */ /* 0x000fc6000ff5e0ff */
[----:B------:R-:W-:Y:S01]  /*1c700*/  IMAD.MOV.U32 R7, RZ, RZ, R25 ;  /* 0x000000ffff077224 */ /* 0x000fe200078e0019 */
[----:B------:R-:W-:Y:S02]  /*1c710*/  IADD3.X R23, R23, UR5, RZ, P2, !PT ;  /* 0x0000000517177c10 */ /* 0x000fe400097fe4ff */
[----:B------:R-:W-:Y:S02]  /*1c720*/  IADD3 R20, P1, R20, UR8, RZ ;  /* 0x0000000814147c10 */ /* 0x000fe4000ff3e0ff */
[----:B------:R1:W-:Y:S01]  /*1c730*/  LDGSTS.E [R208+0x18000], [R6.64], P0 ;  /* 0x1800000006d07fae */ /* 0x0003e20008121846 */
[----:B------:R-:W-:-:S03]  /*1c740*/  IADD3 R18, P2, R18, UR8, RZ ;  /* 0x0000000812127c10 */ /* 0x000fc6000ff5e0ff */
[----:B------:R-:W-:Y:S04]  /*1c750*/  STL [R1+0x178], R24 ;  /* 0x0001781801007387 */ /* 0x000fe80000100800 */
[----:B------:R-:W-:Y:S01]  /*1c760*/  STL [R1+0x174], R25 ;  /* 0x0001741901007387 */ /* 0x000fe20000100800 */
[----:B-1----:R-:W-:Y:S02]  /*1c770*/  IMAD.MOV.U32 R6, RZ, RZ, R22 ;  /* 0x000000ffff067224 */ /* 0x002fe400078e0016 */
[----:B------:R-:W-:Y:S01]  /*1c780*/  IMAD.MOV.U32 R7, RZ, RZ, R23 ;  /* 0x000000ffff077224 */ /* 0x000fe200078e0017 */
[----:B------:R-:W-:Y:S04]  /*1c790*/  STL [R1+0x1b8], R22 ;  /* 0x0001b81601007387 */ /* 0x000fe80000100800 */
[----:B------:R-:W-:Y:S04]  /*1c7a0*/  STL [R1+0x1b4], R23 ;  /* 0x0001b41701007387 */ /* 0x000fe80000100800 */
[----:B------:R1:W-:Y:S04]  /*1c7b0*/  LDGSTS.E [R208+0x19000], [R6.64], P0 ;  /* 0x1900000006d07fae */ /* 0x0003e80008121846 */
[----:B------:R-:W-:Y:S01]  /*1c7c0*/  STL [R1+0x1f8], R20 ;  /* 0x0001f81401007387 */ /* 0x000fe20000100800 */
[----:B-1----:R-:W-:Y:S01]  /*1c7d0*/  IMAD.MOV.U32 R6, RZ, RZ, R20 ;  /* 0x000000ffff067224 */ /* 0x002fe200078e0014 */
[----:B---3--:R-:W-:-:S05]  /*1c7e0*/  IADD3.X R21, R21, UR5, RZ, P1, !PT ;  /* 0x0000000515157c10 */ /* 0x008fca0008ffe4ff */
[----:B------:R-:W-:Y:S01]  /*1c7f0*/  IMAD.MOV.U32 R7, RZ, RZ, R21 ;  /* 0x000000ffff077224 */ /* 0x000fe200078e0015 */
[----:B--2---:R-:W-:Y:S01]  /*1c800*/  IADD3.X R19, R19, UR5, RZ, P2, !PT ;  /* 0x0000000513137c10 */ /* 0x004fe200097fe4ff */
[----:B------:R-:W-:Y:S01]  /*1c810*/  STL [R1+0x1f4], R21 ;  /* 0x0001f41501007387 */ /* 0x000fe20000100800 */
[----:B----4-:R-:W-:-:S03]  /*1c820*/  IADD3 R16, P1, R16, UR8, RZ ;  /* 0x0000000810107c10 */ /* 0x010fc6000ff3e0ff */
[----:B------:R1:W-:Y:S01]  /*1c830*/  STL [R1+0x238], R18 ;  /* 0x0002381201007387 */ /* 0x0003e20000100800 */
[----:B------:R-:W-:-:S03]  /*1c840*/  IADD3.X R17, R17, UR5, RZ, P1, !PT ;  /* 0x0000000511117c10 */ /* 0x000fc60008ffe4ff */
[----:B------:R2:W-:Y:S04]  /*1c850*/  STL [R1+0x234], R19 ;  /* 0x0002341301007387 */ /* 0x0005e80000100800 */
[----:B------:R-:W-:Y:S04]  /*1c860*/  STL [R1+0x278], R16 ;  /* 0x0002781001007387 */ /* 0x000fe80000100800 */
[----:B------:R3:W-:Y:S04]  /*1c870*/  LDGSTS.E [R208+0x1a000], [R6.64], P0 ;  /* 0x1a00000006d07fae */ /* 0x0007e80008121846 */
[----:B------:R4:W-:Y:S01]  /*1c880*/  STL [R1+0x274], R17 ;  /* 0x0002741101007387 */ /* 0x0009e20000100800 */
[----:B------:R-:W-:Y:S01]  /*1c890*/  IADD3 R14, P2, R14, UR8, RZ ;  /* 0x000000080e0e7c10 */ /* 0x000fe2000ff5e0ff */
[----:B---3--:R-:W-:-:S03]  /*1c8a0*/  IMAD.MOV.U32 R6, RZ, RZ, R18 ;  /* 0x000000ffff067224 */ /* 0x008fc600078e0012 */
[----:B------:R-:W-:Y:S01]  /*1c8b0*/  IADD3.X R15, R15, UR5, RZ, P2, !PT ;  /* 0x000000050f0f7c10 */ /* 0x000fe200097fe4ff */
[----:B------:R-:W-:Y:S04]  /*1c8c0*/  STL [R1+0x2b8], R14 ;  /* 0x0002b80e01007387 */ /* 0x000fe80000100800 */
[----:B-1----:R-:W3:Y:S04]  /*1c8d0*/  LDL.LU R18, [R1+0x40] ;  /* 0x0000400001127983 */ /* 0x002ee80000300800 */
[----:B------:R1:W-:Y:S04]  /*1c8e0*/  STL [R1+0x2b4], R15 ;  /* 0x0002b40f01007387 */ /* 0x0003e80000100800 */
[----:B------:R-:W5:Y:S01]  /*1c8f0*/  LDL.LU R20, [R1+0x3c] ;  /* 0x00003c0001147983 */ /* 0x000f620000300800 */
[----:B------:R-:W-:Y:S01]  /*1c900*/  IMAD.MOV.U32 R7, RZ, RZ, R19 ;  /* 0x000000ffff077224 */ /* 0x000fe200078e0013 */
[----:B------:R-:W-:-:S04]  /*1c910*/  IADD3 R12, P1, R12, UR8, RZ ;  /* 0x000000080c0c7c10 */ /* 0x000fc8000ff3e0ff */
[----:B------:R1:W-:Y:S01]  /*1c920*/  LDGSTS.E [R208+0x1b000], [R6.64], P0 ;  /* 0x1b00000006d07fae */ /* 0x0003e20008121846 */
[----:B------:R-:W-:-:S03]  /*1c930*/  IADD3 R4, P2, R4, UR8, RZ ;  /* 0x0000000804047c10 */ /* 0x000fc6000ff5e0ff */
[----:B------:R-:W-:Y:S01]  /*1c940*/  STL [R1+0x2f8], R12 ;  /* 0x0002f80c01007387 */ /* 0x000fe20000100800 */
[----:B-1----:R-:W-:Y:S02]  /*1c950*/  IMAD.MOV.U32 R6, RZ, RZ, R16 ;  /* 0x000000ffff067224 */ /* 0x002fe400078e0010 */
[----:B------:R-:W-:-:S05]  /*1c960*/  IMAD.MOV.U32 R7, RZ, RZ, R17 ;  /* 0x000000ffff077224 */ /* 0x000fca00078e0011 */
[----:B------:R1:W-:Y:S01]  /*1c970*/  LDGSTS.E [R208+0x1c000], [R6.64], P0 ;  /* 0x1c00000006d07fae */ /* 0x0003e20008121846 */
[----:B------:R-:W-:Y:S02]  /*1c980*/  IADD3.X R13, R13, UR5, RZ, P1, !PT ;  /* 0x000000050d0d7c10 */ /* 0x000fe40008ffe4ff */
[----:B------:R-:W-:-:S03]  /*1c990*/  IADD3.X R11, R11, UR5, RZ, P2, !PT ;  /* 0x000000050b0b7c10 */ /* 0x000fc600097fe4ff */
[----:B------:R1:W-:Y:S04]  /*1c9a0*/  STL [R1+0x2f4], R13 ;  /* 0x0002f40d01007387 */ /* 0x0003e80000100800 */
[----:B------:R-:W-:Y:S04]  /*1c9b0*/  STL [R1+0x338], R4 ;  /* 0x0003380401007387 */ /* 0x000fe80000100800 */
[----:B------:R1:W-:Y:S04]  /*1c9c0*/  STL [R1+0x334], R11 ;  /* 0x0003340b01007387 */ /* 0x0003e80000100800 */
[----:B--2---:R-:W5:Y:S04]  /*1c9d0*/  LDL.LU R19, [R1+0x7c] ;  /* 0x00007c0001137983 */ /* 0x004f680000300800 */
[----:B----4-:R-:W4:Y:S01]  /*1c9e0*/  LDL.LU R17, [R1+0x80] ;  /* 0x0000800001117983 */ /* 0x010f220000300800 */
[----:B-1----:R-:W-:-:S03]  /*1c9f0*/  IMAD.MOV.U32 R7, RZ, RZ, R15 ;  /* 0x000000ffff077224 */ /* 0x002fc600078e000f */
[----:B------:R-:W5:Y:S01]  /*1ca00*/  LDL.LU R16, [R1+0xbc] ;  /* 0x0000bc0001107983 */ /* 0x000f620000300800 */
[----:B------:R-:W-:-:S03]  /*1ca10*/  IMAD.MOV.U32 R6, RZ, RZ, R14 ;  /* 0x000000ffff067224 */ /* 0x000fc600078e000e */
[----:B------:R-:W5:Y:S04]  /*1ca20*/  LDL.LU R15, [R1+0xc0] ;  /* 0x0000c000010f7983 */ /* 0x000f680000300800 */
[----:B------:R1:W-:Y:S04]  /*1ca30*/  LDGSTS.E [R208+0x1d000], [R6.64], P0 ;  /* 0x1d00000006d07fae */ /* 0x0003e80008121846 */
[----:B------:R-:W5:Y:S01]  /*1ca40*/  LDL.LU R14, [R1+0xfc] ;  /* 0x0000fc00010e7983 */ /* 0x000f620000300800 */
[----:B-1----:R-:W-:Y:S02]  /*1ca50*/  IMAD.MOV.U32 R6, RZ, RZ, R12 ;  /* 0x000000ffff067224 */ /* 0x002fe400078e000c */
[----:B------:R-:W-:-:S02]  /*1ca60*/  IMAD.MOV.U32 R7, RZ, RZ, R13 ;  /* 0x000000ffff077224 */ /* 0x000fc400078e000d */
[----:B------:R-:W5:Y:S04]  /*1ca70*/  LDL.LU R13, [R1+0x100] ;  /* 0x00010000010d7983 */ /* 0x000f680000300800 */
[----:B------:R1:W-:Y:S04]  /*1ca80*/  LDGSTS.E [R208+0x1e000], [R6.64], P0 ;  /* 0x1e00000006d07fae */ /* 0x0003e80008121846 */
[----:B------:R-:W5:Y:S01]  /*1ca90*/  LDL.LU R12, [R1+0x13c] ;  /* 0x00013c00010c7983 */ /* 0x000f620000300800 */
[----:B-1----:R-:W-:-:S03]  /*1caa0*/  IMAD.MOV.U32 R7, RZ, RZ, R11 ;  /* 0x000000ffff077224 */ /* 0x002fc600078e000b */
[----:B------:R-:W5:Y:S01]  /*1cab0*/  LDL.LU R11, [R1+0x140] ;  /* 0x00014000010b7983 */ /* 0x000f620000300800 */
[----:B------:R-:W-:Y:S02]  /*1cac0*/  IADD3 R220, P1, R220, UR8, RZ ;  /* 0x00000008dcdc7c10 */ /* 0x000fe4000ff3e0ff */
[----:B------:R-:W-:Y:S01]  /*1cad0*/  IADD3 R236, P2, R236, UR8, RZ ;  /* 0x00000008ecec7c10 */ /* 0x000fe2000ff5e0ff */
[----:B------:R-:W-:Y:S01]  /*1cae0*/  IMAD.MOV.U32 R6, RZ, RZ, R4 ;  /* 0x000000ffff067224 */ /* 0x000fe200078e0004 */
[----:B------:R-:W-:Y:S02]  /*1caf0*/  IADD3.X R219, R219, UR5, RZ, P1, !PT ;  /* 0x00000005dbdb7c10 */ /* 0x000fe40008ffe4ff */
[----:B------:R-:W-:Y:S02]  /*1cb00*/  IADD3.X R235, R235, UR5, RZ, P2, !PT ;  /* 0x00000005ebeb7c10 */ /* 0x000fe400097fe4ff */
[----:B------:R1:W-:Y:S01]  /*1cb10*/  LDGSTS.E [R208+0x1f000], [R6.64], P0 ;  /* 0x1f00000006d07fae */ /* 0x0003e20008121846 */
[----:B------:R-:W-:-:S02]  /*1cb20*/  LOP3.LUT R4, R208, 0x10, RZ, 0x3c, !PT ;  /* 0x00000010d0047812 */ /* 0x000fc400078e3cff */
[----:B------:R-:W-:Y:S01]  /*1cb30*/  IADD3 R252, P1, R252, UR8, RZ ;  /* 0x00000008fcfc7c10 */ /* 0x000fe2000ff3e0ff */
[----:B------:R-:W-:Y:S01]  /*1cb40*/  HMMA.1688.F32.TF32 R56, R192, R26, R56 ;  /* 0x0000001ac038723c */ /* 0x000fe20000081038 */
[----:B-1----:R-:W-:Y:S02]  /*1cb50*/  IMAD.MOV.U32 R6, RZ, RZ, R220 ;  /* 0x000000ffff067224 */ /* 0x002fe400078e00dc */
[----:B------:R-:W-:-:S05]  /*1cb60*/  IMAD.MOV.U32 R7, RZ, RZ, R219 ;  /* 0x000000ffff077224 */ /* 0x000fca00078e00db */
[-C--:B------:R-:W-:Y:S01]  /*1cb70*/  HMMA.1688.F32.TF32 R88, R188, R26.reuse, R88 ;  /* 0x0000001abc58723c */ /* 0x080fe20000081058 */
[----:B------:R-:W-:Y:S01]  /*1cb80*/  IADD3.X R251, R251, UR5, RZ, P1, !PT ;  /* 0x00000005fbfb7c10 */ /* 0x000fe20008ffe4ff */
[----:B------:R1:W-:Y:S06]  /*1cb90*/  LDGSTS.E [R4+0x10200], [R6.64], P0 ;  /* 0x1020000006047fae */ /* 0x0003ec0008121846 */
[-C--:B------:R-:W-:Y:S08]  /*1cba0*/  HMMA.1688.F32.TF32 R120, R164, R26.reuse, R120 ;  /* 0x0000001aa478723c */ /* 0x080ff00000081078 */
[----:B------:R-:W-:Y:S01]  /*1cbb0*/  HMMA.1688.F32.TF32 R152, R168, R26, R152 ;  /* 0x0000001aa898723c */ /* 0x000fe20000081098 */
[----:B-1----:R-:W-:-:S02]  /*1cbc0*/  IMAD.MOV.U32 R6, RZ, RZ, R236 ;  /* 0x000000ffff067224 */ /* 0x002fc400078e00ec */
[----:B------:R-:W-:-:S05]  /*1cbd0*/  IMAD.MOV.U32 R7, RZ, RZ, R235 ;  /* 0x000000ffff077224 */ /* 0x000fca00078e00eb */
[----:B------:R1:W-:Y:S02]  /*1cbe0*/  LDGSTS.E [R4+0x11200], [R6.64], P0 ;  /* 0x1120000006047fae */ /* 0x0003e40008121846 */
[----:B-1----:R-:W-:Y:S02]  /*1cbf0*/  IMAD.MOV.U32 R6, RZ, RZ, R252 ;  /* 0x000000ffff067224 */ /* 0x002fe400078e00fc */
[----:B------:R-:W-:-:S05]  /*1cc00*/  IMAD.MOV.U32 R7, RZ, RZ, R251 ;  /* 0x000000ffff077224 */ /* 0x000fca00078e00fb */
[----:B------:R1:W-:Y:S01]  /*1cc10*/  LDGSTS.E [R4+0x12200], [R6.64], P0 ;  /* 0x1220000006047fae */ /* 0x0003e20008121846 */
[----:B---3--:R-:W-:-:S04]  /*1cc20*/  IADD3 R18, P2, R18, UR8, RZ ;  /* 0x0000000812127c10 */ /* 0x008fc8000ff5e0ff */
[----:B-----5:R-:W-:Y:S01]  /*1cc30*/  IADD3.X R20, R20, UR5, RZ, P2, !PT ;  /* 0x0000000514147c10 */ /* 0x020fe200097fe4ff */
[----:B------:R3:W-:Y:S04]  /*1cc40*/  STL [R1+0x40], R18 ;  /* 0x0000401201007387 */ /* 0x0007e80000100800 */
[----:B------:R5:W-:Y:S04]  /*1cc50*/  STL [R1+0x3c], R20 ;  /* 0x00003c1401007387 */ /* 0x000be80000100800 */
[----:B------:R-:W2:Y:S04]  /*1cc60*/  LDL.LU R26, [R1+0x17c] ;  /* 0x00017c00011a7983 */ /* 0x000ea80000300800 */
[----:B------:R-:W2:Y:S04]  /*1cc70*/  LDL.LU R25, [R1+0x180] ;  /* 0x0001800001197983 */ /* 0x000ea80000300800 */
[----:B------:R-:W2:Y:S04]  /*1cc80*/  LDL.LU R24, [R1+0x1bc] ;  /* 0x0001bc0001187983 */ /* 0x000ea80000300800 */
[----:B------:R-:W2:Y:S01]  /*1cc90*/  LDL.LU R23, [R1+0x1c0] ;  /* 0x0001c00001177983 */ /* 0x000ea20000300800 */
[----:B-1----:R-:W-:-:S02]  /*1cca0*/  IMAD.MOV.U32 R6, RZ, RZ, R18 ;  /* 0x000000ffff067224 */ /* 0x002fc400078e0012 */
[----:B------:R-:W-:Y:S01]  /*1ccb0*/  IMAD.MOV.U32 R7, RZ, RZ, R20 ;  /* 0x000000ffff077224 */ /* 0x000fe200078e0014 */
[----:B------:R-:W2:Y:S04]  /*1ccc0*/  LDL.LU R21, [R1+0x200] ;  /* 0x0002000001157983 */ /* 0x000ea80000300800 */
[----:B---3--:R-:W3:Y:S04]  /*1ccd0*/  LDL.LU R18, [R1+0x240] ;  /* 0x0002400001127983 */ /* 0x008ee80000300800 */
[----:B------:R1:W-:Y:S01]  /*1cce0*/  LDGSTS.E [R4+0x13200], [R6.64], P0 ;  /* 0x1320000006047fae */ /* 0x0003e20008121846 */
[----:B----4-:R-:W-:-:S04]  /*1ccf0*/  IADD3 R17, P1, R17, UR8, RZ ;  /* 0x0000000811117c10 */ /* 0x010fc8000ff3e0ff */
[----:B-----5:R-:W-:Y:S01]  /*1cd00*/  IADD3.X R19, R19, UR5, RZ, P1, !PT ;  /* 0x0000000513137c10 */ /* 0x020fe20008ffe4ff */
[----:B------:R-:W-:Y:S01]  /*1cd10*/  STL [R1+0x80], R17 ;  /* 0x0000801101007387 */ /* 0x000fe20000100800 */
[----:B------:R-:W-:-:S03]  /*1cd20*/  IADD3 R15, P2, R15, UR8, RZ ;  /* 0x000000080f0f7c10 */ /* 0x000fc6000ff5e0ff */
[----:B------:R4:W-:Y:S01]  /*1cd30*/  STL [R1+0x7c], R19 ;  /* 0x00007c1301007387 */ /* 0x0009e20000100800 */
[----:B------:R-:W-:-:S03]  /*1cd40*/  IADD3.X R16, R16, UR5, RZ, P2, !PT ;  /* 0x0000000510107c10 */ /* 0x000fc600097fe4ff */
[----:B------:R-:W-:Y:S01]  /*1cd50*/  STL [R1+0xc0], R15 ;  /* 0x0000c00f01007387 */ /* 0x000fe20000100800 */
[----:B-1----:R-:W-:Y:S02]  /*1cd60*/  IMAD.MOV.U32 R6, RZ, RZ, R17 ;  /* 0x000000ffff067224 */ /* 0x002fe400078e0011 */
[----:B------:R-:W-:Y:S01]  /*1cd70*/  IMAD.MOV.U32 R7, RZ, RZ, R19 ;  /* 0x000000ffff077224 */ /* 0x000fe200078e0013 */
[----:B------:R-:W5:Y:S04]  /*1cd80*/  LDL.LU R22, [R1+0x1fc] ;  /* 0x0001fc0001167983 */ /* 0x000f680000300800 */
[----:B------:R1:W-:Y:S04]  /*1cd90*/  STL [R1+0xbc], R16 ;  /* 0x0000bc1001007387 */ /* 0x0003e80000100800 */
[----:B------:R-:W5:Y:S04]  /*1cda0*/  LDL.LU R20, [R1+0x23c] ;  /* 0x00023c0001147983 */ /* 0x000f680000300800 */
[----:B----4-:R-:W4:Y:S01]  /*1cdb0*/  LDL.LU R19, [R1+0x27c] ;  /* 0x00027c0001137983 */ /* 0x010f220000300800 */
[----:B------:R-:W-:-:S03]  /*1cdc0*/  IADD3 R13, P1, R13, UR8, RZ ;  /* 0x000000080d0d7c10 */ /* 0x000fc6000ff3e0ff */
[----:B------:R1:W-:Y:S04]  /*1cdd0*/  LDGSTS.E [R4+0x14200], [R6.64], P0 ;  /* 0x1420000006047fae */ /* 0x0003e80008121846 */
[----:B------:R-:W4:Y:S01]  /*1cde0*/  LDL.LU R17, [R1+0x280] ;  /* 0x0002800001117983 */ /* 0x000f220000300800 */
[----:B------:R-:W-:Y:S01]  /*1cdf0*/  IADD3.X R14, R14, UR5, RZ, P1, !PT ;  /* 0x000000050e0e7c10 */ /* 0x000fe20008ffe4ff */
[----:B-1----:R-:W-:Y:S01]  /*1ce00*/  IMAD.MOV.U32 R7, RZ, RZ, R16 ;  /* 0x000000ffff077224 */ /* 0x002fe200078e0010 */
[----:B------:R-:W-:Y:S01]  /*1ce10*/  IADD3 R11, P2, R11, UR8, RZ ;  /* 0x000000080b0b7c10 */ /* 0x000fe2000ff5e0ff */
[----:B------:R-:W-:Y:S01]  /*1ce20*/  IMAD.MOV.U32 R6, RZ, RZ, R15 ;  /* 0x000000ffff067224 */ /* 0x000fe200078e000f */
[----:B------:R-:W4:Y:S04]  /*1ce30*/  LDL.LU R16, [R1+0x2bc] ;  /* 0x0002bc0001107983 */ /* 0x000f280000300800 */
[----:B------:R-:W4:Y:S01]  /*1ce40*/  LDL.LU R15, [R1+0x2c0] ;  /* 0x0002c000010f7983 */ /* 0x000f220000300800 */
[----:B------:R-:W-:-:S03]  /*1ce50*/  IADD3.X R12, R12, UR5, RZ, P2, !PT ;  /* 0x000000050c0c7c10 */ /* 0x000fc600097fe4ff */
[----:B------:R1:W-:Y:S04]  /*1ce60*/  LDGSTS.E [R4+0x15200], [R6.64], P0 ;  /* 0x1520000006047fae */ /* 0x0003e80008121846 */
[----:B------:R-:W-:Y:S04]  /*1ce70*/  STL [R1+0x100], R13 ;  /* 0x0001000d01007387 */ /* 0x000fe80000100800 */
[----:B------:R1:W-:Y:S02]  /*1ce80*/  STL [R1+0xfc], R14 ;  /* 0x0000fc0e01007387 */ /* 0x0003e40000100800 */
[----:B-1----:R-:W-:-:S02]  /*1ce90*/  IMAD.MOV.U32 R6, RZ, RZ, R13 ;  /* 0x000000ffff067224 */ /* 0x002fc400078e000d */
[----:B------:R-:W-:Y:S01]  /*1cea0*/  STL [R1+0x140], R11 ;  /* 0x0001400b01007387 */ /* 0x000fe20000100800 */
[----:B------:R-:W-:-:S03]  /*1ceb0*/  IMAD.MOV.U32 R7, RZ, RZ, R14 ;  /* 0x000000ffff077224 */ /* 0x000fc600078e000e */
[----:B------:R1:W-:Y:S04]  /*1cec0*/  STL [R1+0x13c], R12 ;  /* 0x00013c0c01007387 */ /* 0x0003e80000100800 */
[----:B------:R-:W4:Y:S04]  /*1ced0*/  LDL.LU R14, [R1+0x2fc] ;  /* 0x0002fc00010e7983 */ /* 0x000f280000300800 */
[----:B------:R-:W4:Y:S04]  /*1cee0*/  LDL.LU R13, [R1+0x300] ;  /* 0x00030000010d7983 */ /* 0x000f280000300800 */
[----:B------:R1:W-:Y:S02]  /*1cef0*/  LDGSTS.E [R4+0x16200], [R6.64], P0 ;  /* 0x1620000006047fae */ /* 0x0003e40008121846 */
[----:B-1----:R-:W-:-:S02]  /*1cf00*/  IMAD.MOV.U32 R7, RZ, RZ, R12 ;  /* 0x000000ffff077224 */ /* 0x002fc400078e000c */
[----:B------:R-:W-:Y:S01]  /*1cf10*/  IMAD.MOV.U32 R6, RZ, RZ, R11 ;  /* 0x000000ffff067224 */ /* 0x000fe200078e000b */
[----:B------:R-:W4:Y:S04]  /*1cf20*/  LDL.LU R12, [R1+0x33c] ;  /* 0x00033c00010c7983 */ /* 0x000f280000300800 */
[----:B------:R-:W4:Y:S04]  /*1cf30*/  LDL.LU R11, [R1+0x340] ;  /* 0x00034000010b7983 */ /* 0x000f280000300800 */
[----:B------:R1:W-:Y:S01]  /*1cf40*/  LDGSTS.E [R4+0x17200], [R6.64], P0 ;  /* 0x1720000006047fae */ /* 0x0003e20008121846 */
[----:B--2---:R-:W-:-:S04]  /*1cf50*/  IADD3 R25, P1, R25, UR8, RZ ;  /* 0x0000000819197c10 */ /* 0x004fc8000ff3e0ff */
[----:B------:R-:W-:Y:S01]  /*1cf60*/  IADD3.X R26, R26, UR5, RZ, P1, !PT ;  /* 0x000000051a1a7c10 */ /* 0x000fe20008ffe4ff */
[----:B-1----:R-:W-:Y:S01]  /*1cf70*/  IMAD.MOV.U32 R6, RZ, RZ, R25 ;  /* 0x000000ffff067224 */ /* 0x002fe200078e0019 */
[----:B------:R-:W-:-:S03]  /*1cf80*/  IADD3 R23, P2, R23, UR8, RZ ;  /* 0x0000000817177c10 */ /* 0x000fc6000ff5e0ff */
[----:B------:R-:W-:Y:S01]  /*1cf90*/  IMAD.MOV.U32 R7, RZ, RZ, R26 ;  /* 0x000000ffff077224 */ /* 0x000fe200078e001a */
[----:B------:R-:W-:Y:S02]  /*1cfa0*/  IADD3.X R24, R24, UR5, RZ, P2, !PT ;  /* 0x0000000518187c10 */ /* 0x000fe400097fe4ff */
[----:B------:R-:W-:Y:S02]  /*1cfb0*/  IADD3 R21, P1, R21, UR8, RZ ;  /* 0x0000000815157c10 */ /* 0x000fe4000ff3e0ff */
[----:B------:R1:W-:Y:S01]  /*1cfc0*/  LDGSTS.E [R4+0x18200], [R6.64], P0 ;  /* 0x1820000006047fae */ /* 0x0003e20008121846 */
[----:B---3--:R-:W-:-:S03]  /*1cfd0*/  IADD3 R18, P2, R18, UR8, RZ ;  /* 0x0000000812127c10 */ /* 0x008fc6000ff5e0ff */
[----:B------:R-:W-:Y:S01]  /*1cfe0*/  STL [R1+0x180], R25 ;  /* 0x0001801901007387 */ /* 0x000fe20000100800 */
[----:B-1----:R-:W-:Y:S02]  /*1cff0*/  IMAD.MOV.U32 R6, RZ, RZ, R23 ;  /* 0x000000ffff067224 */ /* 0x002fe400078e0017 */
[----:B------:R-:W-:Y:S01]  /*1d000*/  IMAD.MOV.U32 R7, RZ, RZ, R24 ;  /* 0x000000ffff077224 */ /* 0x000fe200078e0018 */
[----:B------:R-:W-:Y:S04]  /*1d010*/  STL [R1+0x17c], R26 ;  /* 0x00017c1a01007387 */ /* 0x000fe80000100800 */
[----:B------:R1:W-:Y:S04]  /*1d020*/  LDGSTS.E [R4+0x19200], [R6.64], P0 ;  /* 0x1920000006047fae */ /* 0x0003e80008121846 */
[----:B------:R-:W-:Y:S04]  /*1d030*/  STL [R1+0x1c0], R23 ;  /* 0x0001c01701007387 */ /* 0x000fe80000100800 */
[----:B------:R-:W-:Y:S01]  /*1d040*/  STL [R1+0x1bc], R24 ;  /* 0x0001bc1801007387 */ /* 0x000fe20000100800 */
[----:B-1----:R-:W-:-:S03]  /*1d050*/  IMAD.MOV.U32 R6, RZ, RZ, R21 ;  /* 0x000000ffff067224 */ /* 0x002fc600078e0015 */
[----:B------:R-:W-:Y:S01]  /*1d060*/  STL [R1+0x200], R21 ;  /* 0x0002001501007387 */ /* 0x000fe20000100800 */
[----:B-----5:R-:W-:-:S05]  /*1d070*/  IADD3.X R22, R22, UR5, RZ, P1, !PT ;  /* 0x0000000516167c10 */ /* 0x020fca0008ffe4ff */
[----:B------:R-:W-:Y:S01]  /*1d080*/  IMAD.MOV.U32 R7, RZ, RZ, R22 ;  /* 0x000000ffff077224 */ /* 0x000fe200078e0016 */
[----:B------:R-:W-:Y:S01]  /*1d090*/  IADD3.X R20, R20, UR5, RZ, P2, !PT ;  /* 0x0000000514147c10 */ /* 0x000fe200097fe4ff */
[----:B------:R-:W-:Y:S04]  /*1d0a0*/  STL [R1+0x1fc], R22 ;  /* 0x0001fc1601007387 */ /* 0x000fe80000100800 */
[----:B------:R-:W-:Y:S04]  /*1d0b0*/  STL [R1+0x240], R18 ;  /* 0x0002401201007387 */ /* 0x000fe80000100800 */
[----:B------:R1:W-:Y:S01]  /*1d0c0*/  LDGSTS.E [R4+0x1a200], [R6.64], P0 ;  /* 0x1a20000006047fae */ /* 0x0003e20008121846 */
[----:B----4-:R-:W-:-:S03]  /*1d0d0*/  IADD3 R17, P1, R17, UR8, RZ ;  /* 0x0000000811117c10 */ /* 0x010fc6000ff3e0ff */
[----:B------:R2:W-:Y:S01]  /*1d0e0*/  STL [R1+0x23c], R20 ;  /* 0x00023c1401007387 */ /* 0x0005e20000100800 */
[----:B------:R-:W-:Y:S01]  /*1d0f0*/  IADD3.X R19, R19, UR5, RZ, P1, !PT ;  /* 0x0000000513137c10 */ /* 0x000fe20008ffe4ff */
[----:B-1----:R-:W-:Y:S02]  /*1d100*/  IMAD.MOV.U32 R7, RZ, RZ, R20 ;  /* 0x000000ffff077224 */ /* 0x002fe400078e0014 */
[----:B------:R-:W-:Y:S01]  /*1d110*/  IMAD.MOV.U32 R6, RZ, RZ, R18 ;  /* 0x000000ffff067224 */ /* 0x000fe200078e0012 */
[----:B--2---:R-:W2:Y:S01]  /*1d120*/  LDL.LU R20, [R1+0x4] ;  /* 0x0000040001147983 */ /* 0x004ea20000300800 */
[----:B------:R-:W-:-:S03]  /*1d130*/  IADD3 R15, P2, R15, UR8, RZ ;  /* 0x000000080f0f7c10 */ /* 0x000fc6000ff5e0ff */
[----:B------:R-:W3:Y:S01]  /*1d140*/  LDL.LU R18, [R1+0x48] ;  /* 0x0000480001127983 */ /* 0x000ee20000300800 */
[----:B------:R-:W-:-:S03]  /*1d150*/  IADD3.X R16, R16, UR5, RZ, P2, !PT ;  /* 0x0000000510107c10 */ /* 0x000fc600097fe4ff */
[----:B------:R-:W-:Y:S04]  /*1d160*/  STL [R1+0x280], R17 ;  /* 0x0002801101007387 */ /* 0x000fe80000100800 */
[----:B------:R1:W-:Y:S04]  /*1d170*/  STL [R1+0x27c], R19 ;  /* 0x00027c1301007387 */ /* 0x0003e80000100800 */
[----:B------:R-:W-:Y:S04]  /*1d180*/  STL [R1+0x2c0], R15 ;  /* 0x0002c00f01007387 */ /* 0x000fe80000100800 */
[----:B------:R4:W-:Y:S04]  /*1d190*/  LDGSTS.E [R4+0x1b200], [R6.64], P0 ;  /* 0x1b20000006047fae */ /* 0x0009e80008121846 */
[----:B------:R-:W5:Y:S04]  /*1d1a0*/  LDL.LU R21, [R1] ;  /* 0x0000000001157983 */ /* 0x000f680000300800 */
[----:B------:R4:W-:Y:S02]  /*1d1b0*/  STL [R1+0x2bc], R16 ;  /* 0x0002bc1001007387 */ /* 0x0009e40000100800 */
[----:B----4-:R-:W-:Y:S01]  /*1d1c0*/  IMAD.MOV.U32 R7, RZ, RZ, R19 ;  /* 0x000000ffff077224 */ /* 0x010fe200078e0013 */
[----:B------:R-:W-:Y:S01]  /*1d1d0*/  IADD3 R13, P1, R13, UR8, RZ ;  /* 0x000000080d0d7c10 */ /* 0x000fe2000ff3e0ff */
[----:B-1----:R-:W4:Y:S01]  /*1d1e0*/  LDL.LU R19, [R1+0x44] ;  /* 0x0000440001137983 */ /* 0x002f220000300800 */
[----:B------:R-:W-:-:S02]  /*1d1f0*/  IMAD.MOV.U32 R6, RZ, RZ, R17 ;  /* 0x000000ffff067224 */ /* 0x000fc400078e0011 */
[----:B------:R-:W-:Y:S01]  /*1d200*/  IADD3.X R14, R14, UR5, RZ, P1, !PT ;  /* 0x000000050e0e7c10 */ /* 0x000fe20008ffe4ff */
[----:B------:R-:W-:Y:S04]  /*1d210*/  STL [R1+0x300], R13 ;  /* 0x0003000d01007387 */ /* 0x000fe80000100800 */
[----:B------:R1:W-:Y:S04]  /*1d220*/  LDGSTS.E [R4+0x1c200], [R6.64], P0 ;  /* 0x1c20000006047fae */ /* 0x0003e80008121846 */
[----:B------:R1:W-:Y:S01]  /*1d230*/  STL [R1+0x2fc], R14 ;  /* 0x0002fc0e01007387 */ /* 0x0003e20000100800 */
[----:B------:R-:W-:Y:S01]  /*1d240*/  IADD3 R11, P2, R11, UR8, RZ ;  /* 0x000000080b0b7c10 */ /* 0x000fe2000ff5e0ff */
[----:B-1----:R-:W-:-:S02]  /*1d250*/  IMAD.MOV.U32 R6, RZ, RZ, R15 ;  /* 0x000000ffff067224 */ /* 0x002fc400078e000f */
[----:B------:R-:W-:Y:S01]  /*1d260*/  IMAD.MOV.U32 R7, RZ, RZ, R16 ;  /* 0x000000ffff077224 */ /* 0x000fe200078e0010 */
[----:B------:R-:W-:Y:S01]  /*1d270*/  IADD3.X R12, R12, UR5, RZ, P2, !PT ;  /* 0x000000050c0c7c10 */ /* 0x000fe200097fe4ff */
[----:B------:R-:W-:Y:S04]  /*1d280*/  STL [R1+0x340], R11 ;  /* 0x0003400b01007387 */ /* 0x000fe80000100800 */
[----:B------:R-:W4:Y:S04]  /*1d290*/  LDL.LU R16, [R1+0x88] ;  /* 0x0000880001107983 */ /* 0x000f280000300800 */
[----:B------:R1:W-:Y:S04]  /*1d2a0*/  LDGSTS.E [R4+0x1d200], [R6.64], P0 ;  /* 0x1d20000006047fae */ /* 0x0003e80008121846 */
[----:B------:R1:W-:Y:S02]  /*1d2b0*/  STL [R1+0x33c], R12 ;  /* 0x00033c0c01007387 */ /* 0x0003e40000100800 */
[----:B-1----:R-:W-:-:S02]  /*1d2c0*/  IMAD.MOV.U32 R7, RZ, RZ, R14 ;  /* 0x000000ffff077224 */ /* 0x002fc400078e000e */
[----:B------:R-:W4:Y:S04]  /*1d2d0*/  LDL.LU R14, [R1+0xc8] ;  /* 0x0000c800010e7983 */ /* 0x000f280000300800 */
[----:B------:R-:W4:Y:S01]  /*1d2e0*/  LDL.LU R17, [R1+0x84] ;  /* 0x0000840001117983 */ /* 0x000f220000300800 */
[----:B------:R-:W-:-:S03]  /*1d2f0*/  IMAD.MOV.U32 R6, RZ, RZ, R13 ;  /* 0x000000ffff067224 */ /* 0x000fc600078e000d */
[----:B------:R-:W4:Y:S04]  /*1d300*/  LDL.LU R15, [R1+0xc4] ;  /* 0x0000c400010f7983 */ /* 0x000f280000300800 */
[----:B------:R1:W-:Y:S04]  /*1d310*/  LDGSTS.E [R4+0x1e200], [R6.64], P0 ;  /* 0x1e20000006047fae */ /* 0x0003e80008121846 */
[----:B------:R-:W4:Y:S01]  /*1d320*/  LDL.LU R13, [R1+0x104] ;  /* 0x00010400010d7983 */ /* 0x000f220000300800 */
[----:B-1----:R-:W-:Y:S02]  /*1d330*/  IMAD.MOV.U32 R6, RZ, RZ, R11 ;  /* 0x000000ffff067224 */ /* 0x002fe400078e000b */
[----:B------:R-:W-:-:S02]  /*1d340*/  IMAD.MOV.U32 R7, RZ, RZ, R12 ;  /* 0x000000ffff077224 */ /* 0x000fc400078e000c */
[----:B------:R-:W4:Y:S04]  /*1d350*/  LDL.LU R12, [R1+0x108] ;  /* 0x00010800010c7983 */ /* 0x000f280000300800 */
[----:B------:R1:W-:Y:S04]  /*1d360*/  LDGSTS.E [R4+0x1f200], [R6.64], P0 ;  /* 0x1f20000006047fae */ /* 0x0003e80008121846 */
[----:B------:R-:W4:Y:S04]  /*1d370*/  LDL.LU R11, [R1+0x144] ;  /* 0x00014400010b7983 */ /* 0x000f280000300800 */
[----:B-1----:R-:W4:Y:S01]  /*1d380*/  LDL.LU R4, [R1+0x148] ;  /* 0x0001480001047983 */ /* 0x002f220000300800 */
[----:B------:R-:W-:-:S02]  /*1d390*/  IADD3 R222, P1, R222, UR8, RZ ;  /* 0x00000008dede7c10 */ /* 0x000fc4000ff3e0ff */
[----:B------:R-:W-:Y:S02]  /*1d3a0*/  IADD3 R238, P2, R238, UR8, RZ ;  /* 0x00000008eeee7c10 */ /* 0x000fe4000ff5e0ff */
[----:B------:R-:W-:Y:S02]  /*1d3b0*/  IADD3.X R221, R221, UR5, RZ, P1, !PT ;  /* 0x00000005dddd7c10 */ /* 0x000fe40008ffe4ff */
[----:B------:R-:W-:Y:S01]  /*1d3c0*/  IADD3.X R237, R237, UR5, RZ, P2, !PT ;  /* 0x00000005eded7c10 */ /* 0x000fe200097fe4ff */
[----:B------:R-:W-:Y:S02]  /*1d3d0*/  IMAD.MOV.U32 R6, RZ, RZ, R222 ;  /* 0x000000ffff067224 */ /* 0x000fe400078e00de */
[----:B------:R-:W-:-:S05]  /*1d3e0*/  IMAD.MOV.U32 R7, RZ, RZ, R221 ;  /* 0x000000ffff077224 */ /* 0x000fca00078e00dd */
[----:B------:R1:W-:Y:S02]  /*1d3f0*/  LDGSTS.E [R10+0x10400], [R6.64], P0 ;  /* 0x10400000060a7fae */ /* 0x0003e40008121846 */
[----:B-1----:R-:W-:Y:S02]  /*1d400*/  IMAD.MOV.U32 R6, RZ, RZ, R238 ;  /* 0x000000ffff067224 */ /* 0x002fe400078e00ee */
[----:B------:R-:W-:-:S05]  /*1d410*/  IMAD.MOV.U32 R7, RZ, RZ, R237 ;  /* 0x000000ffff077224 */ /* 0x000fca00078e00ed */
[----:B------:R1:W-:Y:S01]  /*1d420*/  LDGSTS.E [R10+0x11400], [R6.64], P0 ;  /* 0x11400000060a7fae */ /* 0x0003e20008121846 */
[----:B--2---:R-:W-:Y:S02]  /*1d430*/  IADD3 R20, P1, R20, UR8, RZ ;  /* 0x0000000814147c10 */ /* 0x004fe4000ff3e0ff */
[----:B---3--:R-:W-:-:S03]  /*1d440*/  IADD3 R18, P2, R18, UR8, RZ ;  /* 0x0000000812127c10 */ /* 0x008fc6000ff5e0ff */
[----:B------:R2:W-:Y:S01]  /*1d450*/  STL [R1+0x4], R20 ;  /* 0x0000041401007387 */ /* 0x0005e20000100800 */
[----:B-1----:R-:W-:Y:S01]  /*1d460*/  IMAD.MOV.U32 R6, RZ, RZ, R20 ;  /* 0x000000ffff067224 */ /* 0x002fe200078e0014 */
[----:B-----5:R-:W-:-:S05]  /*1d470*/  IADD3.X R21, R21, UR5, RZ, P1, !PT ;  /* 0x0000000515157c10 */ /* 0x020fca0008ffe4ff */
[----:B------:R-:W-:Y:S01]  /*1d480*/  STL [R1], R21 ;  /* 0x0000001501007387 */ /* 0x000fe20000100800 */
[----:B----4-:R-:W-:-:S03]  /*1d490*/  IADD3.X R19, R19, UR5, RZ, P2, !PT ;  /* 0x0000000513137c10 */ /* 0x010fc600097fe4ff */
[----:B------:R1:W-:Y:S04]  /*1d4a0*/  STL [R1+0x48], R18 ;  /* 0x0000481201007387 */ /* 0x0003e80000100800 */
[----:B------:R3:W-:Y:S04]  /*1d4b0*/  STL [R1+0x44], R19 ;  /* 0x0000441301007387 */ /* 0x0007e80000100800 */
[----:B------:R-:W4:Y:S04]  /*1d4c0*/  LDL.LU R25, [R1+0x184] ;  /* 0x0001840001197983 */ /* 0x000f280000300800 */
[----:B------:R-:W5:Y:S01]  /*1d4d0*/  LDL.LU R24, [R1+0x188] ;  /* 0x0001880001187983 */ /* 0x000f620000300800 */
[----:B------:R-:W-:-:S03]  /*1d4e0*/  IMAD.MOV.U32 R7, RZ, RZ, R21 ;  /* 0x000000ffff077224 */ /* 0x000fc600078e0015 */
[----:B------:R-:W4:Y:S04]  /*1d4f0*/  LDL.LU R23, [R1+0x1c4] ;  /* 0x0001c40001177983 */ /* 0x000f280000300800 */
[----:B------:R-:W4:Y:S04]  /*1d500*/  LDL.LU R22, [R1+0x1c8] ;  /* 0x0001c80001167983 */ /* 0x000f280000300800 */
[----:B------:R1:W-:Y:S04]  /*1d510*/  LDGSTS.E [R10+0x12400], [R6.64], P0 ;  /* 0x12400000060a7fae */ /* 0x0003e80008121846 */
[----:B--2---:R-:W2:Y:S01]  /*1d520*/  LDL.LU R20, [R1+0x208] ;  /* 0x0002080001147983 */ /* 0x004ea20000300800 */
[----:B------:R-:W-:Y:S01]  /*1d530*/  IADD3 R16, P1, R16, UR8, RZ ;  /* 0x0000000810107c10 */ /* 0x000fe2000ff3e0ff */
[----:B-1----:R-:W-:-:S02]  /*1d540*/  IMAD.MOV.U32 R6, RZ, RZ, R18 ;  /* 0x000000ffff067224 */ /* 0x002fc400078e0012 */
[----:B------:R-:W-:Y:S01]  /*1d550*/  IMAD.MOV.U32 R7, RZ, RZ, R19 ;  /* 0x000000ffff077224 */ /* 0x000fe200078e0013 */
[----:B------:R-:W2:Y:S04]  /*1d560*/  LDL.LU R18, [R1+0x248] ;  /* 0x0002480001127983 */ /* 0x000ea80000300800 */
[----:B------:R-:W-:Y:S01]  /*1d570*/  STL [R1+0x88], R16 ;  /* 0x0000881001007387 */ /* 0x000fe20000100800 */
[----:B------:R-:W-:-:S03]  /*1d580*/  IADD3 R14, P2, R14, UR8, RZ ;  /* 0x000000080e0e7c10 */ /* 0x000fc6000ff5e0ff */
[----:B------:R1:W-:Y:S01]  /*1d590*/  LDGSTS.E [R10+0x13400], [R6.64], P0 ;  /* 0x13400000060a7fae */ /* 0x0003e20008121846 */
[----:B------:R-:W-:Y:S02]  /*1d5a0*/  IADD3.X R17, R17, UR5, RZ, P1, !PT ;  /* 0x0000000511117c10 */ /* 0x000fe40008ffe4ff */
[----:B------:R-:W-:-:S03]  /*1d5b0*/  IADD3.X R15, R15, UR5, RZ, P2, !PT ;  /* 0x000000050f0f7c10 */ /* 0x000fc600097fe4ff */
[----:B------:R3:W-:Y:S04]  /*1d5c0*/  STL [R1+0x84], R17 ;  /* 0x0000841101007387 */ /* 0x0007e80000100800 */
[----:B------:R-:W-:Y:S01]  /*1d5d0*/  STL [R1+0xc8], R14 ;  /* 0x0000c80e01007387 */ /* 0x000fe20000100800 */
[----:B-1----:R-:W-:Y:S02]  /*1d5e0*/  IMAD.MOV.U32 R6, RZ, RZ, R16 ;  /* 0x000000ffff067224 */ /* 0x002fe400078e0010 */
[----:B------:R-:W-:Y:S01]  /*1d5f0*/  IMAD.MOV.U32 R7, RZ, RZ, R17 ;  /* 0x000000ffff077224 */ /* 0x000fe200078e0011 */
[----:B------:R-:W2:Y:S04]  /*1d600*/  LDL.LU R21, [R1+0x204] ;  /* 0x0002040001157983 */ /* 0x000ea80000300800 */
[----:B------:R1:W-:Y:S04]  /*1d610*/  STL [R1+0xc4], R15 ;  /* 0x0000c40f01007387 */ /* 0x0003e80000100800 */
[----:B---3--:R-:W3:Y:S04]  /*1d620*/  LDL.LU R19, [R1+0x244] ;  /* 0x0002440001137983 */ /* 0x008ee80000300800 */
[----:B------:R-:W3:Y:S01]  /*1d630*/  LDL.LU R17, [R1+0x284] ;  /* 0x0002840001117983 */ /* 0x000ee20000300800 */
[----:B------:R-:W-:-:S03]  /*1d640*/  IADD3 R12, P1, R12, UR8, RZ ;  /* 0x000000080c0c7c10 */ /* 0x000fc6000ff3e0ff */
[----:B------:R1:W-:Y:S04]  /*1d650*/  LDGSTS.E [R10+0x14400], [R6.64], P0 ;  /* 0x14400000060a7fae */ /* 0x0003e80008121846 */
[----:B------:R-:W3:Y:S01]  /*1d660*/  LDL.LU R16, [R1+0x288] ;  /* 0x0002880001107983 */ /* 0x000ee20000300800 */
[----:B------:R-:W-:Y:S01]  /*1d670*/  IADD3.X R13, R13, UR5, RZ, P1, !PT ;  /* 0x000000050d0d7c10 */ /* 0x000fe20008ffe4ff */
[----:B-1----:R-:W-:Y:S02]  /*1d680*/  IMAD.MOV.U32 R7, RZ, RZ, R15 ;  /* 0x000000ffff077224 */ /* 0x002fe400078e000f */
[----:B------:R-:W-:Y:S01]  /*1d690*/  IMAD.MOV.U32 R6, RZ, RZ, R14 ;  /* 0x000000ffff067224 */ /* 0x000fe200078e000e */
[----:B------:R-:W3:Y:S01]  /*1d6a0*/  LDL.LU R15, [R1+0x2c4] ;  /* 0x0002c400010f7983 */ /* 0x000ee20000300800 */
[----:B------:R-:W-:-:S03]  /*1d6b0*/  IADD3 R4, P2, R4, UR8, RZ ;  /* 0x0000000804047c10 */ /* 0x000fc6000ff5e0ff */
[----:B------:R-:W3:Y:S01]  /*1d6c0*/  LDL.LU R14, [R1+0x2c8] ;  /* 0x0002c800010e7983 */ /* 0x000ee20000300800 */
[----:B------:R-:W-:-:S03]  /*1d6d0*/  IADD3.X R11, R11, UR5, RZ, P2, !PT ;  /* 0x000000050b0b7c10 */ /* 0x000fc600097fe4ff */
[----:B------:R1:W-:Y:S04]  /*1d6e0*/  LDGSTS.E [R10+0x15400], [R6.64], P0 ;  /* 0x15400000060a7fae */ /* 0x0003e80008121846 */
[----:B------:R-:W-:Y:S04]  /*1d6f0*/  STL [R1+0x108], R12 ;  /* 0x0001080c01007387 */ /* 0x000fe80000100800 */
[----:B------:R1:W-:Y:S02]  /*1d700*/  STL [R1+0x104], R13 ;  /* 0x0001040d01007387 */ /* 0x0003e40000100800 */
[----:B-1----:R-:W-:-:S02]  /*1d710*/  IMAD.MOV.U32 R6, RZ, RZ, R12 ;  /* 0x000000ffff067224 */ /* 0x002fc400078e000c */
[----:B------:R-:W-:Y:S01]  /*1d720*/  IMAD.MOV.U32 R7, RZ, RZ, R13 ;  /* 0x000000ffff077224 */ /* 0x000fe200078e000d */
[----:B------:R-:W-:Y:S04]  /*1d730*/  STL [R1+0x148], R4 ;  /* 0x0001480401007387 */ /* 0x000fe80000100800 */
[----:B------:R1:W-:Y:S04]  /*1d740*/  STL [R1+0x144], R11 ;  /* 0x0001440b01007387 */ /* 0x0003e80000100800 */
[----:B------:R1:W-:Y:S04]  /*1d750*/  LDGSTS.E [R10+0x16400], [R6.64], P0 ;  /* 0x16400000060a7fae */ /* 0x0003e80008121846 */
[----:B------:R-:W3:Y:S04]  /*1d760*/  LDL.LU R13, [R1+0x304] ;  /* 0x00030400010d7983 */ /* 0x000ee80000300800 */
[----:B------:R-:W3:Y:S01]  /*1d770*/  LDL.LU R12, [R1+0x308] ;  /* 0x00030800010c7983 */ /* 0x000ee20000300800 */
[----:B-1----:R-:W-:-:S02]  /*1d780*/  IMAD.MOV.U32 R7, RZ, RZ, R11 ;  /* 0x000000ffff077224 */ /* 0x002fc400078e000b */
[----:B------:R-:W-:Y:S01]  /*1d790*/  IMAD.MOV.U32 R6, RZ, RZ, R4 ;  /* 0x000000ffff067224 */ /* 0x000fe200078e0004 */
[----:B------:R-:W3:Y:S04]  /*1d7a0*/  LDL.LU R11, [R1+0x344] ;  /* 0x00034400010b7983 */ /* 0x000ee80000300800 */
[----:B------:R-:W3:Y:S04]  /*1d7b0*/  LDL.LU R4, [R1+0x348] ;  /* 0x0003480001047983 */ /* 0x000ee80000300800 */
[----:B------:R1:W-:Y:S01]  /*1d7c0*/  LDGSTS.E [R10+0x17400], [R6.64], P0 ;  /* 0x17400000060a7fae */ /* 0x0003e20008121846 */
[----:B-----5:R-:W-:-:S04]  /*1d7d0*/  IADD3 R24, P1, R24, UR8, RZ ;  /* 0x0000000818187c10 */ /* 0x020fc8000ff3e0ff */
[----:B----4-:R-:W-:Y:S01]  /*1d7e0*/  IADD3.X R25, R25, UR5, RZ, P1, !PT ;  /* 0x0000000519197c10 */ /* 0x010fe20008ffe4ff */
[----:B-1----:R-:W-:Y:S01]  /*1d7f0*/  IMAD.MOV.U32 R6, RZ, RZ, R24 ;  /* 0x000000ffff067224 */ /* 0x002fe200078e0018 */
[----:B------:R-:W-:-:S03]  /*1d800*/  IADD3 R22, P2, R22, UR8, RZ ;  /* 0x0000000816167c10 */ /* 0x000fc6000ff5e0ff */
[----:B------:R-:W-:Y:S01]  /*1d810*/  IMAD.MOV.U32 R7, RZ, RZ, R25 ;  /* 0x000000ffff077224 */ /* 0x000fe200078e0019 */
[----:B------:R-:W-:-:S04]  /*1d820*/  IADD3.X R23, R23, UR5, RZ, P2, !PT ;  /* 0x0000000517177c10 */ /* 0x000fc800097fe4ff */
[----:B------:R1:W-:Y:S01]  /*1d830*/  LDGSTS.E [R10+0x18400], [R6.64], P0 ;  /* 0x18400000060a7fae */ /* 0x0003e20008121846 */
[----:B--2---:R-:W-:-:S03]  /*1d840*/  IADD3 R20, P1, R20, UR8, RZ ;  /* 0x0000000814147c10 */ /* 0x004fc6000ff3e0ff */
[----:B------:R-:W-:Y:S01]  /*1d850*/  STL [R1+0x188], R24 ;  /* 0x0001881801007387 */ /* 0x000fe20000100800 */
[----:B-1----:R-:W-:Y:S02]  /*1d860*/  IMAD.MOV.U32 R6, RZ, RZ, R22 ;  /* 0x000000ffff067224 */ /* 0x002fe400078e0016 */
[----:B------:R-:W-:Y:S01]  /*1d870*/  IMAD.MOV.U32 R7, RZ, RZ, R23 ;  /* 0x000000ffff077224 */ /* 0x000fe200078e0017 */
[----:B------:R-:W-:Y:S01]  /*1d880*/  IADD3 R18, P2, R18, UR8, RZ ;  /* 0x0000000812127c10 */ /* 0x000fe2000ff5e0ff */
[----:B------:R-:W-:Y:S04]  /*1d890*/  STL [R1+0x184], R25 ;  /* 0x0001841901007387 */ /* 0x000fe80000100800 */
[----:B------:R1:W-:Y:S04]  /*1d8a0*/  LDGSTS.E [R10+0x19400], [R6.64], P0 ;  /* 0x19400000060a7fae */ /* 0x0003e80008121846 */
[----:B------:R-:W-:Y:S04]  /*1d8b0*/  STL [R1+0x1c8], R22 ;  /* 0x0001c81601007387 */ /* 0x000fe80000100800 */
[----:B------:R-:W-:Y:S01]  /*1d8c0*/  STL [R1+0x1c4], R23 ;  /* 0x0001c41701007387 */ /* 0x000fe20000100800 */
[----:B-1----:R-:W-:Y:S01]  /*1d8d0*/  IMAD.MOV.U32 R6, RZ, RZ, R20 ;  /* 0x000000ffff067224 */ /* 0x002fe200078e0014 */
[----:B------:R-:W-:-:S02]  /*1d8e0*/  IADD3.X R21, R21, UR5, RZ, P1, !PT ;  /* 0x0000000515157c10 */ /* 0x000fc40008ffe4ff */
[----:B------:R1:W-:Y:S03]  /*1d8f0*/  STL [R1+0x208], R20 ;  /* 0x0002081401007387 */ /* 0x0003e60000100800 */
[----:B------:R-:W-:Y:S01]  /*1d900*/  IMAD.MOV.U32 R7, RZ, RZ, R21 ;  /* 0x000000ffff077224 */ /* 0x000fe200078e0015 */
[----:B---3--:R-:W-:Y:S01]  /*1d910*/  IADD3.X R19, R19, UR5, RZ, P2, !PT ;  /* 0x0000000513137c10 */ /* 0x008fe200097fe4ff */
[----:B------:R-:W-:Y:S04]  /*1d920*/  STL [R1+0x204], R21 ;  /* 0x0002041501007387 */ /* 0x000fe80000100800 */
[----:B------:R2:W-:Y:S01]  /*1d930*/  LDGSTS.E [R10+0x1a400], [R6.64], P0 ;  /* 0x1a400000060a7fae */ /* 0x0005e20008121846 */
[----:B------:R-:W-:-:S03]  /*1d940*/  IADD3 R16, P1, R16, UR8, RZ ;  /* 0x0000000810107c10 */ /* 0x000fc6000ff3e0ff */
[----:B------:R-:W-:Y:S01]  /*1d950*/  STL [R1+0x248], R18 ;  /* 0x0002481201007387 */ /* 0x000fe20000100800 */
[----:B------:R-:W-:Y:S01]  /*1d960*/  IADD3.X R17, R17, UR5, RZ, P1, !PT ;  /* 0x0000000511117c10 */ /* 0x000fe20008ffe4ff */
[----:B--2---:R-:W-:Y:S02]  /*1d970*/  IMAD.MOV.U32 R6, RZ, RZ, R18 ;  /* 0x000000ffff067224 */ /* 0x004fe400078e0012 */
[----:B------:R-:W-:Y:S01]  /*1d980*/  STL [R1+0x244], R19 ;  /* 0x0002441301007387 */ /* 0x000fe20000100800 */
[----:B------:R-:W-:-:S03]  /*1d990*/  IMAD.MOV.U32 R7, RZ, RZ, R19 ;  /* 0x000000ffff077224 */ /* 0x000fc600078e0013 */
[----:B------:R-:W-:Y:S01]  /*1d9a0*/  STL [R1+0x288], R16 ;  /* 0x0002881001007387 */ /* 0x000fe20000100800 */
[----:B------:R-:W-:-:S03]  /*1d9b0*/  IADD3 R14, P2, R14, UR8, RZ ;  /* 0x000000080e0e7c10 */ /* 0x000fc6000ff5e0ff */
[----:B------:R2:W-:Y:S01]  /*1d9c0*/  STL [R1+0x284], R17 ;  /* 0x0002841101007387 */ /* 0x0005e20000100800 */
[----:B------:R-:W-:-:S03]  /*1d9d0*/  IADD3.X R15, R15, UR5, RZ, P2, !PT ;  /* 0x000000050f0f7c10 */ /* 0x000fc600097fe4ff */
[----:B------:R3:W-:Y:S04]  /*1d9e0*/  STL [R1+0x2c8], R14 ;  /* 0x0002c80e01007387 */ /* 0x0007e80000100800 */
[----:B------:R4:W-:Y:S04]  /*1d9f0*/  LDGSTS.E [R10+0x1b400], [R6.64], P0 ;  /* 0x1b400000060a7fae */ /* 0x0009e80008121846 */
[----:B-1----:R-:W5:Y:S04]  /*1da00*/  LDL.LU R20, [R1+0xc] ;  /* 0x00000c0001147983 */ /* 0x002f680000300800 */
[----:B------:R1:W-:Y:S01]  /*1da10*/  STL [R1+0x2c4], R15 ;  /* 0x0002c40f01007387 */ /* 0x0003e20000100800 */
[----:B----4-:R-:W-:-:S03]  /*1da20*/  IMAD.MOV.U32 R7, RZ, RZ, R17 ;  /* 0x000000ffff077224 */ /* 0x010fc600078e0011 */
[----:B--2---:R-:W2:Y:S04]  /*1da30*/  LDL.LU R17, [R1+0x50] ;  /* 0x0000500001117983 */ /* 0x004ea80000300800 */
[----:B------:R-:W4:Y:S04]  /*1da40*/  LDL.LU R21, [R1+0x8] ;  /* 0x0000080001157983 */ /* 0x000f280000300800 */
[----:B------:R-:W4:Y:S01]  /*1da50*/  LDL.LU R19, [R1+0x4c] ;  /* 0x00004c0001137983 */ /* 0x000f220000300800 */
[----:B------:R-:W-:-:S04]  /*1da60*/  IADD3 R12, P1, R12, UR8, RZ ;  /* 0x000000080c0c7c10 */ /* 0x000fc8000ff3e0ff */
[----:B------:R-:W-:Y:S01]  /*1da70*/  IADD3.X R13, R13, UR5, RZ, P1, !PT ;  /* 0x000000050d0d7c10 */ /* 0x000fe20008ffe4ff */
[----:B------:R-:W-:Y:S01]  /*1da80*/  IMAD.MOV.U32 R6, RZ, RZ, R16 ;  /* 0x000000ffff067224 */ /* 0x000fe200078e0010 */
[----:B------:R-:W-:Y:S01]  /*1da90*/  IADD3 R4, P2, R4, UR8, RZ ;  /* 0x0000000804047c10 */ /* 0x000fe2000ff5e0ff */
[----:B------:R-:W-:Y:S03]  /*1daa0*/  STL [R1+0x308], R12 ;  /* 0x0003080c01007387 */ /* 0x000fe60000100800 */
[----:B------:R-:W-:Y:S01]  /*1dab0*/  IADD3.X R11, R11, UR5, RZ, P2, !PT ;  /* 0x000000050b0b7c10 */ /* 0x000fe200097fe4ff */
[----:B------:R1:W-:Y:S04]  /*1dac0*/  STL [R1+0x304], R13 ;  /* 0x0003040d01007387 */ /* 0x0003e80000100800 */
[----:B------:R-:W-:Y:S04]  /*1dad0*/  STL [R1+0x348], R4 ;  /* 0x0003480401007387 */ /* 0x000fe80000100800 */
[----:B------:R1:W-:Y:S04]  /*1dae0*/  STL [R1+0x344], R11 ;  /* 0x0003440b01007387 */ /* 0x0003e80000100800 */
[----:B------:R-:W4:Y:S04]  /*1daf0*/  LDL.LU R16, [R1+0x90] ;  /* 0x0000900001107983 */ /* 0x000f280000300800 */
[----:B------:R1:W-:Y:S02]  /*1db00*/  LDGSTS.E [R10+0x1c400], [R6.64], P0 ;  /* 0x1c400000060a7fae */ /* 0x0003e40008121846 */
[----:B-1----:R-:W-:-:S02]  /*1db10*/  IMAD.MOV.U32 R6, RZ, RZ, R14 ;  /* 0x000000ffff067224 */ /* 0x002fc400078e000e */
[----:B------:R-:W-:Y:S01]  /*1db20*/  IMAD.MOV.U32 R7, RZ, RZ, R15 ;  /* 0x000000ffff077224 */ /* 0x000fe200078e000f */
[----:B---3--:R-:W5:Y:S04]  /*1db30*/  LDL.LU R14, [R1+0xd0] ;  /* 0x0000d000010e7983 */ /* 0x008f680000300800 */
[----:B------:R-:W5:Y:S04]  /*1db40*/  LDL.LU R18, [R1+0x8c] ;  /* 0x00008c0001127983 */ /* 0x000f680000300800 */
[----:B------:R1:W-:Y:S04]  /*1db50*/  LDGSTS.E [R10+0x1d400], [R6.64], P0 ;  /* 0x1d400000060a7fae */ /* 0x0003e80008121846 */
[----:B------:R-:W5:Y:S01]  /*1db60*/  LDL.LU R15, [R1+0xcc] ;  /* 0x0000cc00010f7983 */ /* 0x000f620000300800 */
[----:B-1----:R-:W-:-:S02]  /*1db70*/  IMAD.MOV.U32 R6, RZ, RZ, R12 ;  /* 0x000000ffff067224 */ /* 0x002fc400078e000c */
[----:B------:R-:W-:Y:S02]  /*1db80*/  IMAD.MOV.U32 R7, RZ, RZ, R13 ;  /* 0x000000ffff077224 */ /* 0x000fe400078e000d */
[----:B------:R-:W5:Y:S04]  /*1db90*/  LDL.LU R13, [R1+0x10c] ;  /* 0x00010c00010d7983 */ /* 0x000f680000300800 */
[----:B------:R1:W-:Y:S04]  /*1dba0*/  LDGSTS.E [R10+0x1e400], [R6.64], P0 ;  /* 0x1e400000060a7fae */ /* 0x0003e80008121846 */
[----:B------:R-:W5:Y:S01]  /*1dbb0*/  LDL.LU R12, [R1+0x110] ;  /* 0x00011000010c7983 */ /* 0x000f620000300800 */
[----:B-1----:R-:W-:-:S02]  /*1dbc0*/  IMAD.MOV.U32 R6, RZ, RZ, R4 ;  /* 0x000000ffff067224 */ /* 0x002fc400078e0004 */
[----:B------:R-:W-:Y:S02]  /*1dbd0*/  IMAD.MOV.U32 R7, RZ, RZ, R11 ;  /* 0x000000ffff077224 */ /* 0x000fe400078e000b */
[----:B------:R-:W5:Y:S04]  /*1dbe0*/  LDL.LU R11, [R1+0x14c] ;  /* 0x00014c00010b7983 */ /* 0x000f680000300800 */
[----:B------:R1:W-:Y:S04]  /*1dbf0*/  LDGSTS.E [R10+0x1f400], [R6.64], P0 ;  /* 0x1f400000060a7fae */ /* 0x0003e80008121846 */
[----:B-1----:R-:W5:Y:S01]  /*1dc00*/  LDL.LU R10, [R1+0x150] ;  /* 0x00015000010a7983 */ /* 0x002f620000300800 */
[----:B------:R-:W-:-:S02]  /*1dc10*/  IADD3 R224, P1, R224, UR8, RZ ;  /* 0x00000008e0e07c10 */ /* 0x000fc4000ff3e0ff */
[----:B------:R-:W-:Y:S02]  /*1dc20*/  IADD3 R240, P2, R240, UR8, RZ ;  /* 0x00000008f0f07c10 */ /* 0x000fe4000ff5e0ff */
[----:B------:R-:W-:Y:S02]  /*1dc30*/  IADD3.X R223, R223, UR5, RZ, P1, !PT ;  /* 0x00000005dfdf7c10 */ /* 0x000fe40008ffe4ff */
[----:B------:R-:W-:Y:S01]  /*1dc40*/  IADD3.X R239, R239, UR5, RZ, P2, !PT ;  /* 0x00000005efef7c10 */ /* 0x000fe200097fe4ff */
[----:B------:R-:W-:Y:S01]  /*1dc50*/  IMAD.MOV.U32 R6, RZ, RZ, R224 ;  /* 0x000000ffff067224 */ /* 0x000fe200078e00e0 */
[----:B------:R-:W-:Y:S01]  /*1dc60*/  LOP3.LUT R4, R208, 0x30, RZ, 0x3c, !PT ;  /* 0x00000030d0047812 */ /* 0x000fe200078e3cff */
[----:B------:R-:W-:-:S05]  /*1dc70*/  IMAD.MOV.U32 R7, RZ, RZ, R223 ;  /* 0x000000ffff077224 */ /* 0x000fca00078e00df */
[----:B------:R1:W-:Y:S02]  /*1dc80*/  LDGSTS.E [R4+0x10600], [R6.64], P0 ;  /* 0x1060000006047fae */ /* 0x0003e40008121846 */
[----:B-1----:R-:W-:Y:S02]  /*1dc90*/  IMAD.MOV.U32 R6, RZ, RZ, R240 ;  /* 0x000000ffff067224 */ /* 0x002fe400078e00f0 */
[----:B------:R-:W-:-:S05]  /*1dca0*/  IMAD.MOV.U32 R7, RZ, RZ, R239 ;  /* 0x000000ffff077224 */ /* 0x000fca00078e00ef */
[----:B------:R1:W-:Y:S01]  /*1dcb0*/  LDGSTS.E [R4+0x11600], [R6.64], P0 ;  /* 0x1160000006047fae */ /* 0x0003e20008121846 */
[----:B-----5:R-:W-:Y:S02]  /*1dcc0*/  IADD3 R20, P1, R20, UR8, RZ ;  /* 0x0000000814147c10 */ /* 0x020fe4000ff3e0ff */
[----:B--2---:R-:W-:Y:S02]  /*1dcd0*/  IADD3 R17, P2, R17, UR8, RZ ;  /* 0x0000000811117c10 */ /* 0x004fe4000ff5e0ff */
[----:B----4-:R-:W-:Y:S01]  /*1dce0*/  IADD3.X R21, R21, UR5, RZ, P1, !PT ;  /* 0x0000000515157c10 */ /* 0x010fe20008ffe4ff */
[----:B------:R2:W-:Y:S01]  /*1dcf0*/  STL [R1+0xc], R20 ;  /* 0x00000c1401007387 */ /* 0x0005e20000100800 */
[----:B------:R-:W-:-:S03]  /*1dd00*/  IADD3.X R19, R19, UR5, RZ, P2, !PT ;  /* 0x0000000513137c10 */ /* 0x000fc600097fe4ff */
[----:B------:R-:W-:Y:S04]  /*1dd10*/  STL [R1+0x8], R21 ;  /* 0x0000081501007387 */ /* 0x000fe80000100800 */
[----:B------:R4:W-:Y:S04]  /*1dd20*/  STL [R1+0x50], R17 ;  /* 0x0000501101007387 */ /* 0x0009e80000100800 */
[----:B------:R5:W-:Y:S04]  /*1dd30*/  STL [R1+0x4c], R19 ;  /* 0x00004c1301007387 */ /* 0x000be80000100800 */
[----:B------:R-:W3:Y:S04]  /*1dd40*/  LDL.LU R25, [R1+0x18c] ;  /* 0x00018c0001197983 */ /* 0x000ee80000300800 */
[----:B------:R-:W3:Y:S01]  /*1dd50*/  LDL.LU R24, [R1+0x190] ;  /* 0x0001900001187983 */ /* 0x000ee20000300800 */
[----:B-1----:R-:W-:-:S02]  /*1dd60*/  IMAD.MOV.U32 R6, RZ, RZ, R20 ;  /* 0x000000ffff067224 */ /* 0x002fc400078e0014 */
[----:B------:R-:W-:Y:S01]  /*1dd70*/  IMAD.MOV.U32 R7, RZ, RZ, R21 ;  /* 0x000000ffff077224 */ /* 0x000fe200078e0015 */
[----:B------:R-:W3:Y:S04]  /*1dd80*/  LDL.LU R23, [R1+0x1cc] ;  /* 0x0001cc0001177983 */ /* 0x000ee80000300800 */
[----:B------:R-:W3:Y:S04]  /*1dd90*/  LDL.LU R22, [R1+0x1d0] ;  /* 0x0001d00001167983 */ /* 0x000ee80000300800 */
[----:B------:R1:W-:Y:S01]  /*1dda0*/  LDGSTS.E [R4+0x12600], [R6.64], P0 ;  /* 0x1260000006047fae */ /* 0x0003e20008121846 */
[----:B------:R-:W-:-:S03]  /*1ddb0*/  IADD3 R16, P1, R16, UR8, RZ ;  /* 0x0000000810107c10 */ /* 0x000fc6000ff3e0ff */
[----:B--2---:R-:W2:Y:S01]  /*1ddc0*/  LDL.LU R20, [R1+0x210] ;  /* 0x0002100001147983 */ /* 0x004ea20000300800 */
[----:B-1----:R-:W-:Y:S02]  /*1ddd0*/  IMAD.MOV.U32 R6, RZ, RZ, R17 ;  /* 0x000000ffff067224 */ /* 0x002fe400078e0011 */
[----:B------:R-:W-:Y:S01]  /*1dde0*/  IMAD.MOV.U32 R7, RZ, RZ, R19 ;  /* 0x000000ffff077224 */ /* 0x000fe200078e0013 */
[----:B----4-:R-:W4:Y:S04]  /*1ddf0*/  LDL.LU R17, [R1+0x250] ;  /* 0x0002500001117983 */ /* 0x010f280000300800 */
[----:B------:R-:W-:Y:S01]  /*1de00*/  STL [R1+0x90], R16 ;  /* 0x0000901001007387 */ /* 0x000fe20000100800 */
[----:B-----5:R-:W-:-:S03]  /*1de10*/  IADD3 R14, P2, R14, UR8, RZ ;  /* 0x000000080e0e7c10 */ /* 0x020fc6000ff5e0ff */
[----:B------:R1:W-:Y:S01]  /*1de20*/  LDGSTS.E [R4+0x13600], [R6.64], P0 ;  /* 0x1360000006047fae */ /* 0x0003e20008121846 */
[----:B------:R-:W-:-:S05]  /*1de30*/  IADD3.X R18, R18, UR5, RZ, P1, !PT ;  /* 0x0000000512127c10 */ /* 0x000fca0008ffe4ff */
[----:B------:R5:W-:Y:S01]  /*1de40*/  STL [R1+0x8c], R18 ;  /* 0x00008c1201007387 */ /* 0x000be20000100800 */
[----:B------:R-:W-:-:S03]  /*1de50*/  IADD3.X R15, R15, UR5, RZ, P2, !PT ;  /* 0x000000050f0f7c10 */ /* 0x000fc600097fe4ff */
[----:B------:R-:W-:Y:S01]  /*1de60*/  STL [R1+0xd0], R14 ;  /* 0x0000d00e01007387 */ /* 0x000fe20000100800 */
[----:B-1----:R-:W-:Y:S02]  /*1de70*/  IMAD.MOV.U32 R6, RZ, RZ, R16 ;  /* 0x000000ffff067224 */ /* 0x002fe400078e0010 */
[----:B------:R-:W-:Y:S01]  /*1de80*/  IMAD.MOV.U32 R7, RZ, RZ, R18 ;  /* 0x000000ffff077224 */ /* 0x000fe200078e0012 */
[----:B------:R-:W4:Y:S04]  /*1de90*/  LDL.LU R21, [R1+0x20c] ;  /* 0x00020c0001157983 */ /* 0x000f280000300800 */
[----:B------:R1:W-:Y:S04]  /*1dea0*/  STL [R1+0xcc], R15 ;  /* 0x0000cc0f01007387 */ /* 0x0003e80000100800 */
[----:B------:R-:W4:Y:S04]  /*1deb0*/  LDL.LU R19, [R1+0x24c] ;  /* 0x00024c0001137983 */ /* 0x000f280000300800 */
[----:B-----5:R-:W5:Y:S01]  /*1dec0*/  LDL.LU R18, [R1+0x28c] ;  /* 0x00028c0001127983 */ /* 0x020f620000300800 */
[----:B------:R-:W-:-:S03]  /*1ded0*/  IADD3 R12, P1, R12, UR8, RZ ;  /* 0x000000080c0c7c10 */ /* 0x000fc6000ff3e0ff */
[----:B------:R1:W-:Y:S04]  /*1dee0*/  LDGSTS.E [R4+0x14600], [R6.64], P0 ;  /* 0x1460000006047fae */ /* 0x0003e80008121846 */
[----:B------:R-:W5:Y:S01]  /*1def0*/  LDL.LU R16, [R1+0x290] ;  /* 0x0002900001107983 */ /* 0x000f620000300800 */
[----:B------:R-:W-:Y:S01]  /*1df00*/  IADD3.X R13, R13, UR5, RZ, P1, !PT ;  /* 0x000000050d0d7c10 */ /* 0x000fe20008ffe4ff */
[----:B-1----:R-:W-:Y:S02]  /*1df10*/  IMAD.MOV.U32 R7, RZ, RZ, R15 ;  /* 0x000000ffff077224 */ /* 0x002fe400078e000f */
[----:B------:R-:W-:Y:S01]  /*1df20*/  IMAD.MOV.U32 R6, RZ, RZ, R14 ;  /* 0x000000ffff067224 */ /* 0x000fe200078e000e */
[----:B------:R-:W5:Y:S04]  /*1df30*/  LDL.LU R15, [R1+0x2cc] ;  /* 0x0002cc00010f7983 */ /* 0x000f680000300800 */
[----:B------:R-:W5:Y:S04]  /*1df40*/  LDL.LU R14, [R1+0x2d0] ;  /* 0x0002d000010e7983 */ /* 0x000f680000300800 */
[----:B------:R1:W-:Y:S01]  /*1df50*/  LDGSTS.E [R4+0x15600], [R6.64], P0 ;  /* 0x1560000006047fae */ /* 0x0003e20008121846 */
[----:B------:R-:W-:-:S03]  /*1df60*/  IADD3 R10, P2, R10, UR8, RZ ;  /* 0x000000080a0a7c10 */ /* 0x000fc6000ff5e0ff */
[----:B------:R-:W-:Y:S01]  /*1df70*/  STL [R1+0x110], R12 ;  /* 0x0001100c01007387 */ /* 0x000fe20000100800 */
[----:B------:R-:W-:-:S03]  /*1df80*/  IADD3.X R11, R11, UR5, RZ, P2, !PT ;  /* 0x000000050b0b7c10 */ /* 0x000fc600097fe4ff */
[----:B------:R1:W-:Y:S02]  /*1df90*/  STL [R1+0x10c], R13 ;  /* 0x00010c0d01007387 */ /* 0x0003e40000100800 */
[----:B-1----:R-:W-:Y:S02]  /*1dfa0*/  IMAD.MOV.U32 R6, RZ, RZ, R12 ;  /* 0x000000ffff067224 */ /* 0x002fe400078e000c */
[----:B------:R-:W-:Y:S01]  /*1dfb0*/  STL [R1+0x150], R10 ;  /* 0x0001500a01007387 */ /* 0x000fe20000100800 */
[----:B------:R-:W-:-:S03]  /*1dfc0*/  IMAD.MOV.U32 R7, RZ, RZ, R13 ;  /* 0x000000ffff077224 */ /* 0x000fc600078e000d */
[----:B------:R1:W-:Y:S04]  /*1dfd0*/  STL [R1+0x14c], R11 ;  /* 0x00014c0b01007387 */ /* 0x0003e80000100800 */
[----:B------:R-:W5:Y:S04]  /*1dfe0*/  LDL.LU R13, [R1+0x30c] ;  /* 0x00030c00010d7983 */ /* 0x000f680000300800 */
[----:B------:R-:W5:Y:S04]  /*1dff0*/  LDL.LU R12, [R1+0x310] ;  /* 0x00031000010c7983 */ /* 0x000f680000300800 */
[----:B------:R1:W-:Y:S02]  /*1e000*/  LDGSTS.E [R4+0x16600], [R6.64], P0 ;  /* 0x1660000006047fae */ /* 0x0003e40008121846 */
[----:B-1----:R-:W-:-:S02]  /*1e010*/  IMAD.MOV.U32 R7, RZ, RZ, R11 ;  /* 0x000000ffff077224 */ /* 0x002fc400078e000b */
[----:B------:R-:W-:Y:S01]  /*1e020*/  IMAD.MOV.U32 R6, RZ, RZ, R10 ;  /* 0x000000ffff067224 */ /* 0x000fe200078e000a */
[----:B------:R-:W5:Y:S04]  /*1e030*/  LDL.LU R11, [R1+0x34c] ;  /* 0x00034c00010b7983 */ /* 0x000f680000300800 */
[----:B------:R-:W5:Y:S04]  /*1e040*/  LDL.LU R10, [R1+0x350] ;  /* 0x00035000010a7983 */ /* 0x000f680000300800 */
[----:B------:R1:W-:Y:S01]  /*1e050*/  LDGSTS.E [R4+0x17600], [R6.64], P0 ;  /* 0x1760000006047fae */ /* 0x0003e20008121846 */
[----:B---3--:R-:W-:-:S04]  /*1e060*/  IADD3 R24, P1, R24, UR8, RZ ;  /* 0x0000000818187c10 */ /* 0x008fc8000ff3e0ff */
[----:B------:R-:W-:Y:S01]  /*1e070*/  IADD3.X R25, R25, UR5, RZ, P1, !PT ;  /* 0x0000000519197c10 */ /* 0x000fe20008ffe4ff */
        /* <DEDUP_REMOVED lines=9> */
[----:B----4-:R-:W-:Y:S01]  /*1e110*/  IADD3 R17, P2, R17, UR8, RZ ;  /* 0x0000000811117c10 */ /* 0x010fe2000ff5e0ff */
[----:B------:R-:W-:Y:S04]  /*1e120*/  STL [R1+0x18c], R25 ;  /* 0x00018c1901007387 */ /* 0x000fe80000100800 */
[----:B------:R1:W-:Y:S04]  /*1e130*/  LDGSTS.E [R4+0x19600], [R6.64], P0 ;  /* 0x1960000006047fae */ /* 0x0003e80008121846 */
[----:B------:R-:W-:Y:S04]  /*1e140*/  STL [R1+0x1d0], R22 ;  /* 0x0001d01601007387 */ /* 0x000fe80000100800 */
[----:B------:R-:W-:Y:S01]  /*1e150*/  STL [R1+0x1cc], R23 ;  /* 0x0001cc1701007387 */ /* 0x000fe20000100800 */
[----:B-1----:R-:W-:Y:S01]  /*1e160*/  IMAD.MOV.U32 R6, RZ, RZ, R20 ;  /* 0x000000ffff067224 */ /* 0x002fe200078e0014 */
[----:B------:R-:W-:-:S02]  /*1e170*/  IADD3.X R21, R21, UR5, RZ, P1, !PT ;  /* 0x0000000515157c10 */ /* 0x000fc40008ffe4ff */
[----:B------:R-:W-:Y:S03]  /*1e180*/  STL [R1+0x210], R20 ;  /* 0x0002101401007387 */ /* 0x000fe60000100800 */
[----:B------:R-:W-:Y:S01]  /*1e190*/  IMAD.MOV.U32 R7, RZ, RZ, R21 ;  /* 0x000000ffff077224 */ /* 0x000fe200078e0015 */
[----:B------:R-:W-:Y:S01]  /*1e1a0*/  IADD3.X R19, R19, UR5, RZ, P2, !PT ;  /* 0x0000000513137c10 */ /* 0x000fe200097fe4ff */
[----:B------:R-:W-:Y:S04]  /*1e1b0*/  STL [R1+0x20c], R21 ;  /* 0x00020c1501007387 */ /* 0x000fe80000100800 */
[----:B------:R-:W-:Y:S04]  /*1e1c0*/  STL [R1+0x250], R17 ;  /* 0x0002501101007387 */ /* 0x000fe80000100800 */
[----:B------:R1:W-:Y:S01]  /*1e1d0*/  LDGSTS.E [R4+0x1a600], [R6.64], P0 ;  /* 0x1a60000006047fae */ /* 0x0003e20008121846 */
[----:B-----5:R-:W-:-:S03]  /*1e1e0*/  IADD3 R16, P1, R16, UR8, RZ ;  /* 0x0000000810107c10 */ /* 0x020fc6000ff3e0ff */
        /* <DEDUP_REMOVED lines=12> */
[----:B------:R-:W5:Y:S04]  /*1e2b0*/  LDL.LU R20, [R1+0x10] ;  /* 0x0000100001147983 */ /* 0x000f680000300800 */
[----:B------:R1:W-:Y:S01]  /*1e2c0*/  STL [R1+0x2cc], R15 ;  /* 0x0002cc0f01007387 */ /* 0x0003e20000100800 */
[----:B----4-:R-:W-:Y:S01]  /*1e2d0*/  IMAD.MOV.U32 R7, RZ, RZ, R18 ;  /* 0x000000ffff077224 */ /* 0x010fe200078e0012 */
[----:B------:R-:W-:-:S02]  /*1e2e0*/  IADD3 R12, P1, R12, UR8, RZ ;  /* 0x000000080c0c7c10 */ /* 0x000fc4000ff3e0ff */
[----:B-1----:R-:W4:Y:S01]  /*1e2f0*/  LDL.LU R18, [R1+0x54] ;  /* 0x0000540001127983 */ /* 0x002f220000300800 */
[----:B------:R-:W-:Y:S01]  /*1e300*/  IMAD.MOV.U32 R6, RZ, RZ, R16 ;  /* 0x000000ffff067224 */ /* 0x000fe200078e0010 */
[----:B------:R-:W-:Y:S02]  /*1e310*/  IADD3.X R13, R13, UR5, RZ, P1, !PT ;  /* 0x000000050d0d7c10 */ /* 0x000fe40008ffe4ff */
        /* <DEDUP_REMOVED lines=39> */
[----:B------:R-:W-:Y:S01]  /*1e590*/  STL [R1+0x10], R20 ;  /* 0x0000101401007387 */ /* 0x000fe20000100800 */
        /* <DEDUP_REMOVED lines=93> */
[----:B------:R-:W-:Y:S01]  /*1eb70*/  IADD3 R11, P1, R11, UR8, RZ ;  /* 0x000000080b0b7c10 */ /* 0x000fe2000ff3e0ff */
[----:B------:R-:W-:-:S03]  /*1eb80*/  IMAD.MOV.U32 R6, RZ, RZ, R15 ;  /* 0x000000ffff067224 */ /* 0x000fc600078e000f */
[----:B------:R-:W-:Y:S01]  /*1eb90*/  IADD3.X R12, R12, UR5, RZ, P1, !PT ;  /* 0x000000050c0c7c10 */ /* 0x000fe20008ffe4ff */
[----:B------:R-:W-:Y:S04]  /*1eba0*/  STL [R1+0x318], R11 ;  /* 0x0003180b01007387 */ /* 0x000fe80000100800 */
[----:B------:R1:W-:Y:S01]  /*1ebb0*/  LDGSTS.E [R9+0x1c800], [R6.64], P0 ;  /* 0x1c80000006097fae */ /* 0x0003e20008121846 */
[----:B------:R-:W-:-:S04]  /*1ebc0*/  IADD3 R4, P2, R4, UR8, RZ ;  /* 0x0000000804047c10 */ /* 0x000fc8000ff5e0ff */
[----:B------:R-:W-:Y:S01]  /*1ebd0*/  IADD3.X R10, R10, UR5, RZ, P2, !PT ;  /* 0x000000050a0a7c10 */ /* 0x000fe200097fe4ff */
[----:B------:R3:W-:Y:S04]  /*1ebe0*/  STL [R1+0x314], R12 ;  /* 0x0003140c01007387 */ /* 0x0007e80000100800 */
[----:B------:R-:W-:Y:S01]  /*1ebf0*/  STL [R1+0x358], R4 ;  /* 0x0003580401007387 */ /* 0x000fe20000100800 */
[----:B-1----:R-:W-:Y:S02]  /*1ec00*/  IMAD.MOV.U32 R6, RZ, RZ, R13 ;  /* 0x000000ffff067224 */ /* 0x002fe400078e000d */
[----:B------:R-:W-:Y:S01]  /*1ec10*/  IMAD.MOV.U32 R7, RZ, RZ, R14 ;  /* 0x000000ffff077224 */ /* 0x000fe200078e000e */
[----:B------:R1:W-:Y:S04]  /*1ec20*/  STL [R1+0x354], R10 ;  /* 0x0003540a01007387 */ /* 0x0003e80000100800 */
[----:B------:R-:W4:Y:S04]  /*1ec30*/  LDL.LU R15, [R1+0xa0] ;  /* 0x0000a000010f7983 */ /* 0x000f280000300800 */
[----:B------:R1:W-:Y:S04]  /*1ec40*/  LDGSTS.E [R9+0x1d800], [R6.64], P0 ;  /* 0x1d80000006097fae */ /* 0x0003e80008121846 */
[----:B---3--:R-:W4:Y:S04]  /*1ec50*/  LDL.LU R13, [R1+0xe0] ;  /* 0x0000e000010d7983 */ /* 0x008f280000300800 */
[----:B------:R-:W4:Y:S01]  /*1ec60*/  LDL.LU R17, [R1+0x9c] ;  /* 0x00009c0001117983 */ /* 0x000f220000300800 */
[----:B-1----:R-:W-:-:S03]  /*1ec70*/  IMAD.MOV.U32 R6, RZ, RZ, R11 ;  /* 0x000000ffff067224 */ /* 0x002fc600078e000b */
        /* <DEDUP_REMOVED lines=9> */
[----:B-1----:R-:W4:Y:S01]  /*1ed10*/  LDL.LU R9, [R1+0x160] ;  /* 0x0001600001097983 */ /* 0x002f220000300800 */
[----:B------:R-:W-:Y:S02]  /*1ed20*/  IADD3 R228, P1, R228, UR8, RZ ;  /* 0x00000008e4e47c10 */ /* 0x000fe4000ff3e0ff */
[----:B------:R-:W-:-:S02]  /*1ed30*/  IADD3 R244, P2, R244, UR8, RZ ;  /* 0x00000008f4f47c10 */ /* 0x000fc4000ff5e0ff */
        /* <DEDUP_REMOVED lines=26> */
[----:B----4-:R-:W-:Y:S01]  /*1eee0*/  IADD3 R13, P2, R13, UR8, RZ ;  /* 0x000000080d0d7c10 */ /* 0x010fe2000ff5e0ff */
[----:B-1----:R-:W-:Y:S02]  /*1eef0*/  IMAD.MOV.U32 R6, RZ, RZ, R16 ;  /* 0x000000ffff067224 */ /* 0x002fe400078e0010 */
[----:B------:R-:W-:Y:S01]  /*1ef00*/  IMAD.MOV.U32 R7, RZ, RZ, R18 ;  /* 0x000000ffff077224 */ /* 0x000fe200078e0012 */
[----:B------:R-:W-:Y:S01]  /*1ef10*/  IADD3.X R17, R17, UR5, RZ, P1, !PT ;  /* 0x0000000511117c10 */ /* 0x000fe20008ffe4ff */
[----:B------:R-:W4:Y:S04]  /*1ef20*/  LDL.LU R16, [R1+0x260] ;  /* 0x0002600001107983 */ /* 0x000f280000300800 */
[----:B------:R-:W-:Y:S01]  /*1ef30*/  STL [R1+0xa0], R15 ;  /* 0x0000a00f01007387 */ /* 0x000fe20000100800 */
[----:B------:R-:W-:-:S03]  /*1ef40*/  IADD3.X R14, R14, UR5, RZ, P2, !PT ;  /* 0x000000050e0e7c10 */ /* 0x000fc600097fe4ff */
[----:B------:R1:W-:Y:S04]  /*1ef50*/  STL [R1+0x9c], R17 ;  /* 0x00009c1101007387 */ /* 0x0003e80000100800 */
[----:B------:R1:W-:Y:S04]  /*1ef60*/  LDGSTS.E [R4+0x13a00], [R6.64], P0 ;  /* 0x13a0000006047fae */ /* 0x0003e80008121846 */
[----:B------:R-:W-:Y:S01]  /*1ef70*/  STL [R1+0xe0], R13 ;  /* 0x0000e00d01007387 */ /* 0x000fe20000100800 */
[----:B------:R-:W-:-:S03]  /*1ef80*/  IADD3 R11, P1, R11, UR8, RZ ;  /* 0x000000080b0b7c10 */ /* 0x000fc6000ff3e0ff */
[----:B------:R-:W4:Y:S01]  /*1ef90*/  LDL.LU R20, [R1+0x21c] ;  /* 0x00021c0001147983 */ /* 0x000f220000300800 */
[----:B-1----:R-:W-:Y:S02]  /*1efa0*/  IMAD.MOV.U32 R6, RZ, RZ, R15 ;  /* 0x000000ffff067224 */ /* 0x002fe400078e000f */
[----:B------:R-:W-:Y:S01]  /*1efb0*/  IMAD.MOV.U32 R7, RZ, RZ, R17 ;  /* 0x000000ffff077224 */ /* 0x000fe200078e0011 */
[----:B------:R1:W-:Y:S01]  /*1efc0*/  STL [R1+0xdc], R14 ;  /* 0x0000dc0e01007387 */ /* 0x0003e20000100800 */
[----:B------:R-:W-:-:S03]  /*1efd0*/  IADD3.X R12, R12, UR5, RZ, P1, !PT ;  /* 0x000000050c0c7c10 */ /* 0x000fc60008ffe4ff */
[----:B-----5:R-:W5:Y:S04]  /*1efe0*/  LDL.LU R18, [R1+0x25c] ;  /* 0x00025c0001127983 */ /* 0x020f680000300800 */
[----:B------:R1:W-:Y:S04]  /*1eff0*/  LDGSTS.E [R4+0x14a00], [R6.64], P0 ;  /* 0x14a0000006047fae */ /* 0x0003e80008121846 */
[----:B------:R-:W5:Y:S04]  /*1f000*/  LDL.LU R17, [R1+0x29c] ;  /* 0x00029c0001117983 */ /* 0x000f680000300800 */
[----:B------:R-:W5:Y:S01]  /*1f010*/  LDL.LU R15, [R1+0x2a0] ;  /* 0x0002a000010f7983 */ /* 0x000f620000300800 */
[----:B------:R-:W-:Y:S01]  /*1f020*/  IADD3 R9, P2, R9, UR8, RZ ;  /* 0x0000000809097c10 */ /* 0x000fe2000ff5e0ff */
[----:B-1----:R-:W-:-:S02]  /*1f030*/  IMAD.MOV.U32 R6, RZ, RZ, R13 ;  /* 0x000000ffff067224 */ /* 0x002fc400078e000d */
[----:B------:R-:W-:Y:S01]  /*1f040*/  IMAD.MOV.U32 R7, RZ, RZ, R14 ;  /* 0x000000ffff077224 */ /* 0x000fe200078e000e */
[----:B------:R-:W-:Y:S01]  /*1f050*/  IADD3.X R10, R10, UR5, RZ, P2, !PT ;  /* 0x000000050a0a7c10 */ /* 0x000fe200097fe4ff */
[----:B------:R-:W5:Y:S04]  /*1f060*/  LDL.LU R14, [R1+0x2dc] ;  /* 0x0002dc00010e7983 */ /* 0x000f680000300800 */
[----:B------:R-:W5:Y:S04]  /*1f070*/  LDL.LU R13, [R1+0x2e0] ;  /* 0x0002e000010d7983 */ /* 0x000f680000300800 */
[----:B------:R1:W-:Y:S04]  /*1f080*/  LDGSTS.E [R4+0x15a00], [R6.64], P0 ;  /* 0x15a0000006047fae */ /* 0x0003e80008121846 */
[----:B------:R-:W-:Y:S04]  /*1f090*/  STL [R1+0x120], R11 ;  /* 0x0001200b01007387 */ /* 0x000fe80000100800 */
[----:B------:R1:W-:Y:S02]  /*1f0a0*/  STL [R1+0x11c], R12 ;  /* 0x00011c0c01007387 */ /* 0x0003e40000100800 */
[----:B-1----:R-:W-:-:S02]  /*1f0b0*/  IMAD.MOV.U32 R6, RZ, RZ, R11 ;  /* 0x000000ffff067224 */ /* 0x002fc400078e000b */
        /* <DEDUP_REMOVED lines=25> */
[----:B------:R-:W-:Y:S01]  /*1f250*/  STL [R1+0x1e0], R21 ;  /* 0x0001e01501007387 */ /* 0x000fe20000100800 */
[----:B------:R-:W-:Y:S01]  /*1f260*/  IADD3.X R20, R20, UR5, RZ, P1, !PT ;  /* 0x0000000514147c10 */ /* 0x000fe20008ffe4ff */
[----:B-1----:R-:W-:-:S02]  /*1f270*/  IMAD.MOV.U32 R6, RZ, RZ, R19 ;  /* 0x000000ffff067224 */ /* 0x002fc400078e0013 */
[----:B------:R-:W-:Y:S02]  /*1f280*/  STL [R1+0x1dc], R22 ;  /* 0x0001dc1601007387 */ /* 0x000fe40000100800 */
[----:B------:R-:W-:Y:S02]  /*1f290*/  IMAD.MOV.U32 R7, RZ, RZ, R20 ;  /* 0x000000ffff077224 */ /* 0x000fe400078e0014 */
[----:B------:R-:W-:Y:S01]  /*1f2a0*/  STL [R1+0x220], R19 ;  /* 0x0002201301007387 */ /* 0x000fe20000100800 */
[----:B-----5:R-:W-:-:S03]  /*1f2b0*/  IADD3.X R18, R18, UR5, RZ, P2, !PT ;  /* 0x0000000512127c10 */ /* 0x020fc600097fe4ff */
[----:B------:R-:W-:Y:S04]  /*1f2c0*/  STL [R1+0x21c], R20 ;  /* 0x00021c1401007387 */ /* 0x000fe80000100800 */
[----:B------:R1:W-:Y:S01]  /*1f2d0*/  LDGSTS.E [R4+0x1aa00], [R6.64], P0 ;  /* 0x1aa0000006047fae */ /* 0x0003e20008121846 */
[----:B------:R-:W-:-:S03]  /*1f2e0*/  IADD3 R15, P1, R15, UR8, RZ ;  /* 0x000000080f0f7c10 */ /* 0x000fc6000ff3e0ff */
[----:B------:R-:W-:Y:S01]  /*1f2f0*/  STL [R1+0x260], R16 ;  /* 0x0002601001007387 */ /* 0x000fe20000100800 */
[----:B------:R-:W-:Y:S01]  /*1f300*/  IADD3.X R17, R17, UR5, RZ, P1, !PT ;  /* 0x0000000511117c10 */ /* 0x000fe20008ffe4ff */
[----:B-1----:R-:W-:Y:S02]  /*1f310*/  IMAD.MOV.U32 R6, RZ, RZ, R16 ;  /* 0x000000ffff067224 */ /* 0x002fe400078e0010 */
[----:B------:R1:W-:Y:S01]  /*1f320*/  STL [R1+0x25c], R18 ;  /* 0x00025c1201007387 */ /* 0x0003e20000100800 */
[----:B------:R-:W-:Y:S01]  /*1f330*/  IMAD.MOV.U32 R7, RZ, RZ, R18 ;  /* 0x000000ffff077224 */ /* 0x000fe200078e0012 */
[----:B------:R-:W-:-:S04]  /*1f340*/  IADD3 R13, P2, R13, UR8, RZ ;  /* 0x000000080d0d7c10 */ /* 0x000fc8000ff5e0ff */
[----:B------:R2:W-:Y:S01]  /*1f350*/  LDGSTS.E [R4+0x1ba00], [R6.64], P0 ;  /* 0x1ba0000006047fae */ /* 0x0005e20008121846 */
[----:B------:R-:W-:-:S03]  /*1f360*/  IADD3.X R14, R14, UR5, RZ, P2, !PT ;  /* 0x000000050e0e7c10 */ /* 0x000fc600097fe4ff */
[----:B-1----:R-:W3:Y:S04]  /*1f370*/  LDL.LU R18, [R1+0x24] ;  /* 0x0000240001127983 */ /* 0x002ee80000300800 */
[----:B------:R-:W4:Y:S04]  /*1f380*/  LDL.LU R16, [R1+0x68] ;  /* 0x0000680001107983 */ /* 0x000f280000300800 */
[----:B------:R-:W-:Y:S01]  /*1f390*/  STL [R1+0x2a0], R15 ;  /* 0x0002a00f01007387 */ /* 0x000fe20000100800 */
[----:B--2---:R-:W-:Y:S02]  /*1f3a0*/  IMAD.MOV.U32 R6, RZ, RZ, R15 ;  /* 0x000000ffff067224 */ /* 0x004fe400078e000f */
[----:B------:R-:W-:Y:S01]  /*1f3b0*/  IMAD.MOV.U32 R7, RZ, RZ, R17 ;  /* 0x000000ffff077224 */ /* 0x000fe200078e0011 */
[----:B------:R1:W-:Y:S04]  /*1f3c0*/  STL [R1+0x29c], R17 ;  /* 0x00029c1101007387 */ /* 0x0003e80000100800 */
[----:B------:R-:W-:Y:S04]  /*1f3d0*/  STL [R1+0x2e0], R13 ;  /* 0x0002e00d01007387 */ /* 0x000fe80000100800 */
[----:B------:R-:W2:Y:S01]  /*1f3e0*/  LDL.LU R19, [R1+0x20] ;  /* 0x0000200001137983 */ /* 0x000ea20000300800 */
[----:B------:R-:W-:-:S03]  /*1f3f0*/  IADD3 R11, P1, R11, UR8, RZ ;  /* 0x000000080b0b7c10 */ /* 0x000fc6000ff3e0ff */
[----:B------:R5:W-:Y:S01]  /*1f400*/  STL [R1+0x2dc], R14 ;  /* 0x0002dc0e01007387 */ /* 0x000be20000100800 */
[----:B------:R-:W-:-:S03]  /*1f410*/  IADD3.X R12, R12, UR5, RZ, P1, !PT ;  /* 0x000000050c0c7c10 */ /* 0x000fc60008ffe4ff */
[----:B-1----:R-:W2:Y:S04]  /*1f420*/  LDL.LU R17, [R1+0x64] ;  /* 0x0000640001117983 */ /* 0x002ea80000300800 */
[----:B------:R1:W-:Y:S04]  /*1f430*/  LDGSTS.E [R4+0x1ca00], [R6.64], P0 ;  /* 0x1ca0000006047fae */ /* 0x0003e80008121846 */
[----:B------:R-:W-:Y:S04]  /*1f440*/  STL [R1+0x320], R11 ;  /* 0x0003200b01007387 */ /* 0x000fe80000100800 */
[----:B------:R5:W-:Y:S01]  /*1f450*/  STL [R1+0x31c], R12 ;  /* 0x00031c0c01007387 */ /* 0x000be20000100800 */
[----:B------:R-:W-:Y:S01]  /*1f460*/  IADD3 R9, P2, R9, UR8, RZ ;  /* 0x0000000809097c10 */ /* 0x000fe2000ff5e0ff */
[----:B-1----:R-:W-:-:S02]  /*1f470*/  IMAD.MOV.U32 R6, RZ, RZ, R13 ;  /* 0x000000ffff067224 */ /* 0x002fc400078e000d */
[----:B------:R-:W-:Y:S01]  /*1f480*/  IMAD.MOV.U32 R7, RZ, RZ, R14 ;  /* 0x000000ffff077224 */ /* 0x000fe200078e000e */
[----:B------:R-:W-:Y:S01]  /*1f490*/  IADD3.X R10, R10, UR5, RZ, P2, !PT ;  /* 0x000000050a0a7c10 */ /* 0x000fe200097fe4ff */
[----:B------:R-:W-:Y:S04]  /*1f4a0*/  STL [R1+0x360], R9 ;  /* 0x0003600901007387 */ /* 0x000fe80000100800 */
[----:B-----5:R-:W5:Y:S04]  /*1f4b0*/  LDL.LU R14, [R1+0xa8] ;  /* 0x0000a800010e7983 */ /* 0x020f680000300800 */
[----:B------:R1:W-:Y:S04]  /*1f4c0*/  LDGSTS.E [R4+0x1da00], [R6.64], P0 ;  /* 0x1da0000006047fae */ /* 0x0003e80008121846 */
[----:B------:R1:W-:Y:S02]  /*1f4d0*/  STL [R1+0x35c], R10 ;  /* 0x00035c0a01007387 */ /* 0x0003e40000100800 */
[----:B-1----:R-:W-:-:S02]  /*1f4e0*/  IMAD.MOV.U32 R7, RZ, RZ, R12 ;  /* 0x000000ffff077224 */ /* 0x002fc400078e000c */
[----:B------:R-:W5:Y:S01]  /*1f4f0*/  LDL.LU R12, [R1+0xe8] ;  /* 0x0000e800010c7983 */ /* 0x000f620000300800 */
[----:B------:R-:W-:-:S03]  /*1f500*/  IMAD.MOV.U32 R6, RZ, RZ, R11 ;  /* 0x000000ffff067224 */ /* 0x000fc600078e000b */
[----:B------:R-:W5:Y:S04]  /*1f510*/  LDL.LU R15, [R1+0xa4] ;  /* 0x0000a400010f7983 */ /* 0x000f680000300800 */
[----:B------:R-:W5:Y:S04]  /*1f520*/  LDL.LU R13, [R1+0xe4] ;  /* 0x0000e400010d7983 */ /* 0x000f680000300800 */
[----:B------:R1:W-:Y:S04]  /*1f530*/  LDGSTS.E [R4+0x1ea00], [R6.64], P0 ;  /* 0x1ea0000006047fae */ /* 0x0003e80008121846 */
[----:B------:R-:W5:Y:S01]  /*1f540*/  LDL.LU R11, [R1+0x124] ;  /* 0x00012400010b7983 */ /* 0x000f620000300800 */
[----:B-1----:R-:W-:-:S02]  /*1f550*/  IMAD.MOV.U32 R6, RZ, RZ, R9 ;  /* 0x000000ffff067224 */ /* 0x002fc400078e0009 */
[----:B------:R-:W-:Y:S02]  /*1f560*/  IMAD.MOV.U32 R7, RZ, RZ, R10 ;  /* 0x000000ffff077224 */ /* 0x000fe400078e000a */
[----:B------:R-:W5:Y:S04]  /*1f570*/  LDL.LU R10, [R1+0x128] ;  /* 0x00012800010a7983 */ /* 0x000f680000300800 */
[----:B------:R1:W-:Y:S04]  /*1f580*/  LDGSTS.E [R4+0x1fa00], [R6.64], P0 ;  /* 0x1fa0000006047fae */ /* 0x0003e80008121846 */
[----:B------:R-:W5:Y:S04]  /*1f590*/  LDL.LU R9, [R1+0x164] ;  /* 0x0001640001097983 */ /* 0x000f680000300800 */
[----:B-1----:R-:W5:Y:S01]  /*1f5a0*/  LDL.LU R4, [R1+0x168] ;  /* 0x0001680001047983 */ /* 0x002f620000300800 */
[----:B------:R-:W-:-:S02]  /*1f5b0*/  IADD3 R230, P1, R230, UR8, RZ ;  /* 0x00000008e6e67c10 */ /* 0x000fc4000ff3e0ff */
[----:B------:R-:W-:Y:S02]  /*1f5c0*/  IADD3 R246, P2, R246, UR8, RZ ;  /* 0x00000008f6f67c10 */ /* 0x000fe4000ff5e0ff */
[----:B------:R-:W-:Y:S01]  /*1f5d0*/  IADD3.X R229, R229, UR5, RZ, P1, !PT ;  /* 0x00000005e5e57c10 */ /* 0x000fe20008ffe4ff */
[----:B------:R-:W-:Y:S01]  /*1f5e0*/  IMAD.MOV.U32 R6, RZ, RZ, R230 ;  /* 0x000000ffff067224 */ /* 0x000fe200078e00e6 */
[----:B------:R-:W-:-:S03]  /*1f5f0*/  IADD3.X R245, R245, UR5, RZ, P2, !PT ;  /* 0x00000005f5f57c10 */ /* 0x000fc600097fe4ff */
[----:B------:R-:W-:-:S05]  /*1f600*/  IMAD.MOV.U32 R7, RZ, RZ, R229 ;  /* 0x000000ffff077224 */ /* 0x000fca00078e00e5 */
[----:B------:R1:W-:Y:S02]  /*1f610*/  LDGSTS.E [R8+0x10c00], [R6.64], P0 ;  /* 0x10c0000006087fae */ /* 0x0003e40008121846 */
[----:B-1----:R-:W-:Y:S02]  /*1f620*/  IMAD.MOV.U32 R6, RZ, RZ, R246 ;  /* 0x000000ffff067224 */ /* 0x002fe400078e00f6 */
[----:B------:R-:W-:-:S05]  /*1f630*/  IMAD.MOV.U32 R7, RZ, RZ, R245 ;  /* 0x000000ffff077224 */ /* 0x000fca00078e00f5 */
[----:B------:R1:W-:Y:S01]  /*1f640*/  LDGSTS.E [R8+0x11c00], [R6.64], P0 ;  /* 0x11c0000006087fae */ /* 0x0003e20008121846 */
[----:B---3--:R-:W-:Y:S02]  /*1f650*/  IADD3 R18, P1, R18, UR8, RZ ;  /* 0x0000000812127c10 */ /* 0x008fe4000ff3e0ff */
[----:B----4-:R-:W-:-:S03]  /*1f660*/  IADD3 R16, P2, R16, UR8, RZ ;  /* 0x0000000810107c10 */ /* 0x010fc6000ff5e0ff */
[----:B------:R3:W-:Y:S01]  /*1f670*/  STL [R1+0x24], R18 ;  /* 0x0000241201007387 */ /* 0x0007e20000100800 */
[----:B-1----:R-:W-:Y:S01]  /*1f680*/  IMAD.MOV.U32 R6, RZ, RZ, R18 ;  /* 0x000000ffff067224 */ /* 0x002fe200078e0012 */
[----:B--2---:R-:W-:-:S05]  /*1f690*/  IADD3.X R19, R19, UR5, RZ, P1, !PT ;  /* 0x0000000513137c10 */ /* 0x004fca0008ffe4ff */
[----:B------:R-:W-:Y:S01]  /*1f6a0*/  STL [R1+0x20], R19 ;  /* 0x0000201301007387 */ /* 0x000fe20000100800 */
[----:B------:R-:W-:-:S03]  /*1f6b0*/  IADD3.X R17, R17, UR5, RZ, P2, !PT ;  /* 0x0000000511117c10 */ /* 0x000fc600097fe4ff */
[----:B------:R1:W-:Y:S01]  /*1f6c0*/  STL [R1+0x68], R16 ;  /* 0x0000681001007387 */ /* 0x0003e20000100800 */
[----:B------:R-:W-:-:S03]  /*1f6d0*/  IMAD.MOV.U32 R7, RZ, RZ, R19 ;  /* 0x000000ffff077224 */ /* 0x000fc600078e0013 */
[----:B------:R2:W-:Y:S04]  /*1f6e0*/  STL [R1+0x64], R17 ;  /* 0x0000641101007387 */ /* 0x0005e80000100800 */
[----:B------:R-:W4:Y:S04]  /*1f6f0*/  LDL.LU R23, [R1+0x1a4] ;  /* 0x0001a40001177983 */ /* 0x000f280000300800 */
[----:B------:R-:W4:Y:S04]  /*1f700*/  LDL.LU R22, [R1+0x1a8] ;  /* 0x0001a80001167983 */ /* 0x000f280000300800 */
[----:B------:R1:W-:Y:S04]  /*1f710*/  LDGSTS.E [R8+0x12c00], [R6.64], P0 ;  /* 0x12c0000006087fae */ /* 0x0003e80008121846 */
[----:B------:R-:W4:Y:S04]  /*1f720*/  LDL.LU R21, [R1+0x1e4] ;  /* 0x0001e40001157983 */ /* 0x000f280000300800 */
[----:B------:R-:W4:Y:S01]  /*1f730*/  LDL.LU R20, [R1+0x1e8] ;  /* 0x0001e80001147983 */ /* 0x000f220000300800 */
[----:B-----5:R-:W-:Y:S01]  /*1f740*/  IADD3 R14, P1, R14, UR8, RZ ;  /* 0x000000080e0e7c10 */ /* 0x020fe2000ff3e0ff */
[----:B-1----:R-:W-:-:S02]  /*1f750*/  IMAD.MOV.U32 R6, RZ, RZ, R16 ;  /* 0x000000ffff067224 */ /* 0x002fc400078e0010 */
[----:B---3--:R-:W3:Y:S01]  /*1f760*/  LDL.LU R18, [R1+0x228] ;  /* 0x0002280001127983 */ /* 0x008ee20000300800 */
[----:B------:R-:W-:-:S03]  /*1f770*/  IMAD.MOV.U32 R7, RZ, RZ, R17 ;  /* 0x000000ffff077224 */ /* 0x000fc600078e0011 */
[----:B------:R-:W5:Y:S04]  /*1f780*/  LDL.LU R16, [R1+0x268] ;  /* 0x0002680001107983 */ /* 0x000f680000300800 */
[----:B------:R-:W-:Y:S04]  /*1f790*/  STL [R1+0xa8], R14 ;  /* 0x0000a80e01007387 */ /* 0x000fe80000100800 */
[----:B------:R1:W-:Y:S01]  /*1f7a0*/  LDGSTS.E [R8+0x13c00], [R6.64], P0 ;  /* 0x13c0000006087fae */ /* 0x0003e20008121846 */
[----:B------:R-:W-:Y:S02]  /*1f7b0*/  IADD3 R12, P2, R12, UR8, RZ ;  /* 0x000000080c0c7c10 */ /* 0x000fe4000ff5e0ff */
[----:B------:R-:W-:-:S02]  /*1f7c0*/  IADD3.X R15, R15, UR5, RZ, P1, !PT ;  /* 0x000000050f0f7c10 */ /* 0x000fc40008ffe4ff */
[----:B------:R-:W-:-:S03]  /*1f7d0*/  IADD3.X R13, R13, UR5, RZ, P2, !PT ;  /* 0x000000050d0d7c10 */ /* 0x000fc600097fe4ff */
[----:B------:R2:W-:Y:S01]  /*1f7e0*/  STL [R1+0xa4], R15 ;  /* 0x0000a40f01007387 */ /* 0x0005e20000100800 */
[----:B-1----:R-:W-:Y:S02]  /*1f7f0*/  IMAD.MOV.U32 R6, RZ, RZ, R14 ;  /* 0x000000ffff067224 */ /* 0x002fe400078e000e */
[----:B------:R-:W-:Y:S01]  /*1f800*/  IMAD.MOV.U32 R7, RZ, RZ, R15 ;  /* 0x000000ffff077224 */ /* 0x000fe200078e000f */
[----:B------:R-:W-:Y:S04]  /*1f810*/  STL [R1+0xe8], R12 ;  /* 0x0000e80c01007387 */ /* 0x000fe80000100800 */
[----:B------:R-:W5:Y:S04]  /*1f820*/  LDL.LU R19, [R1+0x224] ;  /* 0x0002240001137983 */ /* 0x000f680000300800 */
[----:B------:R1:W-:Y:S04]  /*1f830*/  STL [R1+0xe4], R13 ;  /* 0x0000e40d01007387 */ /* 0x0003e80000100800 */
[----:B--2---:R-:W2:Y:S04]  /*1f840*/  LDL.LU R17, [R1+0x264] ;  /* 0x0002640001117983 */ /* 0x004ea80000300800 */
[----:B------:R-:W2:Y:S01]  /*1f850*/  LDL.LU R15, [R1+0x2a4] ;  /* 0x0002a400010f7983 */ /* 0x000ea20000300800 */
[----:B------:R-:W-:-:S03]  /*1f860*/  IADD3 R10, P1, R10, UR8, RZ ;  /* 0x000000080a0a7c10 */ /* 0x000fc6000ff3e0ff */
[----:B------:R1:W-:Y:S04]  /*1f870*/  LDGSTS.E [R8+0x14c00], [R6.64], P0 ;  /* 0x14c0000006087fae */ /* 0x0003e80008121846 */
[----:B------:R-:W2:Y:S01]  /*1f880*/  LDL.LU R14, [R1+0x2a8] ;  /* 0x0002a800010e7983 */ /* 0x000ea20000300800 */
[----:B------:R-:W-:Y:S01]  /*1f890*/  IADD3.X R11, R11, UR5, RZ, P1, !PT ;  /* 0x000000050b0b7c10 */ /* 0x000fe20008ffe4ff */
[----:B-1----:R-:W-:Y:S01]  /*1f8a0*/  IMAD.MOV.U32 R7, RZ, RZ, R13 ;  /* 0x000000ffff077224 */ /* 0x002fe200078e000d */
[----:B------:R-:W-:Y:S01]  /*1f8b0*/  IADD3 R4, P2, R4, UR8, RZ ;  /* 0x0000000804047c10 */ /* 0x000fe2000ff5e0ff */
[----:B------:R-:W-:Y:S01]  /*1f8c0*/  IMAD.MOV.U32 R6, RZ, RZ, R12 ;  /* 0x000000ffff067224 */ /* 0x000fe200078e000c */
[----:B------:R-:W2:Y:S04]  /*1f8d0*/  LDL.LU R13, [R1+0x2e4] ;  /* 0x0002e400010d7983 */ /* 0x000ea80000300800 */
[----:B------:R-:W2:Y:S01]  /*1f8e0*/  LDL.LU R12, [R1+0x2e8] ;  /* 0x0002e800010c7983 */ /* 0x000ea20000300800 */
        /* <DEDUP_REMOVED lines=8> */
[----:B------:R-:W2:Y:S04]  /*1f970*/  LDL.LU R11, [R1+0x324] ;  /* 0x00032400010b7983 */ /* 0x000ea80000300800 */
[----:B------:R-:W2:Y:S04]  /*1f980*/  LDL.LU R10, [R1+0x328] ;  /* 0x00032800010a7983 */ /* 0x000ea80000300800 */
[----:B------:R1:W-:Y:S02]  /*1f990*/  LDGSTS.E [R8+0x16c00], [R6.64], P0 ;  /* 0x16c0000006087fae */ /* 0x0003e40008121846 */
[----:B-1----:R-:W-:-:S02]  /*1f9a0*/  IMAD.MOV.U32 R7, RZ, RZ, R9 ;  /* 0x000000ffff077224 */ /* 0x002fc400078e0009 */
[----:B------:R-:W-:Y:S01]  /*1f9b0*/  IMAD.MOV.U32 R6, RZ, RZ, R4 ;  /* 0x000000ffff067224 */ /* 0x000fe200078e0004 */
[----:B------:R-:W2:Y:S04]  /*1f9c0*/  LDL.LU R9, [R1+0x364] ;  /* 0x0003640001097983 */ /* 0x000ea80000300800 */
[----:B------:R-:W2:Y:S04]  /*1f9d0*/  LDL.LU R4, [R1+0x368] ;  /* 0x0003680001047983 */ /* 0x000ea80000300800 */
[----:B------:R1:W-:Y:S01]  /*1f9e0*/  LDGSTS.E [R8+0x17c00], [R6.64], P0 ;  /* 0x17c0000006087fae */ /* 0x0003e20008121846 */
[----:B----4-:R-:W-:-:S04]  /*1f9f0*/  IADD3 R22, P1, R22, UR8, RZ ;  /* 0x0000000816167c10 */ /* 0x010fc8000ff3e0ff */
[----:B------:R-:W-:Y:S01]  /*1fa00*/  IADD3.X R23, R23, UR5, RZ, P1, !PT ;  /* 0x0000000517177c10 */ /* 0x000fe20008ffe4ff */
[----:B-1----:R-:W-:-:S04]  /*1fa10*/  IMAD.MOV.U32 R6, RZ, RZ, R22 ;  /* 0x000000ffff067224 */ /* 0x002fc800078e0016 */
[----:B------:R-:W-:Y:S01]  /*1fa20*/  IMAD.MOV.U32 R7, RZ, RZ, R23 ;  /* 0x000000ffff077224 */ /* 0x000fe200078e0017 */
[----:B------:R-:W-:Y:S01]  /*1fa30*/  IADD3 R20, P2, R20, UR8, RZ ;  /* 0x0000000814147c10 */ /* 0x000fe2000ff5e0ff */
[----:B------:R-:W-:Y:S03]  /*1fa40*/  STL [R1+0x1a8], R22 ;  /* 0x0001a81601007387 */ /* 0x000fe60000100800 */
[----:B------:R-:W-:Y:S01]  /*1fa50*/  IADD3.X R21, R21, UR5, RZ, P2, !PT ;  /* 0x0000000515157c10 */ /* 0x000fe200097fe4ff */
[----:B------:R1:W-:Y:S01]  /*1fa60*/  LDGSTS.E [R8+0x18c00], [R6.64], P0 ;  /* 0x18c0000006087fae */ /* 0x0003e20008121846 */
[----:B---3--:R-:W-:Y:S02]  /*1fa70*/  IADD3 R18, P1, R18, UR8, RZ ;  /* 0x0000000812127c10 */ /* 0x008fe4000ff3e0ff */
[----:B-----5:R-:W-:Y:S01]  /*1fa80*/  IADD3 R16, P2, R16, UR8, RZ ;  /* 0x0000000810107c10 */ /* 0x020fe2000ff5e0ff */
[----:B------:R-:W-:Y:S04]  /*1fa90*/  STL [R1+0x1a4], R23 ;  /* 0x0001a41701007387 */ /* 0x000fe80000100800 */
[----:B------:R-:W-:Y:S01]  /*1faa0*/  STL [R1+0x1e8], R20 ;  /* 0x0001e81401007387 */ /* 0x000fe20000100800 */
[----:B-1----:R-:W-:-:S02]  /*1fab0*/  IMAD.MOV.U32 R6, RZ, RZ, R20 ;  /* 0x000000ffff067224 */ /* 0x002fc400078e0014 */
[----:B------:R-:W-:Y:S01]  /*1fac0*/  IMAD.MOV.U32 R7, RZ, RZ, R21 ;  /* 0x000000ffff077224 */ /* 0x000fe200078e0015 */
[----:B------:R-:W-:Y:S04]  /*1fad0*/  STL [R1+0x1e4], R21 ;  /* 0x0001e41501007387 */ /* 0x000fe80000100800 */
[----:B------:R1:W-:Y:S04]  /*1fae0*/  STL [R1+0x228], R18 ;  /* 0x0002281201007387 */ /* 0x0003e80000100800 */
[----:B------:R3:W-:Y:S01]  /*1faf0*/  LDGSTS.E [R8+0x19c00], [R6.64], P0 ;  /* 0x19c0000006087fae */ /* 0x0007e20008121846 */
[----:B------:R-:W-:Y:S01]  /*1fb00*/  IADD3.X R19, R19, UR5, RZ, P1, !PT ;  /* 0x0000000513137c10 */ /* 0x000fe20008ffe4ff */
[----:B---3--:R-:W-:-:S04]  /*1fb10*/  IMAD.MOV.U32 R6, RZ, RZ, R18 ;  /* 0x000000ffff067224 */ /* 0x008fc800078e0012 */
[----:B------:R-:W-:Y:S01]  /*1fb20*/  STL [R1+0x224], R19 ;  /* 0x0002241301007387 */ /* 0x000fe20000100800 */
[----:B--2---:R-:W-:Y:S01]  /*1fb30*/  IADD3.X R17, R17, UR5, RZ, P2, !PT ;  /* 0x0000000511117c10 */ /* 0x004fe200097fe4ff */
[----:B------:R-:W-:Y:S02]  /*1fb40*/  IMAD.MOV.U32 R7, RZ, RZ, R19 ;  /* 0x000000ffff077224 */ /* 0x000fe400078e0013 */
[----:B------:R2:W-:Y:S01]  /*1fb50*/  STL [R1+0x268], R16 ;  /* 0x0002681001007387 */ /* 0x0005e20000100800 */
[----:B------:R-:W-:-:S03]  /*1fb60*/  IADD3 R14, P1, R14, UR8, RZ ;  /* 0x000000080e0e7c10 */ /* 0x000fc6000ff3e0ff */
[----:B------:R3:W-:Y:S01]  /*1fb70*/  STL [R1+0x264], R17 ;  /* 0x0002641101007387 */ /* 0x0007e20000100800 */
[----:B------:R-:W-:-:S03]  /*1fb80*/  IADD3.X R15, R15, UR5, RZ, P1, !PT ;  /* 0x000000050f0f7c10 */ /* 0x000fc60008ffe4ff */
[----:B------:R2:W-:Y:S04]  /*1fb90*/  STL [R1+0x2a8], R14 ;  /* 0x0002a80e01007387 */ /* 0x0005e80000100800 */
[----:B------:R-:W-:Y:S04]  /*1fba0*/  STL [R1+0x2a4], R15 ;  /* 0x0002a40f01007387 */ /* 0x000fe80000100800 */
[----:B------:R5:W-:Y:S01]  /*1fbb0*/  LDGSTS.E [R8+0x1ac00], [R6.64], P0 ;  /* 0x1ac0000006087fae */ /* 0x000be20008121846 */
[----:B------:R-:W-:-:S04]  /*1fbc0*/  IADD3 R12, P2, R12, UR8, RZ ;  /* 0x000000080c0c7c10 */ /* 0x000fc8000ff5e0ff */
[----:B------:R-:W-:Y:S01]  /*1fbd0*/  IADD3.X R13, R13, UR5, RZ, P2, !PT ;  /* 0x000000050d0d7c10 */ /* 0x000fe200097fe4ff */
[----:B------:R2:W-:Y:S04]  /*1fbe0*/  STL [R1+0x2e8], R12 ;  /* 0x0002e80c01007387 */ /* 0x0005e80000100800 */
[----:B-1----:R-:W4:Y:S01]  /*1fbf0*/  LDL.LU R18, [R1+0x2c] ;  /* 0x00002c0001127983 */ /* 0x002f220000300800 */
[----:B-----5:R-:W-:-:S03]  /*1fc00*/  IMAD.MOV.U32 R6, RZ, RZ, R16 ;  /* 0x000000ffff067224 */ /* 0x020fc600078e0010 */
[----:B------:R1:W-:Y:S01]  /*1fc10*/  STL [R1+0x2e4], R13 ;  /* 0x0002e40d01007387 */ /* 0x0003e20000100800 */
[----:B------:R-:W-:-:S03]  /*1fc20*/  IMAD.MOV.U32 R7, RZ, RZ, R17 ;  /* 0x000000ffff077224 */ /* 0x000fc600078e0011 */
[----:B--2---:R-:W2:Y:S04]  /*1fc30*/  LDL.LU R16, [R1+0x70] ;  /* 0x0000700001107983 */ /* 0x004ea80000300800 */
[----:B------:R-:W5:Y:S04]  /*1fc40*/  LDL.LU R19, [R1+0x28] ;  /* 0x0000280001137983 */ /* 0x000f680000300800 */
[----:B---3--:R-:W3:Y:S01]  /*1fc50*/  LDL.LU R17, [R1+0x6c] ;  /* 0x00006c0001117983 */ /* 0x008ee20000300800 */
[----:B------:R-:W-:-:S03]  /*1fc60*/  IADD3 R10, P1, R10, UR8, RZ ;  /* 0x000000080a0a7c10 */ /* 0x000fc6000ff3e0ff */
[----:B------:R1:W-:Y:S01]  /*1fc70*/  LDGSTS.E [R8+0x1bc00], [R6.64], P0 ;  /* 0x1bc0000006087fae */ /* 0x0003e20008121846 */
[----:B------:R-:W-:-:S03]  /*1fc80*/  IADD3.X R11, R11, UR5, RZ, P1, !PT ;  /* 0x000000050b0b7c10 */ /* 0x000fc60008ffe4ff */
[----:B------:R-:W-:Y:S04]  /*1fc90*/  STL [R1+0x328], R10 ;  /* 0x0003280a01007387 */ /* 0x000fe80000100800 */
[----:B------:R1:W-:Y:S02]  /*1fca0*/  STL [R1+0x324], R11 ;  /* 0x0003240b01007387 */ /* 0x0003e40000100800 */
[----:B-1----:R-:W-:Y:S02]  /*1fcb0*/  IMAD.MOV.U32 R6, RZ, RZ, R14 ;  /* 0x000000ffff067224 */ /* 0x002fe400078e000e */
[----:B------:R-:W-:-:S05]  /*1fcc0*/  IMAD.MOV.U32 R7, RZ, RZ, R15 ;  /* 0x000000ffff077224 */ /* 0x000fca00078e000f */
[----:B------:R1:W-:Y:S01]  /*1fcd0*/  LDGSTS.E [R8+0x1cc00], [R6.64], P0 ;  /* 0x1cc0000006087fae */ /* 0x0003e20008121846 */
[----:B------:R-:W-:-:S04]  /*1fce0*/  IADD3 R4, P2, R4, UR8, RZ ;  /* 0x0000000804047c10 */ /* 0x000fc8000ff5e0ff */
[----:B------:R-:W-:Y:S01]  /*1fcf0*/  IADD3.X R9, R9, UR5, RZ, P2, !PT ;  /* 0x0000000509097c10 */ /* 0x000fe200097fe4ff */
[----:B------:R-:W-:Y:S04]  /*1fd00*/  STL [R1+0x368], R4 ;  /* 0x0003680401007387 */ /* 0x000fe80000100800 */
[----:B------:R-:W3:Y:S01]  /*1fd10*/  LDL.LU R14, [R1+0xb0] ;  /* 0x0000b000010e7983 */ /* 0x000ee20000300800 */
[----:B-1----:R-:W-:-:S03]  /*1fd20*/  IMAD.MOV.U32 R6, RZ, RZ, R12 ;  /* 0x000000ffff067224 */ /* 0x002fc600078e000c */
[----:B------:R1:W-:Y:S04]  /*1fd30*/  STL [R1+0x364], R9 ;  /* 0x0003640901007387 */ /* 0x0003e80000100800 */
[----:B------:R-:W3:Y:S01]  /*1fd40*/  LDL.LU R12, [R1+0xf0] ;  /* 0x0000f000010c7983 */ /* 0x000ee20000300800 */
[----:B------:R-:W-:-:S03]  /*1fd50*/  IMAD.MOV.U32 R7, RZ, RZ, R13 ;  /* 0x000000ffff077224 */ /* 0x000fc600078e000d */
[----:B------:R-:W3:Y:S04]  /*1fd60*/  LDL.LU R15, [R1+0xac] ;  /* 0x0000ac00010f7983 */ /* 0x000ee80000300800 */
[----:B------:R-:W3:Y:S04]  /*1fd70*/  LDL.LU R13, [R1+0xec] ;  /* 0x0000ec00010d7983 */ /* 0x000ee80000300800 */
[----:B------:R1:W-:Y:S02]  /*1fd80*/  LDGSTS.E [R8+0x1dc00], [R6.64], P0 ;  /* 0x1dc0000006087fae */ /* 0x0003e40008121846 */
[----:B-1----:R-:W-:-:S02]  /*1fd90*/  IMAD.MOV.U32 R6, RZ, RZ, R10 ;  /* 0x000000ffff067224 */ /* 0x002fc400078e000a */
[----:B------:R-:W-:Y:S02]  /*1fda0*/  IMAD.MOV.U32 R7, RZ, RZ, R11 ;  /* 0x000000ffff077224 */ /* 0x000fe400078e000b */
[----:B------:R-:W3:Y:S04]  /*1fdb0*/  LDL.LU R11, [R1+0x12c] ;  /* 0x00012c00010b7983 */ /* 0x000ee80000300800 */
[----:B------:R1:W-:Y:S02]  /*1fdc0*/  LDGSTS.E [R8+0x1ec00], [R6.64], P0 ;  /* 0x1ec0000006087fae */ /* 0x0003e40008121846 */
[----:B-1----:R-:W-:Y:S02]  /*1fdd0*/  IMAD.MOV.U32 R7, RZ, RZ, R9 ;  /* 0x000000ffff077224 */ /* 0x002fe400078e0009 */
[----:B------:R-:W3:Y:S01]  /*1fde0*/  LDL.LU R9, [R1+0x130] ;  /* 0x0001300001097983 */ /* 0x000ee20000300800 */
[----:B------:R-:W-:-:S03]  /*1fdf0*/  IMAD.MOV.U32 R6, RZ, RZ, R4 ;  /* 0x000000ffff067224 */ /* 0x000fc600078e0004 */
[----:B------:R-:W3:Y:S04]  /*1fe00*/  LDL.LU R10, [R1+0x16c] ;  /* 0x00016c00010a7983 */ /* 0x000ee80000300800 */
[----:B------:R-:W3:Y:S01]  /*1fe10*/  LDL.LU R4, [R1+0x170] ;  /* 0x0001700001047983 */ /* 0x000ee20000300800 */
[----:B------:R-:W-:Y:S02]  /*1fe20*/  IADD3 R232, P1, R232, UR8, RZ ;  /* 0x00000008e8e87c10 */ /* 0x000fe4000ff3e0ff */
[----:B------:R-:W-:Y:S01]  /*1fe30*/  IADD3 R248, P2, R248, UR8, RZ ;  /* 0x00000008f8f87c10 */ /* 0x000fe2000ff5e0ff */
[----:B------:R1:W-:Y:S01]  /*1fe40*/  LDGSTS.E [R8+0x1fc00], [R6.64], P0 ;  /* 0x1fc0000006087fae */ /* 0x0003e20008121846 */
[----:B------:R-:W-:Y:S02]  /*1fe50*/  IADD3.X R231, R231, UR5, RZ, P1, !PT ;  /* 0x00000005e7e77c10 */ /* 0x000fe40008ffe4ff */
[----:B------:R-:W-:-:S02]  /*1fe60*/  IADD3.X R247, R247, UR5, RZ, P2, !PT ;  /* 0x00000005f7f77c10 */ /* 0x000fc400097fe4ff */
[----:B-1----:R-:W-:Y:S01]  /*1fe70*/  LOP3.LUT R8, R208, 0x70, RZ, 0x3c, !PT ;  /* 0x00000070d0087812 */ /* 0x002fe200078e3cff */
[----:B------:R-:W-:Y:S02]  /*1fe80*/  IMAD.MOV.U32 R6, RZ, RZ, R232 ;  /* 0x000000ffff067224 */ /* 0x000fe400078e00e8 */
[----:B------:R-:W-:-:S05]  /*1fe90*/  IMAD.MOV.U32 R7, RZ, RZ, R231 ;  /* 0x000000ffff077224 */ /* 0x000fca00078e00e7 */
[----:B------:R1:W-:Y:S02]  /*1fea0*/  LDGSTS.E [R8+0x10e00], [R6.64], P0 ;  /* 0x10e0000006087fae */ /* 0x0003e40008121846 */
[----:B-1----:R-:W-:Y:S02]  /*1feb0*/  IMAD.MOV.U32 R6, RZ, RZ, R248 ;  /* 0x000000ffff067224 */ /* 0x002fe400078e00f8 */
[----:B------:R-:W-:-:S05]  /*1fec0*/  IMAD.MOV.U32 R7, RZ, RZ, R247 ;  /* 0x000000ffff077224 */ /* 0x000fca00078e00f7 */
[----:B------:R1:W-:Y:S01]  /*1fed0*/  LDGSTS.E [R8+0x11e00], [R6.64], P0 ;  /* 0x11e0000006087fae */ /* 0x0003e20008121846 */
[----:B----4-:R-:W-:Y:S02]  /*1fee0*/  IADD3 R18, P1, R18, UR8, RZ ;  /* 0x0000000812127c10 */ /* 0x010fe4000ff3e0ff */
[----:B--2---:R-:W-:Y:S02]  /*1fef0*/  IADD3 R16, P2, R16, UR8, RZ ;  /* 0x0000000810107c10 */ /* 0x004fe4000ff5e0ff */
[----:B-----5:R-:W-:Y:S01]  /*1ff00*/  IADD3.X R19, R19, UR5, RZ, P1, !PT ;  /* 0x0000000513137c10 */ /* 0x020fe20008ffe4ff */
[----:B------:R-:W-:Y:S01]  /*1ff10*/  STL [R1+0x2c], R18 ;  /* 0x00002c1201007387 */ /* 0x000fe20000100800 */
[----:B---3--:R-:W-:-:S03]  /*1ff20*/  IADD3.X R17, R17, UR5, RZ, P2, !PT ;  /* 0x0000000511117c10 */ /* 0x008fc600097fe4ff */
[----:B------:R2:W-:Y:S04]  /*1ff30*/  STL [R1+0x28], R19 ;  /* 0x0000281301007387 */ /* 0x0005e80000100800 */
[----:B------:R-:W-:Y:S04]  /*1ff40*/  STL [R1+0x70], R16 ;  /* 0x0000701001007387 */ /* 0x000fe80000100800 */
[----:B------:R3:W-:Y:S04]  /*1ff50*/  STL [R1+0x6c], R17 ;  /* 0x00006c1101007387 */ /* 0x0007e80000100800 */
[----:B------:R-:W4:Y:S04]  /*1ff60*/  LDL.LU R24, [R1+0x1ac] ;  /* 0x0001ac0001187983 */ /* 0x000f280000300800 */
[----:B------:R-:W5:Y:S01]  /*1ff70*/  LDL.LU R23, [R1+0x1b0] ;  /* 0x0001b00001177983 */ /* 0x000f620000300800 */
[----:B-1----:R-:W-:-:S03]  /*1ff80*/  IMAD.MOV.U32 R6, RZ, RZ, R18 ;  /* 0x000000ffff067224 */ /* 0x002fc600078e0012 */
[----:B------:R-:W4:Y:S01]  /*1ff90*/  LDL.LU R22, [R1+0x1ec] ;  /* 0x0001ec0001167983 */ /* 0x000f220000300800 */
[----:B------:R-:W-:-:S03]  /*1ffa0*/  IMAD.MOV.U32 R7, RZ, RZ, R19 ;  /* 0x000000ffff077224 */ /* 0x000fc600078e0013 */
[----:B------:R-:W4:Y:S04]  /*1ffb0*/  LDL.LU R21, [R1+0x1f0] ;  /* 0x0001f00001157983 */ /* 0x000f280000300800 */
[----:B------:R1:W-:Y:S01]  /*1ffc0*/  LDGSTS.E [R8+0x12e00], [R6.64], P0 ;  /* 0x12e0000006087fae */ /* 0x0003e20008121846 */
[----:B------:R-:W-:Y:S02]  /*1ffd0*/  IADD3 R14, P1, R14, UR8, RZ ;  /* 0x000000080e0e7c10 */ /* 0x000fe4000ff3e0ff */
[----:B------:R-:W-:Y:S02]  /*1ffe0*/  IADD3 R12, P2, R12, UR8, RZ ;  /* 0x000000080c0c7c10 */ /* 0x000fe4000ff5e0ff */
[----:B------:R-:W-:Y:S01]  /*1fff0*/  IADD3.X R15, R15, UR5, RZ, P1, !PT ;  /* 0x000000050f0f7c10 */ /* 0x000fe20008ffe4ff */
[----:B------:R-:W-:Y:S01]  /*20000*/  STL [R1+0xb0], R14 ;  /* 0x0000b00e01007387 */ /* 0x000fe20000100800 */
[----:B------:R-:W-:-:S03]  /*20010*/  IADD3.X R13, R13, UR5, RZ, P2, !PT ;  /* 0x000000050d0d7c10 */ /* 0x000fc600097fe4ff */
[----:B------:R3:W-:Y:S01]  /*20020*/  STL [R1+0xac], R15 ;  /* 0x0000ac0f01007387 */ /* 0x0007e20000100800 */
[----:B-1----:R-:W-:-:S03]  /*20030*/  IMAD.MOV.U32 R7, RZ, RZ, R17 ;  /* 0x000000ffff077224 */ /* 0x002fc600078e0011 */
[----:B------:R-:W-:Y:S04]  /*20040*/  STL [R1+0xf0], R12 ;  /* 0x0000f00c01007387 */ /* 0x000fe80000100800 */
[----:B--2---:R-:W2:Y:S01]  /*20050*/  LDL.LU R19, [R1+0x230] ;  /* 0x0002300001137983 */ /* 0x004ea20000300800 */
[----:B------:R-:W-:-:S03]  /*20060*/  IMAD.MOV.U32 R6, RZ, RZ, R16 ;  /* 0x000000ffff067224 */ /* 0x000fc600078e0010 */
[----:B------:R1:W-:Y:S04]  /*20070*/  STL [R1+0xec], R13 ;  /* 0x0000ec0d01007387 */ /* 0x0003e80000100800 */
[----:B---3--:R-:W3:Y:S04]  /*20080*/  LDL.LU R17, [R1+0x270] ;  /* 0x0002700001117983 */ /* 0x008ee80000300800 */
[----:B------:R-:W3:Y:S04]  /*20090*/  LDL.LU R20, [R1+0x22c] ;  /* 0x00022c0001147983 */ /* 0x000ee80000300800 */
[----:B------:R1:W-:Y:S04]  /*200a0*/  LDGSTS.E [R8+0x13e00], [R6.64], P0 ;  /* 0x13e0000006087fae */ /* 0x0003e80008121846 */
[----:B------:R-:W3:Y:S04]  /*200b0*/  LDL.LU R18, [R1+0x26c] ;  /* 0x00026c0001127983 */ /* 0x000ee80000300800 */
[----:B------:R-:W3:Y:S01]  /*200c0*/  LDL.LU R16, [R1+0x2ac] ;  /* 0x0002ac0001107983 */ /* 0x000ee20000300800 */
[----:B-1----:R-:W-:-:S02]  /*200d0*/  IMAD.MOV.U32 R6, RZ, RZ, R14 ;  /* 0x000000ffff067224 */ /* 0x002fc400078e000e */
[----:B------:R-:W-:Y:S01]  /*200e0*/  IMAD.MOV.U32 R7, RZ, RZ, R15 ;  /* 0x000000ffff077224 */ /* 0x000fe200078e000f */
[----:B------:R-:W-:Y:S01]  /*200f0*/  IADD3 R9, P1, R9, UR8, RZ ;  /* 0x0000000809097c10 */ /* 0x000fe2000ff3e0ff */
[----:B------:R-:W3:Y:S03]  /*20100*/  LDL.LU R15, [R1+0x2b0] ;  /* 0x0002b000010f7983 */ /* 0x000ee60000300800 */
[----:B------:R-:W-:Y:S01]  /*20110*/  IADD3.X R11, R11, UR5, RZ, P1, !PT ;  /* 0x000000050b0b7c10 */ /* 0x000fe20008ffe4ff */
[----:B------:R1:W-:Y:S01]  /*20120*/  LDGSTS.E [R8+0x14e00], [R6.64], P0 ;  /* 0x14e0000006087fae */ /* 0x0003e20008121846 */
[----:B------:R-:W-:-:S03]  /*20130*/  IADD3 R4, P2, R4, UR8, RZ ;  /* 0x0000000804047c10 */ /* 0x000fc6000ff5e0ff */
[----:B------:R-:W3:Y:S01]  /*20140*/  LDL.LU R14, [R1+0x2ec] ;  /* 0x0002ec00010e7983 */ /* 0x000ee20000300800 */
[----:B------:R-:W-:Y:S01]  /*20150*/  IADD3.X R10, R10, UR5, RZ, P2, !PT ;  /* 0x000000050a0a7c10 */ /* 0x000fe200097fe4ff */
[----:B-1----:R-:W-:Y:S02]  /*20160*/  IMAD.MOV.U32 R6, RZ, RZ, R12 ;  /* 0x000000ffff067224 */ /* 0x002fe400078e000c */
[----:B------:R-:W-:Y:S02]  /*20170*/  IMAD.MOV.U32 R7, RZ, RZ, R13 ;  /* 0x000000ffff077224 */ /* 0x000fe400078e000d */
[----:B------:R-:W3:Y:S04]  /*20180*/  LDL.LU R13, [R1+0x2f0] ;  /* 0x0002f000010d7983 */ /* 0x000ee80000300800 */
[----:B------:R-:W-:Y:S04]  /*20190*/  STL [R1+0x130], R9 ;  /* 0x0001300901007387 */ /* 0x000fe80000100800 */
[----:B------:R1:W-:Y:S04]  /*201a0*/  LDGSTS.E [R8+0x15e00], [R6.64], P0 ;  /* 0x15e0000006087fae */ /* 0x0003e80008121846 */
[----:B------:R1:W-:Y:S04]  /*201b0*/  STL [R1+0x12c], R11 ;  /* 0x00012c0b01007387 */ /* 0x0003e80000100800 */
[----:B------:R-:W-:Y:S01]  /*201c0*/  STL [R1+0x170], R4 ;  /* 0x0001700401007387 */ /* 0x000fe20000100800 */
[----:B-1----:R-:W-:-:S03]  /*201d0*/  IMAD.MOV.U32 R7, RZ, RZ, R11 ;  /* 0x000000ffff077224 */ /* 0x002fc600078e000b */
[----:B------:R-:W3:Y:S01]  /*201e0*/  LDL.LU R11, [R1+0x330] ;  /* 0x00033000010b7983 */ /* 0x000ee20000300800 */
[----:B------:R-:W-:-:S03]  /*201f0*/  IMAD.MOV.U32 R6, RZ, RZ, R9 ;  /* 0x000000ffff067224 */ /* 0x000fc600078e0009 */
[----:B------:R1:W-:Y:S04]  /*20200*/  STL [R1+0x16c], R10 ;  /* 0x00016c0a01007387 */ /* 0x0003e80000100800 */
[----:B------:R-:W3:Y:S04]  /*20210*/  LDL.LU R9, [R1+0x370] ;  /* 0x0003700001097983 */ /* 0x000ee80000300800 */
[----:B------:R-:W3:Y:S04]  /*20220*/  LDL.LU R12, [R1+0x32c] ;  /* 0x00032c00010c7983 */ /* 0x000ee80000300800 */
[----:B------:R1:W-:Y:S02]  /*20230*/  LDGSTS.E [R8+0x16e00], [R6.64], P0 ;  /* 0x16e0000006087fae */ /* 0x0003e40008121846 */
[----:B-1----:R-:W-:-:S02]  /*20240*/  IMAD.MOV.U32 R7, RZ, RZ, R10 ;  /* 0x000000ffff077224 */ /* 0x002fc400078e000a */
[----:B------:R-:W3:Y:S01]  /*20250*/  LDL.LU R10, [R1+0x36c] ;  /* 0x00036c00010a7983 */ /* 0x000ee20000300800 */
[----:B------:R-:W-:-:S03]  /*20260*/  IMAD.MOV.U32 R6, RZ, RZ, R4 ;  /* 0x000000ffff067224 */ /* 0x000fc600078e0004 */
[----:B------:R-:W3:Y:S04]  /*20270*/  LDL R4, [R1+0x770] ;  /* 0x0007700001047983 */ /* 0x000ee80000100800 */
[----:B------:R1:W-:Y:S01]  /*20280*/  LDGSTS.E [R8+0x17e00], [R6.64], P0 ;  /* 0x17e0000006087fae */ /* 0x0003e20008121846 */
[C---:B------:R-:W-:Y:S08]  /*20290*/  HMMA.1688.F32.TF32 R60, R192.reuse, R30, R60 ;  /* 0x0000001ec03c723c */ /* 0x040ff0000008103c */
[----:B------:R-:W-:Y:S08]  /*202a0*/  HMMA.1688.F32.TF32 R64, R192, R34, R64 ;  /* 0x00000022c040723c */ /* 0x000ff00000081040 */
[C---:B------:R-:W-:Y:S08]  /*202b0*/  HMMA.1688.F32.TF32 R92, R188.reuse, R30, R92 ;  /* 0x0000001ebc5c723c */ /* 0x040ff0000008105c */
[----:B------:R-:W-:Y:S08]  /*202c0*/  HMMA.1688.F32.TF32 R96, R188, R34, R96 ;  /* 0x00000022bc60723c */ /* 0x000ff00000081060 */
[C---:B------:R-:W-:Y:S08]  /*202d0*/  HMMA.1688.F32.TF32 R124, R164.reuse, R30, R124 ;  /* 0x0000001ea47c723c */ /* 0x040ff0000008107c */
[----:B------:R-:W-:Y:S08]  /*202e0*/  HMMA.1688.F32.TF32 R128, R164, R34, R128 ;  /* 0x00000022a480723c */ /* 0x000ff00000081080 */
[C---:B------:R-:W-:Y:S08]  /*202f0*/  HMMA.1688.F32.TF32 R156, R168.reuse, R30, R156 ;  /* 0x0000001ea89c723c */ /* 0x040ff0000008109c */
[----:B------:R-:W-:Y:S01]  /*20300*/  HMMA.1688.F32.TF32 R160, R168, R34, R160 ;  /* 0x00000022a8a0723c */ /* 0x000fe200000810a0 */
[----:B-----5:R-:W-:-:S04]  /*20310*/  IADD3 R23, P1, R23, UR8, RZ ;  /* 0x0000000817177c10 */ /* 0x020fc8000ff3e0ff */
[----:B----4-:R-:W-:Y:S01]  /*20320*/  IADD3.X R24, R24, UR5, RZ, P1, !PT ;  /* 0x0000000518187c10 */ /* 0x010fe20008ffe4ff */
[----:B-1----:R-:W-:Y:S01]  /*20330*/  IMAD.MOV.U32 R6, RZ, RZ, R23 ;  /* 0x000000ffff067224 */ /* 0x002fe200078e0017 */
[----:B------:R-:W-:-:S03]  /*20340*/  IADD3 R21, P2, R21, UR8, RZ ;  /* 0x0000000815157c10 */ /* 0x000fc6000ff5e0ff */
[----:B------:R-:W-:Y:S01]  /*20350*/  IMAD.MOV.U32 R7, RZ, RZ, R24 ;  /* 0x000000ffff077224 */ /* 0x000fe200078e0018 */
[----:B------:R-:W-:-:S04]  /*20360*/  IADD3.X R22, R22, UR5, RZ, P2, !PT ;  /* 0x0000000516167c10 */ /* 0x000fc800097fe4ff */
[----:B------:R1:W-:Y:S02]  /*20370*/  LDGSTS.E [R8+0x18e00], [R6.64], P0 ;  /* 0x18e0000006087fae */ /* 0x0003e40008121846 */
[----:B-1----:R-:W-:Y:S02]  /*20380*/  IMAD.MOV.U32 R6, RZ, RZ, R21 ;  /* 0x000000ffff067224 */ /* 0x002fe400078e0015 */
[----:B------:R-:W-:-:S05]  /*20390*/  IMAD.MOV.U32 R7, RZ, RZ, R22 ;  /* 0x000000ffff077224 */ /* 0x000fca00078e0016 */
[----:B------:R1:W-:Y:S01]  /*203a0*/  LDGSTS.E [R8+0x19e00], [R6.64], P0 ;  /* 0x19e0000006087fae */ /* 0x0003e20008121846 */
[----:B--2---:R-:W-:-:S05]  /*203b0*/  IADD3 R19, P1, R19, UR8, RZ ;  /* 0x0000000813137c10 */ /* 0x004fca000ff3e0ff */
[----:B-1----:R-:W-:Y:S01]  /*203c0*/  IMAD.MOV.U32 R6, RZ, RZ, R19 ;  /* 0x000000ffff067224 */ /* 0x002fe200078e0013 */
[----:B---3--:R-:W-:Y:S02]  /*203d0*/  IADD3 R17, P2, R17, UR8, RZ ;  /* 0x0000000811117c10 */ /* 0x008fe4000ff5e0ff */
[----:B------:R-:W-:-:S05]  /*203e0*/  IADD3.X R20, R20, UR5, RZ, P1, !PT ;  /* 0x0000000514147c10 */ /* 0x000fca0008ffe4ff */
[----:B------:R-:W-:Y:S01]  /*203f0*/  IMAD.MOV.U32 R7, RZ, RZ, R20 ;  /* 0x000000ffff077224 */ /* 0x000fe200078e0014 */
[----:B------:R-:W-:-:S04]  /*20400*/  IADD3.X R18, R18, UR5, RZ, P2, !PT ;  /* 0x0000000512127c10 */ /* 0x000fc800097fe4ff */
[----:B------:R1:W-:Y:S01]  /*20410*/  LDGSTS.E [R8+0x1ae00], [R6.64], P0 ;  /* 0x1ae0000006087fae */ /* 0x0003e20008121846 */
[----:B------:R-:W-:Y:S01]  /*20420*/  IADD3 R15, P1, R15, UR8, RZ ;  /* 0x000000080f0f7c10 */ /* 0x000fe2000ff3e0ff */
[----:B-1----:R-:W-:Y:S02]  /*20430*/  IMAD.MOV.U32 R6, RZ, RZ, R17 ;  /* 0x000000ffff067224 */ /* 0x002fe400078e0011 */
[----:B------:R-:W-:Y:S01]  /*20440*/  IMAD.MOV.U32 R7, RZ, RZ, R18 ;  /* 0x000000ffff077224 */ /* 0x000fe200078e0012 */
[----:B------:R-:W-:-:S04]  /*20450*/  IADD3.X R16, R16, UR5, RZ, P1, !PT ;  /* 0x0000000510107c10 */ /* 0x000fc80008ffe4ff */
[----:B------:R1:W-:Y:S04]  /*20460*/  LDGSTS.E [R8+0x1be00], [R6.64], P0 ;  /* 0x1be0000006087fae */ /* 0x0003e80008121846 */
[----:B------:R2:W-:Y:S01]  /*20470*/  STL [R1+0x1b0], R23 ;  /* 0x0001b01701007387 */ /* 0x0005e20000100800 */
[----:B------:R-:W-:Y:S01]  /*20480*/  IADD3 R13, P2, R13, UR8, RZ ;  /* 0x000000080d0d7c10 */ /* 0x000fe2000ff5e0ff */
[----:B-1----:R-:W-:Y:S02]  /*20490*/  IMAD.MOV.U32 R6, RZ, RZ, R15 ;  /* 0x000000ffff067224 */ /* 0x002fe400078e000f */
[----:B------:R-:W-:Y:S01]  /*204a0*/  IMAD.MOV.U32 R7, RZ, RZ, R16 ;  /* 0x000000ffff077224 */ /* 0x000fe200078e0010 */
[----:B------:R-:W-:Y:S01]  /*204b0*/  IADD3.X R14, R14, UR5, RZ, P2, !PT ;  /* 0x000000050e0e7c10 */ /* 0x000fe200097fe4ff */
[----:B------:R2:W-:Y:S04]  /*204c0*/  STL [R1+0x1ac], R24 ;  /* 0x0001ac1801007387 */ /* 0x0005e80000100800 */
[----:B------:R2:W-:Y:S04]  /*204d0*/  STL [R1+0x1f0], R21 ;  /* 0x0001f01501007387 */ /* 0x0005e80000100800 */
[----:B------:R1:W-:Y:S04]  /*204e0*/  LDGSTS.E [R8+0x1ce00], [R6.64], P0 ;  /* 0x1ce0000006087fae */ /* 0x0003e80008121846 */
[----:B------:R2:W-:Y:S01]  /*204f0*/  STL [R1+0x1ec], R22 ;  /* 0x0001ec1601007387 */ /* 0x0005e20000100800 */
[----:B------:R-:W-:-:S03]  /*20500*/  IADD3 R11, P1, R11, UR8, RZ ;  /* 0x000000080b0b7c10 */ /* 0x000fc6000ff3e0ff */
[----:B------:R2:W-:Y:S01]  /*20510*/  STL [R1+0x230], R19 ;  /* 0x0002301301007387 */ /* 0x0005e20000100800 */
[----:B-1----:R-:W-:Y:S02]  /*20520*/  IMAD.MOV.U32 R6, RZ, RZ, R13 ;  /* 0x000000ffff067224 */ /* 0x002fe400078e000d */
[----:B------:R-:W-:Y:S01]  /*20530*/  IMAD.MOV.U32 R7, RZ, RZ, R14 ;  /* 0x000000ffff077224 */ /* 0x000fe200078e000e */
[----:B------:R2:W-:Y:S01]  /*20540*/  STL [R1+0x22c], R20 ;  /* 0x00022c1401007387 */ /* 0x0005e20000100800 */
[----:B------:R-:W-:-:S03]  /*20550*/  IADD3 R9, P2, R9, UR8, RZ ;  /* 0x0000000809097c10 */ /* 0x000fc6000ff5e0ff */
[----:B------:R2:W-:Y:S01]  /*20560*/  STL [R1+0x270], R17 ;  /* 0x0002701101007387 */ /* 0x0005e20000100800 */
[----:B------:R-:W-:-:S03]  /*20570*/  IADD3.X R12, R12, UR5, RZ, P1, !PT ;  /* 0x000000050c0c7c10 */ /* 0x000fc60008ffe4ff */
[----:B------:R2:W-:Y:S04]  /*20580*/  STL [R1+0x26c], R18 ;  /* 0x00026c1201007387 */ /* 0x0005e80000100800 */
[----:B------:R2:W-:Y:S04]  /*20590*/  STL [R1+0x2b0], R15 ;  /* 0x0002b00f01007387 */ /* 0x0005e80000100800 */
[----:B------:R1:W-:Y:S04]  /*205a0*/  LDGSTS.E [R8+0x1de00], [R6.64], P0 ;  /* 0x1de0000006087fae */ /* 0x0003e80008121846 */
[----:B------:R2:W-:Y:S04]  /*205b0*/  STL [R1+0x2ac], R16 ;  /* 0x0002ac1001007387 */ /* 0x0005e80000100800 */
[----:B------:R2:W-:Y:S01]  /*205c0*/  STL [R1+0x2f0], R13 ;  /* 0x0002f00d01007387 */ /* 0x0005e20000100800 */
[----:B------:R-:W-:Y:S01]  /*205d0*/  IADD3.X R10, R10, UR5, RZ, P2, !PT ;  /* 0x000000050a0a7c10 */ /* 0x000fe200097fe4ff */
[----:B-1----:R-:W-:-:S02]  /*205e0*/  IMAD.MOV.U32 R6, RZ, RZ, R11 ;  /* 0x000000ffff067224 */ /* 0x002fc400078e000b */
[----:B------:R-:W-:Y:S01]  /*205f0*/  IMAD.MOV.U32 R7, RZ, RZ, R12 ;  /* 0x000000ffff077224 */ /* 0x000fe200078e000c */
[----:B------:R2:W-:Y:S04]  /*20600*/  STL [R1+0x2ec], R14 ;  /* 0x0002ec0e01007387 */ /* 0x0005e80000100800 */
[----:B------:R2:W-:Y:S04]  /*20610*/  STL [R1+0x330], R11 ;  /* 0x0003300b01007387 */ /* 0x0005e80000100800 */
[----:B------:R2:W-:Y:S04]  /*20620*/  STL [R1+0x32c], R12 ;  /* 0x00032c0c01007387 */ /* 0x0005e80000100800 */
[----:B------:R2:W-:Y:S04]  /*20630*/  STL [R1+0x370], R9 ;  /* 0x0003700901007387 */ /* 0x0005e80000100800 */
[----:B------:R1:W-:Y:S04]  /*20640*/  LDGSTS.E [R8+0x1ee00], [R6.64], P0 ;  /* 0x1ee0000006087fae */ /* 0x0003e80008121846 */
[----:B------:R2:W-:Y:S04]  /*20650*/  STL [R1+0x36c], R10 ;  /* 0x00036c0a01007387 */ /* 0x0005e80000100800 */
[----:B------:R2:W-:Y:S01]  /*20660*/  STL [R1+0x38], R5 ;  /* 0x0000380501007387 */ /* 0x0005e20000100800 */
[----:B-1----:R-:W-:-:S02]  /*20670*/  IMAD.MOV.U32 R6, RZ, RZ, R9 ;  /* 0x000000ffff067224 */ /* 0x002fc400078e0009 */
[----:B------:R-:W-:-:S05]  /*20680*/  IMAD.MOV.U32 R7, RZ, RZ, R10 ;  /* 0x000000ffff077224 */ /* 0x000fca00078e000a */
[----:B------:R2:W-:Y:S01]  /*20690*/  LDGSTS.E [R8+0x1fe00], [R6.64], P0 ;  /* 0x1fe0000006087fae */ /* 0x0005e20008121846 */
[----:B------:R-:W-:-:S03]  /*206a0*/  ISETP.NE.U32.AND P0, PT, R5, R4, PT ;  /* 0x000000040500720c */ /* 0x000fc60003f05070 */
[----:B------:R-:W0:Y:S10]  /*206b0*/  LDGDEPBAR ;  /* 0x00000000000079af */ /* 0x000e340000000000 */
[----:B--2---:R-:W-:Y:S01]  /*206c0*/  @!P0 CALL.REL.NOINC `(.L_x_0) ;  /* 0x0000001000008944 */ /* 0x004fe20003c00000 */
[----:B------:R-:W-:Y:S05]  /*206d0*/  BRA `(.L_x_1) ;  /* 0xffff1e8000007947 */ /* 0x000fea000383ffff */
.L_x_0:
[----:B---3-5:R-:W2:Y:S01]  /*206e0*/  LDL.LU R7, [R1+0x998] ;  /* 0x0009980001077983 */ /* 0x028ea20000300800 */
[----:B------:R-:W-:-:S04]  /*206f0*/  DEPBAR.LE SB0, 0x0 ;  /* 0x000080000000791a */ /* 0x000fc80000000000 */
[----:B------:R-:W3:Y:S04]  /*20700*/  LDL.LU R6, [R1+0x958] ;  /* 0x0009580001067983 */ /* 0x000ee80000300800 */
[----:B------:R-:W2:Y:S04]  /*20710*/  LDL.LU R5, [R1+0x930] ;  /* 0x0009300001057983 */ /* 0x000ea80000300800 */
[----:B------:R-:W2:Y:S04]  /*20720*/  LDL.LU R164, [R1+0x8b8] ;  /* 0x0008b80001a47983 */ /* 0x000ea80000300800 */
[----:B------:R-:W1:Y:S01]  /*20730*/  S2R R8, SR_TID.X ;  /* 0x0000000000087919 */ /* 0x000e620000002100 */
[----:B------:R-:W-:-:S02]  /*20740*/  IMAD.MOV.U32 R10, RZ, RZ, R72 ;  /* 0x000000ffff0a7224 */ /* 0x000fc400078e0048 */
[----:B------:R-:W-:Y:S02]  /*20750*/  IMAD.MOV.U32 R11, RZ, RZ, R73 ;  /* 0x000000ffff0b7224 */ /* 0x000fe400078e0049 */
[C---:B-1----:R-:W-:Y:S02]  /*20760*/  IMAD.SHL.U32 R2, R8.reuse, 0x200, RZ ;  /* 0x0000020008027824 */ /* 0x042fe400078e00ff */
[----:B------:R-:W-:-:S03]  /*20770*/  IMAD.SHL.U32 R0, R8, 0x20, RZ ;  /* 0x0000002008007824 */ /* 0x000fc600078e00ff */
[----:B------:R-:W-:Y:S01]  /*20780*/  LOP3.LUT R2, R2, 0x3000, RZ, 0xc0, !PT ;  /* 0x0000300002027812 */ /* 0x000fe200078ec0ff */
[----:B------:R-:W-:-:S03]  /*20790*/  IMAD.SHL.U32 R4, R8, 0x4, RZ ;  /* 0x0000000408047824 */ /* 0x000fc600078e00ff */
[----:B------:R-:W-:Y:S01]  /*207a0*/  LOP3.LUT R2, R2, 0x60, R0, 0xf8, !PT ;  /* 0x0000006002027812 */ /* 0x000fe200078ef800 */
[C---:B------:R-:W-:Y:S02]  /*207b0*/  IMAD.SHL.U32 R0, R8.reuse, 0x800, RZ ;  /* 0x0000080008007824 */ /* 0x040fe400078e00ff */
[C---:B------:R-:W-:Y:S01]  /*207c0*/  IMAD.SHL.U32 R3, R8.reuse, 0x40, RZ ;  /* 0x0000004008037824 */ /* 0x040fe200078e00ff */
[----:B------:R-:W-:Y:S02]  /*207d0*/  LOP3.LUT R8, R8, 0x7f, RZ, 0xc0, !PT ;  /* 0x0000007f08087812 */ /* 0x000fe400078ec0ff */
[----:B------:R-:W-:Y:S02]  /*207e0*/  LOP3.LUT R0, R0, 0x3000, RZ, 0xc0, !PT ;  /* 0x0000300000007812 */ /* 0x000fe400078ec0ff */
[----:B------:R-:W-:Y:S02]  /*207f0*/  LOP3.LUT R2, R2, 0x170, R4, 0x78, !PT ;  /* 0x0000017002027812 */ /* 0x000fe400078e7804 */
[----:B------:R-:W-:Y:S01]  /*20800*/  LOP3.LUT R3, R3, 0x800, RZ, 0xc0, !PT ;  /* 0x0000080003037812 */ /* 0x000fe200078ec0ff */
[----:B------:R-:W-:Y:S01]  /*20810*/  IMAD R0, R8, 0x10, R0 ;  /* 0x0000001008007824 */ /* 0x000fe200078e0200 */
[----:B------:R-:W-:Y:S01]  /*20820*/  BAR.SYNC.DEFER_BLOCKING 0x0 ;  /* 0x0000000000007b1d */ /* 0x000fe20000010000 */
[----:B------:R-:W-:-:S02]  /*20830*/  IMAD.MOV.U32 R14, RZ, RZ, R104 ;  /* 0x000000ffff0e7224 */ /* 0x000fc400078e0068 */
[----:B------:R-:W-:Y:S02]  /*20840*/  IMAD.MOV.U32 R15, RZ, RZ, R105 ;  /* 0x000000ffff0f7224 */ /* 0x000fe400078e0069 */
[----:B------:R-:W-:Y:S02]  /*20850*/  IMAD.MOV.U32 R18, RZ, RZ, R136 ;  /* 0x000000ffff127224 */ /* 0x000fe400078e0088 */
[----:B------:R-:W-:Y:S02]  /*20860*/  IMAD.MOV.U32 R19, RZ, RZ, R137 ;  /* 0x000000ffff137224 */ /* 0x000fe400078e0089 */
[----:B------:R-:W-:Y:S02]  /*20870*/  IMAD.IADD R2, R3, 0x1, R2 ;  /* 0x0000000103027824 */ /* 0x000fe400078e0202 */
        /* <DEDUP_REMOVED lines=12> */
[----:B------:R-:W-:Y:S01]  /*20940*/  IMAD.MOV.U32 R137, RZ, RZ, R135 ;  /* 0x000000ffff897224 */ /* 0x000fe200078e0087 */
[----:B------:R1:W-:Y:S04]  /*20950*/  STS.128 [R2+0x200], R8 ;  /* 0x0002000802007388 */ /* 0x0003e80000000c00 */
[----:B------:R-:W-:Y:S04]  /*20960*/  STS.128 [R2+0x280], R72 ;  /* 0x0002804802007388 */ /* 0x000fe80000000c00 */
[----:B------:R-:W-:Y:S04]  /*20970*/  STS.128 [R2+0x400], R12 ;  /* 0x0004000c02007388 */ /* 0x000fe80000000c00 */
[----:B------:R-:W-:Y:S04]  /*20980*/  STS.128 [R2+0x480], R104 ;  /* 0x0004806802007388 */ /* 0x000fe80000000c00 */
[----:B------:R-:W-:Y:S04]  /*20990*/  STS.128 [R2+0x600], R16 ;  /* 0x0006001002007388 */ /* 0x000fe80000000c00 */
[----:B------:R1:W-:Y:S01]  /*209a0*/  STS.128 [R2+0x680], R136 ;  /* 0x0006808802007388 */ /* 0x0003e20000000c00 */
[----:B------:R-:W-:Y:S01]  /*209b0*/  LOP3.LUT R3, R0, 0x60, RZ, 0x3c, !PT ;  /* 0x0000006000037812 */ /* 0x000fe200078e3cff */
[----:B-1----:R-:W-:-:S02]  /*209c0*/  IMAD.MOV.U32 R10, RZ, RZ, R172 ;  /* 0x000000ffff0a7224 */ /* 0x002fc400078e00ac */
[----:B------:R-:W-:Y:S02]  /*209d0*/  IMAD.MOV.U32 R11, RZ, RZ, R173 ;  /* 0x000000ffff0b7224 */ /* 0x000fe400078e00ad */
[----:B------:R-:W-:Y:S02]  /*209e0*/  IMAD.MOV.U32 R46, RZ, RZ, R80 ;  /* 0x000000ffff2e7224 */ /* 0x000fe400078e0050 */
[----:B------:R-:W-:Y:S02]  /*209f0*/  IMAD.MOV.U32 R47, RZ, RZ, R81 ;  /* 0x000000ffff2f7224 */ /* 0x000fe400078e0051 */
[----:B------:R-:W-:Y:S02]  /*20a00*/  IMAD.MOV.U32 R50, RZ, RZ, R112 ;  /* 0x000000ffff327224 */ /* 0x000fe400078e0070 */
[----:B------:R-:W-:Y:S02]  /*20a10*/  IMAD.MOV.U32 R51, RZ, RZ, R113 ;  /* 0x000000ffff337224 */ /* 0x000fe400078e0071 */
[----:B------:R-:W-:-:S02]  /*20a20*/  IMAD.MOV.U32 R70, RZ, RZ, R144 ;  /* 0x000000ffff467224 */ /* 0x000fc400078e0090 */
[----:B------:R-:W-:Y:S01]  /*20a30*/  IMAD.MOV.U32 R71, RZ, RZ, R145 ;  /* 0x000000ffff477224 */ /* 0x000fe200078e0091 */
[----:B------:R-:W4:Y:S01]  /*20a40*/  LDL.LU R137, [R1+0x9d4] ;  /* 0x0009d40001897983 */ /* 0x000f220000300800 */
[----:B------:R-:W-:Y:S02]  /*20a50*/  IMAD.MOV.U32 R8, RZ, RZ, R176 ;  /* 0x000000ffff087224 */ /* 0x000fe400078e00b0 */
[----:B------:R-:W-:Y:S01]  /*20a60*/  IMAD.MOV.U32 R9, RZ, RZ, R177 ;  /* 0x000000ffff097224 */ /* 0x000fe200078e00b1 */
[----:B------:R-:W4:Y:S01]  /*20a70*/  LDL.LU R136, [R1+0x980] ;  /* 0x0009800001887983 */ /* 0x000f220000300800 */
[----:B------:R-:W-:Y:S02]  /*20a80*/  IMAD.MOV.U32 R172, RZ, RZ, R178 ;  /* 0x000000ffffac7224 */ /* 0x000fe400078e00b2 */
[----:B------:R-:W-:Y:S01]  /*20a90*/  IMAD.MOV.U32 R173, RZ, RZ, R179 ;  /* 0x000000ffffad7224 */ /* 0x000fe200078e00b3 */
[----:B------:R-:W4:Y:S01]  /*20aa0*/  LDL.LU R135, [R1+0x940] ;  /* 0x0009400001877983 */ /* 0x000f220000300800 */
        /* <DEDUP_REMOVED lines=10> */
[----:B------:R-:W-:Y:S02]  /*20b50*/  IMAD.MOV.U32 R113, RZ, RZ, R111 ;  /* 0x000000ffff717224 */ /* 0x000fe400078e006f */
[----:B------:R-:W-:Y:S02]  /*20b60*/  IMAD.MOV.U32 R68, RZ, RZ, R140 ;  /* 0x000000ffff447224 */ /* 0x000fe400078e008c */
[----:B------:R-:W-:Y:S02]  /*20b70*/  IMAD.MOV.U32 R69, RZ, RZ, R141 ;  /* 0x000000ffff457224 */ /* 0x000fe400078e008d */
[----:B------:R-:W-:Y:S02]  /*20b80*/  IMAD.MOV.U32 R144, RZ, RZ, R142 ;  /* 0x000000ffff907224 */ /* 0x000fe400078e008e */
[----:B------:R-:W-:Y:S01]  /*20b90*/  IMAD.MOV.U32 R145, RZ, RZ, R143 ;  /* 0x000000ffff917224 */ /* 0x000fe200078e008f */
[----:B--2---:R-:W-:-:S04]  /*20ba0*/  ISETP.GE.AND P0, PT, R164, c[0x0][0x178], PT ;  /* 0x00005e00a4007a0c */ /* 0x004fc80003f06270 */
[----:B------:R-:W-:Y:S01]  /*20bb0*/  ISETP.LT.AND P1, PT, R7, c[0x0][0x17c], !P0 ;  /* 0x00005f0007007a0c */ /* 0x000fe20004721270 */
[----:B------:R-:W-:Y:S01]  /*20bc0*/  IMAD.MOV.U32 R7, RZ, RZ, R181 ;  /* 0x000000ffff077224 */ /* 0x000fe200078e00b5 */
[----:B---3--:R-:W-:Y:S01]  /*20bd0*/  ISETP.LT.AND P5, PT, R6, c[0x0][0x17c], !P0 ;  /* 0x00005f0006007a0c */ /* 0x008fe200047a1270 */
[----:B------:R-:W-:Y:S01]  /*20be0*/  IMAD.MOV.U32 R6, RZ, RZ, R180 ;  /* 0x000000ffff067224 */ /* 0x000fe200078e00b4 */
[----:B------:R-:W-:Y:S01]  /*20bf0*/  ISETP.LT.AND P4, PT, R5, c[0x0][0x17c], !P0 ;  /* 0x00005f0005007a0c */ /* 0x000fe20004781270 */
[----:B------:R-:W-:Y:S02]  /*20c00*/  IMAD.MOV.U32 R5, RZ, RZ, R185 ;  /* 0x000000ffff057224 */ /* 0x000fe400078e00b9 */
[----:B------:R-:W-:Y:S02]  /*20c10*/  IMAD.MOV.U32 R180, RZ, RZ, R186 ;  /* 0x000000ffffb47224 */ /* 0x000fe400078e00ba */
[----:B------:R-:W-:Y:S01]  /*20c20*/  IMAD.MOV.U32 R181, RZ, RZ, R187 ;  /* 0x000000ffffb57224 */ /* 0x000fe200078e00bb */
[----:B------:R1:W-:Y:S04]  /*20c30*/  STS.128 [R2], R4 ;  /* 0x0000000402007388 */ /* 0x0003e80000000c00 */
[----:B------:R-:W-:Y:S04]  /*20c40*/  STS.128 [R2+0x80], R180 ;  /* 0x000080b402007388 */ /* 0x000fe80000000c00 */
[----:B------:R-:W-:Y:S01]  /*20c50*/  BAR.SYNC.DEFER_BLOCKING 0x0 ;  /* 0x0000000000007b1d */ /* 0x000fe20000010000 */
[----:B-1----:R-:W-:-:S02]  /*20c60*/  LOP3.LUT R5, R0, 0x20, RZ, 0x3c, !PT ;  /* 0x0000002000057812 */ /* 0x002fc400078e3cff */
[----:B------:R-:W-:-:S03]  /*20c70*/  LOP3.LUT R4, R0, 0x40, RZ, 0x3c, !PT ;  /* 0x0000004000047812 */ /* 0x000fc600078e3cff */
[----:B------:R-:W1:Y:S04]  /*20c80*/  LDS.128 R40, [R0] ;  /* 0x0000000000287984 */ /* 0x000e680000000c00 */
[----:B------:R-:W-:Y:S04]  /*20c90*/  LDS.128 R28, [R0+0x800] ;  /* 0x00080000001c7984 */ /* 0x000fe80000000c00 */
[----:B------:R-:W2:Y:S04]  /*20ca0*/  LDS.128 R12, [R5] ;  /* 0x00000000050c7984 */ /* 0x000ea80000000c00 */
[----:B------:R-:W-:Y:S04]  /*20cb0*/  LDS.128 R24, [R5+0x800] ;  /* 0x0008000005187984 */ /* 0x000fe80000000c00 */
[----:B------:R-:W2:Y:S04]  /*20cc0*/  LDS.128 R36, [R4] ;  /* 0x0000000004247984 */ /* 0x000ea80000000c00 */
[----:B------:R-:W-:Y:S04]  /*20cd0*/  LDS.128 R20, [R4+0x800] ;  /* 0x0008000004147984 */ /* 0x000fe80000000c00 */
[----:B------:R-:W1:Y:S04]  /*20ce0*/  LDS.128 R32, [R3] ;  /* 0x0000000003207984 */ /* 0x000e680000000c00 */
[----:B------:R-:W1:Y:S04]  /*20cf0*/  LDS.128 R16, [R3+0x800] ;  /* 0x0008000003107984 */ /* 0x000e680000000c00 */
[----:B------:R-:W-:Y:S06]  /*20d00*/  BAR.SYNC.DEFER_BLOCKING 0x0 ;  /* 0x0000000000007b1d */ /* 0x000fec0000010000 */
[----:B------:R1:W-:Y:S04]  /*20d10*/  STS.128 [R2], R8 ;  /* 0x0000000802007388 */ /* 0x0003e80000000c00 */
[----:B------:R-:W-:Y:S04]  /*20d20*/  STS.128 [R2+0x80], R172 ;  /* 0x000080ac02007388 */ /* 0x000fe80000000c00 */
[----:B------:R1:W-:Y:S04]  /*20d30*/  STS.128 [R2+0x200], R44 ;  /* 0x0002002c02007388 */ /* 0x0003e80000000c00 */
[----:B------:R-:W-:Y:S04]  /*20d40*/  STS.128 [R2+0x280], R80 ;  /* 0x0002805002007388 */ /* 0x000fe80000000c00 */
[----:B------:R-:W-:Y:S04]  /*20d50*/  STS.128 [R2+0x400], R48 ;  /* 0x0004003002007388 */ /* 0x000fe80000000c00 */
[----:B------:R-:W-:Y:S04]  /*20d60*/  STS.128 [R2+0x480], R112 ;  /* 0x0004807002007388 */ /* 0x000fe80000000c00 */
[----:B------:R-:W-:Y:S04]  /*20d70*/  STS.128 [R2+0x600], R68 ;  /* 0x0006004402007388 */ /* 0x000fe80000000c00 */
[----:B------:R-:W-:Y:S04]  /*20d80*/  STS.128 [R2+0x680], R144 ;  /* 0x0006809002007388 */ /* 0x000fe80000000c00 */
[----:B------:R-:W-:Y:S01]  /*20d90*/  BAR.SYNC.DEFER_BLOCKING 0x0 ;  /* 0x0000000000007b1d */ /* 0x000fe20000010000 */
[----:B-1----:R-:W-:-:S02]  /*20da0*/  IMAD.MOV.U32 R10, RZ, RZ, R56 ;  /* 0x000000ffff0a7224 */ /* 0x002fc400078e0038 */
[----:B------:R-:W-:Y:S02]  /*20db0*/  IMAD.MOV.U32 R11, RZ, RZ, R57 ;  /* 0x000000ffff0b7224 */ /* 0x000fe400078e0039 */
[----:B------:R-:W-:Y:S02]  /*20dc0*/  IMAD.MOV.U32 R8, RZ, RZ, R52 ;  /* 0x000000ffff087224 */ /* 0x000fe400078e0034 */
[----:B------:R-:W-:Y:S02]  /*20dd0*/  IMAD.MOV.U32 R9, RZ, RZ, R53 ;  /* 0x000000ffff097224 */ /* 0x000fe400078e0035 */
[----:B------:R-:W-:Y:S02]  /*20de0*/  IMAD.MOV.U32 R56, RZ, RZ, R54 ;  /* 0x000000ffff387224 */ /* 0x000fe400078e0036 */
[----:B------:R-:W-:Y:S01]  /*20df0*/  IMAD.MOV.U32 R57, RZ, RZ, R55 ;  /* 0x000000ffff397224 */ /* 0x000fe200078e0037 */
[----:B------:R-:W1:Y:S04]  /*20e00*/  LDS.128 R48, [R0] ;  /* 0x0000000000307984 */ /* 0x000e680000000c00 */
[----:B------:R-:W-:Y:S04]  /*20e10*/  LDS.128 R52, [R0+0x800] ;  /* 0x0008000000347984 */ /* 0x000fe80000000c00 */
[----:B------:R-:W1:Y:S04]  /*20e20*/  LDS.128 R68, [R5] ;  /* 0x0000000005447984 */ /* 0x000e680000000c00 */
[----:B------:R-:W-:Y:S04]  /*20e30*/  LDS.128 R72, [R5+0x800] ;  /* 0x0008000005487984 */ /* 0x000fe80000000c00 */
[----:B------:R-:W1:Y:S04]  /*20e40*/  LDS.128 R76, [R4] ;  /* 0x00000000044c7984 */ /* 0x000e680000000c00 */
[----:B------:R-:W-:Y:S04]  /*20e50*/  LDS.128 R80, [R4+0x800] ;  /* 0x0008000004507984 */ /* 0x000fe80000000c00 */
[----:B------:R-:W1:Y:S04]  /*20e60*/  LDS.128 R100, [R3] ;  /* 0x0000000003647984 */ /* 0x000e680000000c00 */
[----:B------:R-:W1:Y:S04]  /*20e70*/  LDS.128 R104, [R3+0x800] ;  /* 0x0008000003687984 */ /* 0x000e680000000c00 */
[----:B------:R-:W-:Y:S01]  /*20e80*/  BAR.SYNC.DEFER_BLOCKING 0x0 ;  /* 0x0000000000007b1d */ /* 0x000fe20000010000 */
        /* <DEDUP_REMOVED lines=10> */
[----:B------:R-:W-:Y:S01]  /*20f30*/  IMAD.MOV.U32 R120, RZ, RZ, R118 ;  /* 0x000000ffff787224 */ /* 0x000fe200078e0076 */
[----:B------:R1:W-:Y:S01]  /*20f40*/  STS.128 [R2+0x200], R44 ;  /* 0x0002002c02007388 */ /* 0x0003e20000000c00 */
[----:B------:R-:W-:-:S03]  /*20f50*/  IMAD.MOV.U32 R121, RZ, RZ, R119 ;  /* 0x000000ffff797224 */ /* 0x000fc600078e0077 */
[----:B------:R2:W-:Y:S04]  /*20f60*/  STS.128 [R2], R8 ;  /* 0x0000000802007388 */ /* 0x0005e80000000c00 */
[----:B------:R-:W-:Y:S01]  /*20f70*/  STS.128 [R2+0x80], R56 ;  /* 0x0000803802007388 */ /* 0x000fe20000000c00 */
[----:B-1----:R-:W-:Y:S02]  /*20f80*/  IMAD.MOV.U32 R46, RZ, RZ, R152 ;  /* 0x000000ffff2e7224 */ /* 0x002fe400078e0098 */
[----:B------:R-:W-:Y:S02]  /*20f90*/  IMAD.MOV.U32 R47, RZ, RZ, R153 ;  /* 0x000000ffff2f7224 */ /* 0x000fe400078e0099 */
[----:B------:R-:W-:Y:S02]  /*20fa0*/  IMAD.MOV.U32 R44, RZ, RZ, R148 ;  /* 0x000000ffff2c7224 */ /* 0x000fe400078e0094 */
[----:B------:R-:W-:-:S02]  /*20fb0*/  IMAD.MOV.U32 R45, RZ, RZ, R149 ;  /* 0x000000ffff2d7224 */ /* 0x000fc400078e0095 */
[----:B------:R-:W-:Y:S02]  /*20fc0*/  IMAD.MOV.U32 R152, RZ, RZ, R150 ;  /* 0x000000ffff987224 */ /* 0x000fe400078e0096 */
[----:B------:R-:W-:Y:S01]  /*20fd0*/  IMAD.MOV.U32 R153, RZ, RZ, R151 ;  /* 0x000000ffff997224 */ /* 0x000fe200078e0097 */
[----:B------:R-:W-:Y:S04]  /*20fe0*/  STS.128 [R2+0x280], R88 ;  /* 0x0002805802007388 */ /* 0x000fe80000000c00 */
[----:B------:R-:W-:Y:S04]  /*20ff0*/  STS.128 [R2+0x400], R84 ;  /* 0x0004005402007388 */ /* 0x000fe80000000c00 */
[----:B------:R1:W-:Y:S04]  /*21000*/  STS.128 [R2+0x480], R120 ;  /* 0x0004807802007388 */ /* 0x0003e80000000c00 */
[----:B------:R-:W-:Y:S04]  /*21010*/  STS.128 [R2+0x600], R44 ;  /* 0x0006002c02007388 */ /* 0x000fe80000000c00 */
[----:B------:R-:W-:Y:S04]  /*21020*/  STS.128 [R2+0x680], R152 ;  /* 0x0006809802007388 */ /* 0x000fe80000000c00 */
[----:B------:R-:W-:Y:S01]  /*21030*/  BAR.SYNC.DEFER_BLOCKING 0x0 ;  /* 0x0000000000007b1d */ /* 0x000fe20000010000 */
[----:B--2---:R-:W-:-:S02]  /*21040*/  IMAD.MOV.U32 R10, RZ, RZ, R64 ;  /* 0x000000ffff0a7224 */ /* 0x004fc400078e0040 */
[----:B------:R-:W-:Y:S02]  /*21050*/  IMAD.MOV.U32 R11, RZ, RZ, R65 ;  /* 0x000000ffff0b7224 */ /* 0x000fe400078e0041 */
[----:B------:R-:W-:Y:S02]  /*21060*/  IMAD.MOV.U32 R8, RZ, RZ, R60 ;  /* 0x000000ffff087224 */ /* 0x000fe400078e003c */
[----:B------:R-:W-:Y:S02]  /*21070*/  IMAD.MOV.U32 R9, RZ, RZ, R61 ;  /* 0x000000ffff097224 */ /* 0x000fe400078e003d */
[----:B------:R-:W-:Y:S02]  /*21080*/  IMAD.MOV.U32 R64, RZ, RZ, R62 ;  /* 0x000000ffff407224 */ /* 0x000fe400078e003e */
[----:B------:R-:W-:Y:S01]  /*21090*/  IMAD.MOV.U32 R65, RZ, RZ, R63 ;  /* 0x000000ffff417224 */ /* 0x000fe200078e003f */
[----:B------:R-:W2:Y:S04]  /*210a0*/  LDS.128 R44, [R0] ;  /* 0x00000000002c7984 */ /* 0x000ea80000000c00 */
[----:B------:R-:W-:Y:S04]  /*210b0*/  LDS.128 R56, [R0+0x800] ;  /* 0x0008000000387984 */ /* 0x000fe80000000c00 */
[----:B------:R-:W2:Y:S04]  /*210c0*/  LDS.128 R60, [R5] ;  /* 0x00000000053c7984 */ /* 0x000ea80000000c00 */
[----:B------:R-:W-:Y:S04]  /*210d0*/  LDS.128 R84, [R5+0x800] ;  /* 0x0008000005547984 */ /* 0x000fe80000000c00 */
[----:B------:R-:W2:Y:S04]  /*210e0*/  LDS.128 R88, [R4] ;  /* 0x0000000004587984 */ /* 0x000ea80000000c00 */
[----:B------:R-:W-:Y:S04]  /*210f0*/  LDS.128 R108, [R4+0x800] ;  /* 0x00080000046c7984 */ /* 0x000fe80000000c00 */
[----:B------:R-:W2:Y:S04]  /*21100*/  LDS.128 R112, [R3] ;  /* 0x0000000003707984 */ /* 0x000ea80000000c00 */
[----:B------:R-:W2:Y:S04]  /*21110*/  LDS.128 R116, [R3+0x800] ;  /* 0x0008000003747984 */ /* 0x000ea80000000c00 */
[----:B------:R-:W-:Y:S01]  /*21120*/  BAR.SYNC.DEFER_BLOCKING 0x0 ;  /* 0x0000000000007b1d */ /* 0x000fe20000010000 */
[----:B-1----:R-:W-:-:S02]  /*21130*/  IMAD.MOV.U32 R122, RZ, RZ, R96 ;  /* 0x000000ffff7a7224 */ /* 0x002fc400078e0060 */
[----:B------:R-:W-:Y:S02]  /*21140*/  IMAD.MOV.U32 R123, RZ, RZ, R97 ;  /* 0x000000ffff7b7224 */ /* 0x000fe400078e0061 */
[----:B------:R-:W-:Y:S02]  /*21150*/  IMAD.MOV.U32 R120, RZ, RZ, R92 ;  /* 0x000000ffff787224 */ /* 0x000fe400078e005c */
[----:B------:R-:W-:Y:S02]  /*21160*/  IMAD.MOV.U32 R121, RZ, RZ, R93 ;  /* 0x000000ffff797224 */ /* 0x000fe400078e005d */
[----:B------:R-:W-:Y:S02]  /*21170*/  IMAD.MOV.U32 R96, RZ, RZ, R94 ;  /* 0x000000ffff607224 */ /* 0x000fe400078e005e */
[----:B------:R-:W-:Y:S01]  /*21180*/  IMAD.MOV.U32 R97, RZ, RZ, R95 ;  /* 0x000000ffff617224 */ /* 0x000fe200078e005f */
[----:B------:R-:W-:Y:S01]  /*21190*/  ISETP.LT.AND P2, PT, R210, c[0x0][0x17c], !P0 ;  /* 0x00005f00d2007a0c */ /* 0x000fe20004741270 */
[----:B------:R1:W-:Y:S04]  /*211a0*/  STS.128 [R2], R8 ;  /* 0x0000000802007388 */ /* 0x0003e80000000c00 */
[----:B------:R2:W-:Y:S04]  /*211b0*/  STS.128 [R2+0x80], R64 ;  /* 0x0000804002007388 */ /* 0x0005e80000000c00 */
[----:B------:R-:W-:Y:S01]  /*211c0*/  STS.128 [R2+0x200], R120 ;  /* 0x0002007802007388 */ /* 0x000fe20000000c00 */
[----:B------:R-:W-:-:S03]  /*211d0*/  IMAD R6, R164, c[0x0][0x194], RZ ;  /* 0x00006500a4067a24 */ /* 0x000fc600078e02ff */
[----:B------:R-:W3:Y:S01]  /*211e0*/  LDL.LU R94, [R1+0xa2c] ;  /* 0x000a2c00015e7983 */ /* 0x000ee20000300800 */
[----:B-1----:R-:W-:Y:S02]  /*211f0*/  IMAD.MOV.U32 R10, RZ, RZ, R128 ;  /* 0x000000ffff0a7224 */ /* 0x002fe400078e0080 */
[----:B------:R-:W-:Y:S02]  /*21200*/  IMAD.MOV.U32 R11, RZ, RZ, R129 ;  /* 0x000000ffff0b7224 */ /* 0x000fe400078e0081 */
        /* <DEDUP_REMOVED lines=9> */
[----:B------:R-:W-:Y:S01]  /*212a0*/  IMAD.MOV.U32 R161, RZ, RZ, R159 ;  /* 0x000000ffffa17224 */ /* 0x000fe200078e009f */
[----:B------:R-:W-:Y:S04]  /*212b0*/  STS.128 [R2+0x280], R96 ;  /* 0x0002806002007388 */ /* 0x000fe80000000c00 */
[----:B------:R1:W-:Y:S04]  /*212c0*/  STS.128 [R2+0x400], R8 ;  /* 0x0004000802007388 */ /* 0x0003e80000000c00 */
[----:B------:R-:W-:Y:S04]  /*212d0*/  STS.128 [R2+0x480], R128 ;  /* 0x0004808002007388 */ /* 0x000fe80000000c00 */
[----:B------:R2:W-:Y:S04]  /*212e0*/  STS.128 [R2+0x600], R64 ;  /* 0x0006004002007388 */ /* 0x0005e80000000c00 */
[----:B------:R-:W-:Y:S01]  /*212f0*/  STS.128 [R2+0x680], R160 ;  /* 0x000680a002007388 */ /* 0x000fe20000000c00 */
[----:B------:R-:W-:-:S03]  /*21300*/  IMAD R210, R210, c[0x0][0x198], RZ ;  /* 0x00006600d2d27a24 */ /* 0x000fc600078e02ff */
[----:B------:R-:W-:Y:S01]  /*21310*/  BAR.SYNC.DEFER_BLOCKING 0x0 ;  /* 0x0000000000007b1d */ /* 0x000fe20000010000 */
[----:B------:R-:W-:-:S04]  /*21320*/  LEA R92, P3, R6, c[0x0][0x170], 0x2 ;  /* 0x00005c00065c7a11 */ /* 0x000fc800078610ff */
[----:B-1----:R-:W-:Y:S02]  /*21330*/  LEA.HI.X.SX32 R10, R6, c[0x0][0x174], 0x2, P3 ;  /* 0x00005d00060a7a11 */ /* 0x002fe400018f16ff */
[C---:B------:R-:W-:Y:S01]  /*21340*/  LEA R6, P3, R210.reuse, R92, 0x2 ;  /* 0x0000005cd2067211 */ /* 0x040fe200078610ff */
[----:B--2---:R-:W2:Y:S03]  /*21350*/  LDL.LU R67, [R1+0xa08] ;  /* 0x000a080001437983 */ /* 0x004ea60000300800 */
[C---:B------:R-:W-:Y:S01]  /*21360*/  LEA.HI.X.SX32 R7, R210.reuse, R10, 0x2, P3 ;  /* 0x0000000ad2077211 */ /* 0x040fe200018f16ff */
[----:B------:R-:W2:Y:S04]  /*21370*/  LDL.LU R66, [R1+0x9c0] ;  /* 0x0009c00001427983 */ /* 0x000ea80000300800 */
[----:B------:R-:W2:Y:S04]  /*21380*/  LDL.LU R64, [R1+0x97c] ;  /* 0x00097c0001407983 */ /* 0x000ea80000300800 */
[----:B------:R1:W-:Y:S04]  /*21390*/  @P2 STG.E [R6.64], R40 ;  /* 0x0000002806002986 */ /* 0x0003e8000c101906 */
[----:B-1----:R-:W2:Y:S04]  /*213a0*/  LDL.LU R40, [R1+0x93c] ;  /* 0x00093c0001287983 */ /* 0x002ea80000300800 */
[----:B------:R-:W2:Y:S01]  /*213b0*/  LDL.LU R2, [R1+0x8fc] ;  /* 0x0008fc0001027983 */ /* 0x000ea20000300800 */
[----:B------:R-:W-:-:S04]  /*213c0*/  IADD3 R9, R210, c[0x0][0x198], RZ ;  /* 0x00006600d2097a10 */ /* 0x000fc80007ffe0ff */
[C---:B------:R-:W-:Y:S02]  /*213d0*/  LEA R8, P3, R9.reuse, R92, 0x2 ;  /* 0x0000005c09087211 */ /* 0x040fe400078610ff */
[C---:B------:R-:W-:Y:S02]  /*213e0*/  IADD3 R11, R9.reuse, c[0x0][0x198], RZ ;  /* 0x00006600090b7a10 */ /* 0x040fe40007ffe0ff */
[----:B------:R-:W-:Y:S02]  /*213f0*/  LEA.HI.X.SX32 R9, R9, R10, 0x2, P3 ;  /* 0x0000000a09097211 */ /* 0x000fe400018f16ff */
[C---:B------:R-:W-:Y:S02]  /*21400*/  LEA R6, P6, R11.reuse, R92, 0x2 ;  /* 0x0000005c0b067211 */ /* 0x040fe400078c10ff */
[C---:B------:R-:W-:Y:S01]  /*21410*/  IADD3 R93, R11.reuse, c[0x0][0x198], RZ ;  /* 0x000066000b5d7a10 */ /* 0x040fe20007ffe0ff */
[----:B------:R1:W-:Y:S01]  /*21420*/  @P1 STG.E [R8.64], R41 ;  /* 0x0000002908001986 */ /* 0x0003e2000c101906 */
[----:B------:R-:W-:-:S02]  /*21430*/  LEA.HI.X.SX32 R7, R11, R10, 0x2, P6 ;  /* 0x0000000a0b077211 */ /* 0x000fc400030f16ff */
[----:B----4-:R-:W-:Y:S02]  /*21440*/  ISETP.LT.AND P3, PT, R137, c[0x0][0x17c], !P0 ;  /* 0x00005f0089007a0c */ /* 0x010fe40004761270 */
[C---:B------:R-:W-:Y:S01]  /*21450*/  IADD3 R11, R93.reuse, c[0x0][0x198], RZ ;  /* 0x000066005d0b7a10 */ /* 0x040fe20007ffe0ff */
[----:B------:R4:W-:Y:S01]  /*21460*/  @P5 STG.E [R6.64], R12 ;  /* 0x0000000c06005986 */ /* 0x0009e2000c101906 */
[C---:B-1----:R-:W-:Y:S02]  /*21470*/  LEA R8, P1, R93.reuse, R92, 0x2 ;  /* 0x0000005c5d087211 */ /* 0x042fe400078210ff */
[----:B------:R-:W-:Y:S02]  /*21480*/  ISETP.LT.AND P2, PT, R136, c[0x0][0x17c], !P0 ;  /* 0x00005f0088007a0c */ /* 0x000fe40004741270 */
[----:B------:R-:W-:Y:S02]  /*21490*/  LEA.HI.X.SX32 R9, R93, R10, 0x2, P1 ;  /* 0x0000000a5d097211 */ /* 0x000fe400008f16ff */
[C---:B----4-:R-:W-:Y:S01]  /*214a0*/  LEA R6, P6, R11.reuse, R92, 0x2 ;  /* 0x0000005c0b067211 */ /* 0x050fe200078c10ff */
[----:B------:R-:W4:Y:S01]  /*214b0*/  LDL.LU R12, [R1+0xa98] ;  /* 0x000a9800010c7983 */ /* 0x000f220000300800 */
[----:B------:R-:W-:-:S02]  /*214c0*/  IADD3 R65, R11, c[0x0][0x198], RZ ;  /* 0x000066000b417a10 */ /* 0x000fc40007ffe0ff */
[----:B------:R-:W-:Y:S01]  /*214d0*/  LEA.HI.X.SX32 R7, R11, R10, 0x2, P6 ;  /* 0x0000000a0b077211 */ /* 0x000fe200030f16ff */
[----:B------:R1:W-:Y:S01]  /*214e0*/  @P4 STG.E [R8.64], R13 ;  /* 0x0000000d08004986 */ /* 0x0003e2000c101906 */
[----:B------:R-:W-:Y:S02]  /*214f0*/  ISETP.LT.AND P1, PT, R135, c[0x0][0x17c], !P0 ;  /* 0x00005f0087007a0c */ /* 0x000fe40004721270 */
[C---:B------:R-:W-:Y:S01]  /*21500*/  IADD3 R11, R65.reuse, c[0x0][0x198], RZ ;  /* 0x00006600410b7a10 */ /* 0x040fe20007ffe0ff */
[----:B------:R1:W-:Y:S01]  /*21510*/  @P3 STG.E [R6.64], R36 ;  /* 0x0000002406003986 */ /* 0x0003e2000c101906 */
[----:B------:R-:W-:Y:S02]  /*21520*/  ISETP.LT.AND P5, PT, R134, c[0x0][0x17c], !P0 ;  /* 0x00005f0086007a0c */ /* 0x000fe400047a1270 */
[----:B-1----:R-:W-:Y:S02]  /*21530*/  LEA R8, P6, R65, R92, 0x2 ;  /* 0x0000005c41087211 */ /* 0x002fe400078c10ff */
[----:B------:R-:W-:-:S02]  /*21540*/  IADD3 R41, R11, c[0x0][0x198], RZ ;  /* 0x000066000b297a10 */ /* 0x000fc40007ffe0ff */
[----:B------:R-:W-:Y:S01]  /*21550*/  LEA.HI.X.SX32 R9, R65, R10, 0x2, P6 ;  /* 0x0000000a41097211 */ /* 0x000fe200030f16ff */
[----:B------:R-:W4:Y:S01]  /*21560*/  LDL.LU R36, [R1+0xa60] ;  /* 0x000a600001247983 */ /* 0x000f220000300800 */
[----:B------:R-:W-:-:S03]  /*21570*/  LEA R6, P6, R11, R92, 0x2 ;  /* 0x0000005c0b067211 */ /* 0x000fc600078c10ff */
[----:B------:R1:W-:Y:S01]  /*21580*/  @P2 STG.E [R8.64], R37 ;  /* 0x0000002508002986 */ /* 0x0003e2000c101906 */
[----:B------:R-:W-:Y:S02]  /*21590*/  LEA.HI.X.SX32 R7, R11, R10, 0x2, P6 ;  /* 0x0000000a0b077211 */ /* 0x000fe400030f16ff */
[----:B------:R-:W-:Y:S02]  /*215a0*/  ISETP.LT.AND P4, PT, R133, c[0x0][0x17c], !P0 ;  /* 0x00005f0085007a0c */ /* 0x000fe40004781270 */
[C---:B------:R-:W-:Y:S01]  /*215b0*/  IADD3 R11, R41.reuse, c[0x0][0x198], RZ ;  /* 0x00006600290b7a10 */ /* 0x040fe20007ffe0ff */
[----:B------:R1:W-:Y:S02]  /*215c0*/  @P1 STG.E [R6.64], R32 ;  /* 0x0000002006001986 */ /* 0x0003e4000c101906 */
[----:B-1----:R-:W-:Y:S02]  /*215d0*/  LEA R8, P6, R41, R92, 0x2 ;  /* 0x0000005c29087211 */ /* 0x002fe400078c10ff */
[----:B------:R-:W-:-:S02]  /*215e0*/  IADD3 R13, R11, c[0x0][0x198], RZ ;  /* 0x000066000b0d7a10 */ /* 0x000fc40007ffe0ff */
[----:B------:R-:W-:Y:S02]  /*215f0*/  LEA.HI.X.SX32 R9, R41, R10, 0x2, P6 ;  /* 0x0000000a29097211 */ /* 0x000fe400030f16ff */
[C---:B------:R-:W-:Y:S02]  /*21600*/  LEA R6, P6, R11.reuse, R92, 0x2 ;  /* 0x0000005c0b067211 */ /* 0x040fe400078c10ff */
[----:B------:R-:W-:Y:S01]  /*21610*/  ISETP.LT.AND P3, PT, R132, c[0x0][0x17c], !P0 ;  /* 0x00005f0084007a0c */ /* 0x000fe20004761270 */
[----:B------:R1:W-:Y:S01]  /*21620*/  @P5 STG.E [R8.64], R33 ;  /* 0x0000002108005986 */ /* 0x0003e2000c101906 */
[----:B------:R-:W-:Y:S02]  /*21630*/  LEA.HI.X.SX32 R7, R11, R10, 0x2, P6 ;  /* 0x0000000a0b077211 */ /* 0x000fe400030f16ff */
[----:B------:R-:W-:-:S03]  /*21640*/  IADD3 R11, R13, c[0x0][0x198], RZ ;  /* 0x000066000d0b7a10 */ /* 0x000fc60007ffe0ff */
[----:B------:R1:W-:Y:S02]  /*21650*/  @P4 STG.E [R6.64], R28 ;  /* 0x0000001c06004986 */ /* 0x0003e4000c101906 */
[C---:B-1----:R-:W-:Y:S02]  /*21660*/  LEA R8, P6, R13.reuse, R92, 0x2 ;  /* 0x0000005c0d087211 */ /* 0x042fe400078c10ff */
[----:B------:R-:W4:Y:S02]  /*21670*/  LDL.LU R33, [R1+0xa3c] ;  /* 0x000a3c0001217983 */ /* 0x000f240000300800 */
[----:B------:R-:W-:Y:S02]  /*21680*/  LEA.HI.X.SX32 R9, R13, R10, 0x2, P6 ;  /* 0x0000000a0d097211 */ /* 0x000fe400030f16ff */
[----:B------:R-:W4:Y:S01]  /*21690*/  LDL.LU R32, [R1+0x9fc] ;  /* 0x0009fc0001207983 */ /* 0x000f220000300800 */
[----:B------:R-:W-:-:S03]  /*216a0*/  LEA R6, P6, R11, R92, 0x2 ;  /* 0x0000005c0b067211 */ /* 0x000fc600078c10ff */
[----:B------:R1:W-:Y:S01]  /*216b0*/  @P3 STG.E [R8.64], R29 ;  /* 0x0000001d08003986 */ /* 0x0003e2000c101906 */
[----:B------:R-:W-:-:S03]  /*216c0*/  LEA.HI.X.SX32 R7, R11, R10, 0x2, P6 ;  /* 0x0000000a0b077211 */ /* 0x000fc600030f16ff */
[----:B------:R-:W4:Y:S01]  /*216d0*/  LDL.LU R28, [R1+0x9bc] ;  /* 0x0009bc00011c7983 */ /* 0x000f220000300800 */
[----:B---3--:R-:W-:-:S13]  /*216e0*/  ISETP.LT.AND P2, PT, R94, c[0x0][0x17c], !P0 ;  /* 0x00005f005e007a0c */ /* 0x008fda0004741270 */
[----:B------:R3:W-:Y:S01]  /*216f0*/  @P2 STG.E [R6.64], R24 ;  /* 0x0000001806002986 */ /* 0x0007e2000c101906 */
[----:B--2---:R-:W-:-:S03]  /*21700*/  ISETP.LT.AND P2, PT, R2, c[0x0][0x17c], !P0 ;  /* 0x00005f0002007a0c */ /* 0x004fc60004741270 */
[----:B------:R-:W2:Y:S01]  /*21710*/  LDL.LU R2, [R1+0x978] ;  /* 0x0009780001027983 */ /* 0x000ea20000300800 */
[----:B------:R-:W-:Y:S02]  /*21720*/  ISETP.LT.AND P1, PT, R67, c[0x0][0x17c], !P0 ;  /* 0x00005f0043007a0c */ /* 0x000fe40004721270 */
[----:B------:R-:W-:Y:S02]  /*21730*/  IADD3 R13, R11, c[0x0][0x198], RZ ;  /* 0x000066000b0d7a10 */ /* 0x000fe40007ffe0ff */
[----:B------:R-:W-:Y:S02]  /*21740*/  ISETP.LT.AND P5, PT, R66, c[0x0][0x17c], !P0 ;  /* 0x00005f0042007a0c */ /* 0x000fe400047a1270 */
[C---:B-1----:R-:W-:Y:S02]  /*21750*/  LEA R8, P6, R13.reuse, R92, 0x2 ;  /* 0x0000005c0d087211 */ /* 0x042fe400078c10ff */
[C---:B------:R-:W-:Y:S02]  /*21760*/  IADD3 R11, R13.reuse, c[0x0][0x198], RZ ;  /* 0x000066000d0b7a10 */ /* 0x040fe40007ffe0ff */
[----:B------:R-:W-:-:S02]  /*21770*/  LEA.HI.X.SX32 R9, R13, R10, 0x2, P6 ;  /* 0x0000000a0d097211 */ /* 0x000fc400030f16ff */
[C---:B---3--:R-:W-:Y:S02]  /*21780*/  LEA R6, P6, R11.reuse, R92, 0x2 ;  /* 0x0000005c0b067211 */ /* 0x048fe400078c10ff */
[----:B------:R-:W-:Y:S02]  /*21790*/  ISETP.LT.AND P4, PT, R64, c[0x0][0x17c], !P0 ;  /* 0x00005f0040007a0c */ /* 0x000fe40004781270 */
[C---:B------:R-:W-:Y:S01]  /*217a0*/  IADD3 R13, R11.reuse, c[0x0][0x198], RZ ;  /* 0x000066000b0d7a10 */ /* 0x040fe20007ffe0ff */
[----:B------:R1:W-:Y:S01]  /*217b0*/  @P1 STG.E [R8.64], R25 ;  /* 0x0000001908001986 */ /* 0x0003e2000c101906 */
[----:B------:R-:W-:Y:S02]  /*217c0*/  LEA.HI.X.SX32 R7, R11, R10, 0x2, P6 ;  /* 0x0000000a0b077211 */ /* 0x000fe400030f16ff */
[----:B------:R-:W-:Y:S02]  /*217d0*/  ISETP.LT.AND P3, PT, R40, c[0x0][0x17c], !P0 ;  /* 0x00005f0028007a0c */ /* 0x000fe40004761270 */
[C---:B------:R-:W-:Y:S01]  /*217e0*/  IADD3 R11, R13.reuse, c[0x0][0x198], RZ ;  /* 0x000066000d0b7a10 */ /* 0x040fe20007ffe0ff */
[----:B------:R3:W-:Y:S01]  /*217f0*/  @P5 STG.E [R6.64], R20 ;  /* 0x0000001406005986 */ /* 0x0007e2000c101906 */
[----:B-1----:R-:W-:-:S02]  /*21800*/  LEA R8, P6, R13, R92, 0x2 ;  /* 0x0000005c0d087211 */ /* 0x002fc400078c10ff */
[----:B----4-:R-:W-:Y:S02]  /*21810*/  ISETP.LT.AND P1, PT, R12, c[0x0][0x17c], !P0 ;  /* 0x00005f000c007a0c */ /* 0x010fe40004721270 */
[----:B------:R-:W-:Y:S01]  /*21820*/  LEA.HI.X.SX32 R9, R13, R10, 0x2, P6 ;  /* 0x0000000a0d097211 */ /* 0x000fe200030f16ff */
[----:B------:R-:W4:Y:S01]  /*21830*/  LDL.LU R12, [R1+0x938] ;  /* 0x00093800010c7983 */ /* 0x000f220000300800 */
[C---:B---3--:R-:W-:Y:S02]  /*21840*/  LEA R6, P6, R11.reuse, R92, 0x2 ;  /* 0x0000005c0b067211 */ /* 0x048fe400078c10ff */
[C---:B------:R-:W-:Y:S01]  /*21850*/  IADD3 R13, R11.reuse, c[0x0][0x198], RZ ;  /* 0x000066000b0d7a10 */ /* 0x040fe20007ffe0ff */
[----:B------:R1:W-:Y:S01]  /*21860*/  @P4 STG.E [R8.64], R21 ;  /* 0x0000001508004986 */ /* 0x0003e2000c101906 */
[----:B------:R-:W-:Y:S02]  /*21870*/  LEA.HI.X.SX32 R7, R11, R10, 0x2, P6 ;  /* 0x0000000a0b077211 */ /* 0x000fe400030f16ff */
[C---:B------:R-:W-:Y:S01]  /*21880*/  IADD3 R11, R13.reuse, c[0x0][0x198], RZ ;  /* 0x000066000d0b7a10 */ /* 0x040fe20007ffe0ff */
[----:B------:R-:W3:Y:S04]  /*21890*/  LDL.LU R25, [R1+0x8f8] ;  /* 0x0008f80001197983 */ /* 0x000ee80000300800 */
[----:B------:R1:W-:Y:S02]  /*218a0*/  @P3 STG.E [R6.64], R16 ;  /* 0x0000001006003986 */ /* 0x0003e4000c101906 */
[----:B-1----:R-:W-:-:S02]  /*218b0*/  LEA R8, P6, R13, R92, 0x2 ;  /* 0x0000005c0d087211 */ /* 0x002fc400078c10ff */
[----:B------:R-:W3:Y:S02]  /*218c0*/  LDL.LU R24, [R1+0xa9c] ;  /* 0x000a9c0001187983 */ /* 0x000ee40000300800 */
[----:B------:R-:W-:Y:S02]  /*218d0*/  LEA.HI.X.SX32 R9, R13, R10, 0x2, P6 ;  /* 0x0000000a0d097211 */ /* 0x000fe400030f16ff */
[----:B------:R-:W3:Y:S01]  /*218e0*/  LDL.LU R21, [R1+0xa78] ;  /* 0x000a780001157983 */ /* 0x000ee20000300800 */
[----:B------:R-:W-:-:S03]  /*218f0*/  LEA R6, P6, R11, R92, 0x2 ;  /* 0x0000005c0b067211 */ /* 0x000fc600078c10ff */
[----:B------:R1:W-:Y:S01]  /*21900*/  @P2 STG.E [R8.64], R17 ;  /* 0x0000001108002986 */ /* 0x0003e2000c101906 */
[----:B------:R-:W-:-:S03]  /*21910*/  LEA.HI.X.SX32 R7, R11, R10, 0x2, P6 ;  /* 0x0000000a0b077211 */ /* 0x000fc600030f16ff */
[----:B------:R-:W3:Y:S04]  /*21920*/  LDL.LU R20, [R1+0xa38] ;  /* 0x000a380001147983 */ /* 0x000ee80000300800 */
        /* <DEDUP_REMOVED lines=9> */
[C---:B------:R-:W-:Y:S02]  /*219c0*/  LEA R6, P6, R11.reuse, R92, 0x2 ;  /* 0x0000005c0b067211 */ /* 0x040fe400078c10ff */
        /* <DEDUP_REMOVED lines=11> */
[C---:B------:R-:W-:Y:S02]  /*21a80*/  LEA R6, P6, R11.reuse, R92, 0x2 ;  /* 0x0000005c0b067211 */ /* 0x040fe400078c10ff */
[C---:B------:R-:W-:Y:S01]  /*21a90*/  IADD3 R13, R11.reuse, c[0x0][0x198], RZ ;  /* 0x000066000b0d7a10 */ /* 0x040fe20007ffe0ff */
[----:B------:R1:W-:Y:S01]  /*21aa0*/  @P3 STG.E [R8.64], R15 ;  /* 0x0000000f08003986 */ /* 0x0003e2000c101906 */
[----:B------:R-:W-:Y:S02]  /*21ab0*/  LEA.HI.X.SX32 R7, R11, R10, 0x2, P6 ;  /* 0x0000000a0b077211 */ /* 0x000fe400030f16ff */
[C---:B------:R-:W-:Y:S01]  /*21ac0*/  IADD3 R11, R13.reuse, c[0x0][0x198], RZ ;  /* 0x000066000d0b7a10 */ /* 0x040fe20007ffe0ff */
[----:B------:R-:W4:Y:S04]  /*21ad0*/  LDL.LU R14, [R1+0x974] ;  /* 0x00097400010e7983 */ /* 0x000f280000300800 */
[----:B------:R3:W-:Y:S01]  /*21ae0*/  @P2 STG.E [R6.64], R38 ;  /* 0x0000002606002986 */ /* 0x0007e2000c101906 */
[----:B-1----:R-:W-:-:S03]  /*21af0*/  LEA R8, P6, R13, R92, 0x2 ;  /* 0x0000005c0d087211 */ /* 0x002fc600078c10ff */
[----:B------:R-:W4:Y:S01]  /*21b00*/  LDL.LU R16, [R1+0x934] ;  /* 0x0009340001107983 */ /* 0x000f220000300800 */
[----:B------:R-:W-:-:S03]  /*21b10*/  LEA.HI.X.SX32 R9, R13, R10, 0x2, P6 ;  /* 0x0000000a0d097211 */ /* 0x000fc600030f16ff */
[----:B------:R-:W4:Y:S01]  /*21b20*/  LDL.LU R17, [R1+0x8ec] ;  /* 0x0008ec0001117983 */ /* 0x000f220000300800 */
[----:B---3--:R-:W-:-:S03]  /*21b30*/  LEA R6, P6, R11, R92, 0x2 ;  /* 0x0000005c0b067211 */ /* 0x008fc600078c10ff */
        /* <DEDUP_REMOVED lines=12> */
[----:B------:R-:W-:Y:S02]  /*21c00*/  LEA R6, P6, R11, R92, 0x2 ;  /* 0x0000005c0b067211 */ /* 0x000fe400078c10ff */
        /* <DEDUP_REMOVED lines=14> */
[----:B------:R-:W-:Y:S02]  /*21cf0*/  ISETP.LT.AND P3, PT, R14, c[0x0][0x17c], !P0 ;  /* 0x00005f000e007a0c */ /* 0x000fe40004761270 */
[----:B------:R-:W-:Y:S01]  /*21d00*/  LEA.HI.X.SX32 R7, R11, R10, 0x2, P6 ;  /* 0x0000000a0b077211 */ /* 0x000fe200030f16ff */
[----:B------:R-:W4:Y:S01]  /*21d10*/  LDL.LU R14, [R1+0x9f4] ;  /* 0x0009f400010e7983 */ /* 0x000f220000300800 */
[----:B------:R-:W-:-:S03]  /*21d20*/  IADD3 R11, R13, c[0x0][0x198], RZ ;  /* 0x000066000d0b7a10 */ /* 0x000fc60007ffe0ff */
[----:B------:R3:W-:Y:S01]  /*21d30*/  @P1 STG.E [R6.64], R26 ;  /* 0x0000001a06001986 */ /* 0x0007e2000c101906 */
[----:B-1----:R-:W-:-:S04]  /*21d40*/  LEA R8, P6, R13, R92, 0x2 ;  /* 0x0000005c0d087211 */ /* 0x002fc800078c10ff */
[----:B------:R-:W-:Y:S02]  /*21d50*/  LEA.HI.X.SX32 R9, R13, R10, 0x2, P6 ;  /* 0x0000000a0d097211 */ /* 0x000fe400030f16ff */
[----:B---3--:R-:W-:-:S04]  /*21d60*/  LEA R6, P6, R11, R92, 0x2 ;  /* 0x0000005c0b067211 */ /* 0x008fc800078c10ff */
[----:B------:R-:W-:Y:S01]  /*21d70*/  LEA.HI.X.SX32 R7, R11, R10, 0x2, P6 ;  /* 0x0000000a0b077211 */ /* 0x000fe200030f16ff */
[----:B------:R1:W-:Y:S01]  /*21d80*/  @P5 STG.E [R8.64], R27 ;  /* 0x0000001b08005986 */ /* 0x0003e2000c101906 */
[----:B------:R-:W-:Y:S02]  /*21d90*/  ISETP.LT.AND P2, PT, R16, c[0x0][0x17c], !P0 ;  /* 0x00005f0010007a0c */ /* 0x000fe40004741270 */
[----:B------:R-:W-:Y:S01]  /*21da0*/  ISETP.LT.AND P1, PT, R17, c[0x0][0x17c], !P0 ;  /* 0x00005f0011007a0c */ /* 0x000fe20004721270 */
[----:B------:R-:W3:Y:S01]  /*21db0*/  LDL.LU R16, [R1+0x9b4] ;  /* 0x0009b40001107983 */ /* 0x000ee20000300800 */
[----:B------:R-:W-:-:S03]  /*21dc0*/  ISETP.LT.AND P5, PT, R15, c[0x0][0x17c], !P0 ;  /* 0x00005f000f007a0c */ /* 0x000fc600047a1270 */
[----:B------:R-:W3:Y:S04]  /*21dd0*/  LDL.LU R17, [R1+0x970] ;  /* 0x0009700001117983 */ /* 0x000ee80000300800 */
[----:B------:R1:W-:Y:S04]  /*21de0*/  @P4 STG.E [R6.64], R22 ;  /* 0x0000001606004986 */ /* 0x0003e8000c101906 */
[----:B------:R-:W3:Y:S01]  /*21df0*/  LDL.LU R15, [R1+0x928] ;  /* 0x00092800010f7983 */ /* 0x000ee20000300800 */
[----:B--2---:R-:W-:-:S03]  /*21e00*/  ISETP.LT.AND P4, PT, R2, c[0x0][0x17c], !P0 ;  /* 0x00005f0002007a0c */ /* 0x004fc60004781270 */
[----:B------:R-:W2:Y:S01]  /*21e10*/  LDL.LU R2, [R1+0x8e8] ;  /* 0x0008e80001027983 */ /* 0x000ea20000300800 */
[----:B------:R-:W-:-:S04]  /*21e20*/  IADD3 R13, R11, c[0x0][0x198], RZ ;  /* 0x000066000b0d7a10 */ /* 0x000fc80007ffe0ff */
[C---:B-1----:R-:W-:Y:S02]  /*21e30*/  LEA R8, P6, R13.reuse, R92, 0x2 ;  /* 0x0000005c0d087211 */ /* 0x042fe400078c10ff */
[C---:B------:R-:W-:Y:S02]  /*21e40*/  IADD3 R11, R13.reuse, c[0x0][0x198], RZ ;  /* 0x000066000d0b7a10 */ /* 0x040fe40007ffe0ff */
[----:B------:R-:W-:Y:S02]  /*21e50*/  LEA.HI.X.SX32 R9, R13, R10, 0x2, P6 ;  /* 0x0000000a0d097211 */ /* 0x000fe400030f16ff */
[C---:B------:R-:W-:Y:S02]  /*21e60*/  LEA R6, P6, R11.reuse, R92, 0x2 ;  /* 0x0000005c0b067211 */ /* 0x040fe400078c10ff */
[C---:B------:R-:W-:Y:S01]  /*21e70*/  IADD3 R13, R11.reuse, c[0x0][0x198], RZ ;  /* 0x000066000b0d7a10 */ /* 0x040fe20007ffe0ff */
[----:B------:R1:W-:Y:S01]  /*21e80*/  @P3 STG.E [R8.64], R23 ;  /* 0x0000001708003986 */ /* 0x0003e2000c101906 */
[----:B------:R-:W-:-:S02]  /*21e90*/  LEA.HI.X.SX32 R7, R11, R10, 0x2, P6 ;  /* 0x0000000a0b077211 */ /* 0x000fc400030f16ff */
[----:B------:R-:W-:-:S03]  /*21ea0*/  IADD3 R11, R13, c[0x0][0x198], RZ ;  /* 0x000066000d0b7a10 */ /* 0x000fc60007ffe0ff */
[----:B------:R4:W-:Y:S01]  /*21eb0*/  @P2 STG.E [R6.64], R18 ;  /* 0x0000001206002986 */ /* 0x0009e2000c101906 */
[----:B-1----:R-:W-:-:S04]  /*21ec0*/  LEA R8, P6, R13, R92, 0x2 ;  /* 0x0000005c0d087211 */ /* 0x002fc800078c10ff */
[----:B------:R-:W-:Y:S02]  /*21ed0*/  LEA.HI.X.SX32 R9, R13, R10, 0x2, P6 ;  /* 0x0000000a0d097211 */ /* 0x000fe400030f16ff */
[C---:B----4-:R-:W-:Y:S02]  /*21ee0*/  LEA R6, P6, R11.reuse, R92, 0x2 ;  /* 0x0000005c0b067211 */ /* 0x050fe400078c10ff */
[----:B------:R-:W-:Y:S02]  /*21ef0*/  ISETP.LT.AND P3, PT, R12, c[0x0][0x17c], !P0 ;  /* 0x00005f000c007a0c */ /* 0x000fe40004761270 */
[----:B------:R-:W4:Y:S01]  /*21f00*/  LDL.LU R12, [R1+0xab0] ;  /* 0x000ab000010c7983 */ /* 0x000f220000300800 */
[C---:B------:R-:W-:Y:S02]  /*21f10*/  IADD3 R13, R11.reuse, c[0x0][0x198], RZ ;  /* 0x000066000b0d7a10 */ /* 0x040fe40007ffe0ff */
[----:B------:R-:W-:Y:S01]  /*21f20*/  LEA.HI.X.SX32 R7, R11, R10, 0x2, P6 ;  /* 0x0000000a0b077211 */ /* 0x000fe200030f16ff */
[----:B------:R1:W-:Y:S01]  /*21f30*/  @P1 STG.E [R8.64], R19 ;  /* 0x0000001308001986 */ /* 0x0003e2000c101906 */
[----:B------:R-:W-:-:S03]  /*21f40*/  ISETP.LT.AND P2, PT, R14, c[0x0][0x17c], !P0 ;  /* 0x00005f000e007a0c */ /* 0x000fc60004741270 */
        /* <DEDUP_REMOVED lines=8> */
[----:B------:R-:W-:-:S03]  /*21fd0*/  ISETP.LT.AND P1, PT, R16, c[0x0][0x17c], !P0 ;  /* 0x00005f0010007a0c */ /* 0x000fc60004721270 */
[----:B------:R-:W3:Y:S01]  /*21fe0*/  LDL.LU R16, [R1+0xa30] ;  /* 0x000a300001107983 */ /* 0x000ee20000300800 */
[----:B------:R-:W-:-:S03]  /*21ff0*/  ISETP.LT.AND P5, PT, R17, c[0x0][0x17c], !P0 ;  /* 0x00005f0011007a0c */ /* 0x000fc600047a1270 */
[----:B------:R-:W3:Y:S04]  /*22000*/  LDL.LU R17, [R1+0x9f0] ;  /* 0x0009f00001117983 */ /* 0x000ee80000300800 */
[----:B------:R1:W-:Y:S04]  /*22010*/  @P3 STG.E [R6.64], R68 ;  /* 0x0000004406003986 */ /* 0x0003e8000c101906 */
[----:B------:R-:W3:Y:S01]  /*22020*/  LDL.LU R20, [R1+0x9b0] ;  /* 0x0009b00001147983 */ /* 0x000ee20000300800 */
[----:B--2---:R-:W-:-:S03]  /*22030*/  ISETP.LT.AND P3, PT, R2, c[0x0][0x17c], !P0 ;  /* 0x00005f0002007a0c */ /* 0x004fc60004761270 */
[----:B------:R-:W2:Y:S01]  /*22040*/  LDL.LU R2, [R1+0x96c] ;  /* 0x00096c0001027983 */ /* 0x000ea20000300800 */
[----:B------:R-:W-:Y:S02]  /*22050*/  IADD3 R13, R11, c[0x0][0x198], RZ ;  /* 0x000066000b0d7a10 */ /* 0x000fe40007ffe0ff */
[----:B------:R-:W-:Y:S01]  /*22060*/  ISETP.LT.AND P4, PT, R15, c[0x0][0x17c], !P0 ;  /* 0x00005f000f007a0c */ /* 0x000fe20004781270 */
[----:B------:R-:W2:Y:S01]  /*22070*/  LDL.LU R19, [R1+0x924] ;  /* 0x0009240001137983 */ /* 0x000ea20000300800 */
[C---:B-1----:R-:W-:Y:S02]  /*22080*/  LEA R8, P6, R13.reuse, R92, 0x2 ;  /* 0x0000005c0d087211 */ /* 0x042fe400078c10ff */
[C---:B------:R-:W-:Y:S01]  /*22090*/  IADD3 R11, R13.reuse, c[0x0][0x198], RZ ;  /* 0x000066000d0b7a10 */ /* 0x040fe20007ffe0ff */
[----:B------:R-:W2:Y:S01]  /*220a0*/  LDL.LU R18, [R1+0x8e4] ;  /* 0x0008e40001127983 */ /* 0x000ea20000300800 */
[----:B------:R-:W-:Y:S02]  /*220b0*/  LEA.HI.X.SX32 R9, R13, R10, 0x2, P6 ;  /* 0x0000000a0d097211 */ /* 0x000fe400030f16ff */
[----:B------:R-:W-:-:S02]  /*220c0*/  LEA R6, P6, R11, R92, 0x2 ;  /* 0x0000005c0b067211 */ /* 0x000fc400078c10ff */
[C---:B------:R-:W-:Y:S01]  /*220d0*/  IADD3 R13, R11.reuse, c[0x0][0x198], RZ ;  /* 0x000066000b0d7a10 */ /* 0x040fe20007ffe0ff */
[----:B------:R1:W-:Y:S01]  /*220e0*/  @P2 STG.E [R8.64], R69 ;  /* 0x0000004508002986 */ /* 0x0003e2000c101906 */
[----:B------:R-:W-:Y:S02]  /*220f0*/  LEA.HI.X.SX32 R7, R11, R10, 0x2, P6 ;  /* 0x0000000a0b077211 */ /* 0x000fe400030f16ff */
[C---:B------:R-:W-:Y:S02]  /*22100*/  IADD3 R11, R13.reuse, c[0x0][0x198], RZ ;  /* 0x000066000d0b7a10 */ /* 0x040fe40007ffe0ff */
[----:B-1----:R-:W-:Y:S02]  /*22110*/  LEA R8, P6, R13, R92, 0x2 ;  /* 0x0000005c0d087211 */ /* 0x002fe400078c10ff */
[----:B------:R-:W-:Y:S02]  /*22120*/  IADD3 R15, R11, c[0x0][0x198], RZ ;  /* 0x000066000b0f7a10 */ /* 0x000fe40007ffe0ff */
[----:B------:R-:W-:Y:S01]  /*22130*/  LEA.HI.X.SX32 R9, R13, R10, 0x2, P6 ;  /* 0x0000000a0d097211 */ /* 0x000fe200030f16ff */
[----:B------:R1:W-:Y:S01]  /*22140*/  @P1 STG.E [R6.64], R76 ;  /* 0x0000004c06001986 */ /* 0x0003e2000c101906 */
[----:B----4-:R-:W-:-:S02]  /*22150*/  ISETP.LT.AND P2, PT, R12, c[0x0][0x17c], !P0 ;  /* 0x00005f000c007a0c */ /* 0x010fc40004741270 */
[----:B------:R-:W-:-:S04]  /*22160*/  LEA R12, P6, R11, R92, 0x2 ;  /* 0x0000005c0b0c7211 */ /* 0x000fc800078c10ff */
[----:B------:R-:W-:Y:S02]  /*22170*/  LEA.HI.X.SX32 R13, R11, R10, 0x2, P6 ;  /* 0x0000000a0b0d7211 */ /* 0x000fe400030f16ff */
[----:B------:R-:W-:Y:S02]  /*22180*/  ISETP.LT.AND P1, PT, R14, c[0x0][0x17c], !P0 ;  /* 0x00005f000e007a0c */ /* 0x000fe40004721270 */
[C---:B------:R-:W-:Y:S02]  /*22190*/  LEA R14, P6, R15.reuse, R92, 0x2 ;  /* 0x0000005c0f0e7211 */ /* 0x040fe400078c10ff */
[C---:B------:R-:W-:Y:S02]  /*221a0*/  IADD3 R11, R15.reuse, c[0x0][0x198], RZ ;  /* 0x000066000f0b7a10 */ /* 0x040fe40007ffe0ff */
[----:B------:R-:W-:Y:S02]  /*221b0*/  LEA.HI.X.SX32 R15, R15, R10, 0x2, P6 ;  /* 0x0000000a0f0f7211 */ /* 0x000fe400030f16ff */
[C---:B-1----:R-:W-:Y:S01]  /*221c0*/  LEA R6, P6, R11.reuse, R92, 0x2 ;  /* 0x0000005c0b067211 */ /* 0x042fe200078c10ff */
[----:B------:R1:W-:Y:S03]  /*221d0*/  @P5 STG.E [R8.64], R77 ;  /* 0x0000004d08005986 */ /* 0x0003e6000c101906 */
[----:B------:R-:W-:Y:S01]  /*221e0*/  LEA.HI.X.SX32 R7, R11, R10, 0x2, P6 ;  /* 0x0000000a0b077211 */ /* 0x000fe200030f16ff */
[----:B------:R4:W-:Y:S04]  /*221f0*/  @P4 STG.E [R12.64], R100 ;  /* 0x000000640c004986 */ /* 0x0009e8000c101906 */
[----:B------:R1:W-:Y:S04]  /*22200*/  @P3 STG.E [R14.64], R101 ;  /* 0x000000650e003986 */ /* 0x0003e8000c101906 */
[----:B------:R1:W-:Y:S01]  /*22210*/  @P2 STG.E [R6.64], R52 ;  /* 0x0000003406002986 */ /* 0x0003e2000c101906 */
[----:B---3--:R-:W-:-:S03]  /*22220*/  ISETP.LT.AND P5, PT, R16, c[0x0][0x17c], !P0 ;  /* 0x00005f0010007a0c */ /* 0x008fc600047a1270 */
[----:B------:R-:W3:Y:S04]  /*22230*/  LDL.LU R16, [R1+0xaac] ;  /* 0x000aac0001107983 */ /* 0x000ee80000300800 */
[----:B------:R-:W3:Y:S01]  /*22240*/  LDL.LU R21, [R1+0xa6c] ;  /* 0x000a6c0001157983 */ /* 0x000ee20000300800 */
[----:B------:R-:W-:-:S03]  /*22250*/  ISETP.LT.AND P3, PT, R20, c[0x0][0x17c], !P0 ;  /* 0x00005f0014007a0c */ /* 0x000fc60004761270 */
[----:B------:R-:W3:Y:S01]  /*22260*/  LDL.LU R20, [R1+0xa28] ;  /* 0x000a280001147983 */ /* 0x000ee20000300800 */
[----:B--2---:R-:W-:-:S03]  /*22270*/  ISETP.LT.AND P2, PT, R2, c[0x0][0x17c], !P0 ;  /* 0x00005f0002007a0c */ /* 0x004fc60004741270 */
[----:B------:R-:W2:Y:S01]  /*22280*/  LDL.LU R2, [R1+0x9ec] ;  /* 0x0009ec0001027983 */ /* 0x000ea20000300800 */
[----:B------:R-:W-:Y:S02]  /*22290*/  ISETP.LT.AND P4, PT, R17, c[0x0][0x17c], !P0 ;  /* 0x00005f0011007a0c */ /* 0x000fe40004781270 */
[----:B------:R-:W-:-:S04]  /*222a0*/  IADD3 R17, R11, c[0x0][0x198], RZ ;  /* 0x000066000b117a10 */ /* 0x000fc80007ffe0ff */
[C---:B-1----:R-:W-:Y:S02]  /*222b0*/  LEA R8, P6, R17.reuse, R92, 0x2 ;  /* 0x0000005c11087211 */ /* 0x042fe400078c10ff */
[C---:B------:R-:W-:Y:S02]  /*222c0*/  IADD3 R11, R17.reuse, c[0x0][0x198], RZ ;  /* 0x00006600110b7a10 */ /* 0x040fe40007ffe0ff */
[----:B------:R-:W-:Y:S02]  /*222d0*/  LEA.HI.X.SX32 R9, R17, R10, 0x2, P6 ;  /* 0x0000000a11097211 */ /* 0x000fe400030f16ff */
[C---:B----4-:R-:W-:Y:S02]  /*222e0*/  LEA R12, P6, R11.reuse, R92, 0x2 ;  /* 0x0000005c0b0c7211 */ /* 0x050fe400078c10ff */
[C---:B------:R-:W-:Y:S02]  /*222f0*/  IADD3 R17, R11.reuse, c[0x0][0x198], RZ ;  /* 0x000066000b117a10 */ /* 0x040fe40007ffe0ff */
[----:B------:R-:W-:-:S02]  /*22300*/  LEA.HI.X.SX32 R13, R11, R10, 0x2, P6 ;  /* 0x0000000a0b0d7211 */ /* 0x000fc400030f16ff */
[C---:B------:R-:W-:Y:S02]  /*22310*/  LEA R14, P6, R17.reuse, R92, 0x2 ;  /* 0x0000005c110e7211 */ /* 0x040fe400078c10ff */
[C---:B------:R-:W-:Y:S02]  /*22320*/  IADD3 R11, R17.reuse, c[0x0][0x198], RZ ;  /* 0x00006600110b7a10 */ /* 0x040fe40007ffe0ff */
[----:B------:R-:W-:Y:S02]  /*22330*/  LEA.HI.X.SX32 R15, R17, R10, 0x2, P6 ;  /* 0x0000000a110f7211 */ /* 0x000fe400030f16ff */
[C---:B------:R-:W-:Y:S02]  /*22340*/  LEA R6, P6, R11.reuse, R92, 0x2 ;  /* 0x0000005c0b067211 */ /* 0x040fe400078c10ff */
[C---:B------:R-:W-:Y:S01]  /*22350*/  IADD3 R17, R11.reuse, c[0x0][0x198], RZ ;  /* 0x000066000b117a10 */ /* 0x040fe20007ffe0ff */
[----:B------:R1:W-:Y:S01]  /*22360*/  @P1 STG.E [R8.64], R53 ;  /* 0x0000003508001986 */ /* 0x0003e2000c101906 */
[----:B------:R-:W-:-:S02]  /*22370*/  LEA.HI.X.SX32 R7, R11, R10, 0x2, P6 ;  /* 0x0000000a0b077211 */ /* 0x000fc400030f16ff */
[----:B------:R-:W-:Y:S02]  /*22380*/  ISETP.LT.AND P1, PT, R19, c[0x0][0x17c], !P0 ;  /* 0x00005f0013007a0c */ /* 0x000fe40004721270 */
[C---:B------:R-:W-:Y:S01]  /*22390*/  IADD3 R11, R17.reuse, c[0x0][0x198], RZ ;  /* 0x00006600110b7a10 */ /* 0x040fe20007ffe0ff */
[----:B------:R-:W4:Y:S01]  /*223a0*/  LDL.LU R19, [R1+0x9ac] ;  /* 0x0009ac0001137983 */ /* 0x000f220000300800 */
[----:B-1----:R-:W-:-:S03]  /*223b0*/  LEA R8, P6, R17, R92, 0x2 ;  /* 0x0000005c11087211 */ /* 0x002fc600078c10ff */
[----:B------:R1:W-:Y:S01]  /*223c0*/  @P5 STG.E [R12.64], R72 ;  /* 0x000000480c005986 */ /* 0x0003e2000c101906 */
[----:B------:R-:W-:-:S03]  /*223d0*/  LEA.HI.X.SX32 R9, R17, R10, 0x2, P6 ;  /* 0x0000000a11097211 */ /* 0x000fc600030f16ff */
[----:B------:R2:W-:Y:S01]  /*223e0*/  @P4 STG.E [R14.64], R73 ;  /* 0x000000490e004986 */ /* 0x0005e2000c101906 */
[----:B------:R-:W-:-:S03]  /*223f0*/  ISETP.LT.AND P5, PT, R18, c[0x0][0x17c], !P0 ;  /* 0x00005f0012007a0c */ /* 0x000fc600047a1270 */
[----:B------:R-:W4:Y:S01]  /*22400*/  LDL.LU R18, [R1+0x968] ;  /* 0x0009680001127983 */ /* 0x000f220000300800 */
[----:B-1----:R-:W-:-:S03]  /*22410*/  LEA R12, P6, R11, R92, 0x2 ;  /* 0x0000005c0b0c7211 */ /* 0x002fc600078c10ff */
[----:B------:R1:W-:Y:S01]  /*22420*/  @P3 STG.E [R6.64], R80 ;  /* 0x0000005006003986 */ /* 0x0003e2000c101906 */
[----:B------:R-:W-:-:S03]  /*22430*/  LEA.HI.X.SX32 R13, R11, R10, 0x2, P6 ;  /* 0x0000000a0b0d7211 */ /* 0x000fc600030f16ff */
[----:B------:R1:W-:Y:S04]  /*22440*/  @P2 STG.E [R8.64], R81 ;  /* 0x0000005108002986 */ /* 0x0003e8000c101906 */
[----:B------:R1:W-:Y:S01]  /*22450*/  @P1 STG.E [R12.64], R104 ;  /* 0x000000680c001986 */ /* 0x0003e2000c101906 */
[----:B---3--:R-:W-:-:S03]  /*22460*/  ISETP.LT.AND P4, PT, R16, c[0x0][0x17c], !P0 ;  /* 0x00005f0010007a0c */ /* 0x008fc60004781270 */
[----:B------:R-:W3:Y:S01]  /*22470*/  LDL.LU R16, [R1+0x920] ;  /* 0x0009200001107983 */ /* 0x000ee20000300800 */
[----:B------:R-:W-:-:S03]  /*22480*/  ISETP.LT.AND P3, PT, R21, c[0x0][0x17c], !P0 ;  /* 0x00005f0015007a0c */ /* 0x000fc60004761270 */
[----:B------:R-:W3:Y:S01]  /*22490*/  LDL.LU R21, [R1+0x8e0] ;  /* 0x0008e00001157983 */ /* 0x000ee20000300800 */
[----:B------:R-:W-:-:S03]  /*224a0*/  ISETP.LT.AND P2, PT, R20, c[0x0][0x17c], !P0 ;  /* 0x00005f0014007a0c */ /* 0x000fc60004741270 */
[----:B------:R-:W3:Y:S01]  /*224b0*/  LDL.LU R20, [R1+0xaa8] ;  /* 0x000aa80001147983 */ /* 0x000ee20000300800 */
[----:B--2---:R-:W-:-:S03]  /*224c0*/  ISETP.LT.AND P1, PT, R2, c[0x0][0x17c], !P0 ;  /* 0x00005f0002007a0c */ /* 0x004fc60004721270 */
[----:B------:R-:W2:Y:S01]  /*224d0*/  LDL.LU R2, [R1+0xa68] ;  /* 0x000a680001027983 */ /* 0x000ea20000300800 */
[----:B------:R-:W-:-:S04]  /*224e0*/  IADD3 R17, R11, c[0x0][0x198], RZ ;  /* 0x000066000b117a10 */ /* 0x000fc80007ffe0ff */
[C---:B------:R-:W-:Y:S02]  /*224f0*/  LEA R14, P6, R17.reuse, R92, 0x2 ;  /* 0x0000005c110e7211 */ /* 0x040fe400078c10ff */
[C---:B------:R-:W-:Y:S02]  /*22500*/  IADD3 R11, R17.reuse, c[0x0][0x198], RZ ;  /* 0x00006600110b7a10 */ /* 0x040fe40007ffe0ff */
[----:B------:R-:W-:Y:S02]  /*22510*/  LEA.HI.X.SX32 R15, R17, R10, 0x2, P6 ;  /* 0x0000000a110f7211 */ /* 0x000fe400030f16ff */
[C---:B-1----:R-:W-:Y:S02]  /*22520*/  LEA R6, P6, R11.reuse, R92, 0x2 ;  /* 0x0000005c0b067211 */ /* 0x042fe400078c10ff */
        /* <DEDUP_REMOVED lines=9> */
[----:B------:R-:W-:Y:S02]  /*225c0*/  IADD3 R11, R17, c[0x0][0x198], RZ ;  /* 0x00006600110b7a10 */ /* 0x000fe40007ffe0ff */
[----:B----4-:R-:W-:Y:S02]  /*225d0*/  ISETP.LT.AND P5, PT, R19, c[0x0][0x17c], !P0 ;  /* 0x00005f0013007a0c */ /* 0x010fe400047a1270 */
[----:B------:R-:W4:Y:S01]  /*225e0*/  LDL.LU R19, [R1+0xa24] ;  /* 0x000a240001137983 */ /* 0x000f220000300800 */
[----:B-1----:R-:W-:-:S03]  /*225f0*/  LEA R14, P6, R17, R92, 0x2 ;  /* 0x0000005c110e7211 */ /* 0x002fc600078c10ff */
[----:B------:R1:W-:Y:S01]  /*22600*/  @P4 STG.E [R6.64], R50 ;  /* 0x0000003206004986 */ /* 0x0003e2000c101906 */
[----:B------:R-:W-:-:S03]  /*22610*/  LEA.HI.X.SX32 R15, R17, R10, 0x2, P6 ;  /* 0x0000000a110f7211 */ /* 0x000fc600030f16ff */
[----:B------:R2:W-:Y:S01]  /*22620*/  @P3 STG.E [R8.64], R51 ;  /* 0x0000003308003986 */ /* 0x0005e2000c101906 */
[----:B-1----:R-:W-:-:S03]  /*22630*/  LEA R6, P6, R11, R92, 0x2 ;  /* 0x0000005c0b067211 */ /* 0x002fc600078c10ff */
[----:B------:R1:W-:Y:S01]  /*22640*/  @P2 STG.E [R12.64], R70 ;  /* 0x000000460c002986 */ /* 0x0003e2000c101906 */
[----:B------:R-:W-:Y:S02]  /*22650*/  ISETP.LT.AND P4, PT, R18, c[0x0][0x17c], !P0 ;  /* 0x00005f0012007a0c */ /* 0x000fe40004781270 */
[----:B------:R-:W-:Y:S01]  /*22660*/  LEA.HI.X.SX32 R7, R11, R10, 0x2, P6 ;  /* 0x0000000a0b077211 */ /* 0x000fe200030f16ff */
[----:B------:R-:W4:Y:S04]  /*22670*/  LDL.LU R18, [R1+0x9e8] ;  /* 0x0009e80001127983 */ /* 0x000f280000300800 */
        /* <DEDUP_REMOVED lines=33> */
[----:B------:R-:W-:Y:S02]  /*22890*/  LEA.HI.X.SX32 R13, R11, R10, 0x2, P6 ;  /* 0x0000000a0b0d7211 */ /* 0x000fe400030f16ff */
[----:B------:R-:W-:Y:S01]  /*228a0*/  ISETP.LT.AND P3, PT, R18, c[0x0][0x17c], !P0 ;  /* 0x00005f0012007a0c */ /* 0x000fe20004761270 */
[----:B------:R1:W-:Y:S04]  /*228b0*/  @P5 STG.E [R8.64], R55 ;  /* 0x0000003708005986 */ /* 0x0003e8000c101906 */
[----:B------:R-:W4:Y:S04]  /*228c0*/  LDL.LU R18, [R1+0xa64] ;  /* 0x000a640001127983 */ /* 0x000f280000300800 */
        /* <DEDUP_REMOVED lines=32> */
[----:B------:R-:W-:-:S03]  /*22ad0*/  LEA.HI.X.SX32 R7, R11, R10, 0x2, P6 ;  /* 0x0000000a0b077211 */ /* 0x000fc600030f16ff */
[----:B------:R1:W-:Y:S01]  /*22ae0*/  @P4 STG.E [R14.64], R107 ;  /* 0x0000006b0e004986 */ /* 0x0003e2000c101906 */
[----:B------:R-:W-:-:S03]  /*22af0*/  ISETP.LT.AND P2, PT, R18, c[0x0][0x17c], !P0 ;  /* 0x00005f0012007a0c */ /* 0x000fc60004741270 */
        /* <DEDUP_REMOVED lines=133> */
[----:B----4-:R-:W-:Y:S01]  /*23350*/  ISETP.LT.AND P4, PT, R19, c[0x0][0x17c], !P0 ;  /* 0x00005f0013007a0c */ /* 0x010fe20004781270 */
[----:B------:R4:W-:Y:S01]  /*23360*/  @P3 STG.E [R6.64], R90 ;  /* 0x0000005a06003986 */ /* 0x0009e2000c101906 */
[----:B-1----:R-:W-:-:S03]  /*23370*/  LEA R14, P6, R17, R92, 0x2 ;  /* 0x0000005c110e7211 */ /* 0x002fc600078c10ff */
[----:B------:R-:W2:Y:S01]  /*23380*/  LDL.LU R19, [R1+0x90c] ;  /* 0x00090c0001137983 */ /* 0x000ea20000300800 */
[----:B------:R-:W-:Y:S02]  /*23390*/  LEA.HI.X.SX32 R15, R17, R10, 0x2, P6 ;  /* 0x0000000a110f7211 */ /* 0x000fe400030f16ff */
[C---:B----4-:R-:W-:Y:S01]  /*233a0*/  LEA R6, P6, R11.reuse, R92, 0x2 ;  /* 0x0000005c0b067211 */ /* 0x050fe200078c10ff */
[----:B------:R1:W-:Y:S03]  /*233b0*/  @P2 STG.E [R8.64], R91 ;  /* 0x0000005b08002986 */ /* 0x0003e6000c101906 */
[----:B------:R-:W-:Y:S01]  /*233c0*/  LEA.HI.X.SX32 R7, R11, R10, 0x2, P6 ;  /* 0x0000000a0b077211 */ /* 0x000fe200030f16ff */
[----:B------:R4:W-:Y:S04]  /*233d0*/  @P1 STG.E [R12.64], R114 ;  /* 0x000000720c001986 */ /* 0x0009e8000c101906 */
[----:B------:R-:W-:Y:S04]  /*233e0*/  @P5 STG.E [R14.64], R115 ;  /* 0x000000730e005986 */ /* 0x000fe8000c101906 */
[----:B------:R1:W-:Y:S01]  /*233f0*/  @P4 STG.E [R6.64], R58 ;  /* 0x0000003a06004986 */ /* 0x0003e2000c101906 */
[----:B------:R-:W-:-:S03]  /*23400*/  ISETP.LT.AND P3, PT, R18, c[0x0][0x17c], !P0 ;  /* 0x00005f0012007a0c */ /* 0x000fc60004761270 */
[----:B------:R-:W2:Y:S01]  /*23410*/  LDL.LU R18, [R1+0x8cc] ;  /* 0x0008cc0001127983 */ /* 0x000ea20000300800 */
[----:B---3--:R-:W-:-:S03]  /*23420*/  ISETP.LT.AND P2, PT, R16, c[0x0][0x17c], !P0 ;  /* 0x00005f0010007a0c */ /* 0x008fc60004741270 */
[----:B------:R-:W3:Y:S04]  /*23430*/  LDL.LU R16, [R1+0xa8c] ;  /* 0x000a8c0001107983 */ /* 0x000ee80000300800 */
[----:B------:R-:W3:Y:S01]  /*23440*/  LDL.LU R26, [R1+0xa4c] ;  /* 0x000a4c00011a7983 */ /* 0x000ee20000300800 */
[----:B--2---:R-:W-:-:S03]  /*23450*/  ISETP.LT.AND P4, PT, R2, c[0x0][0x17c], !P0 ;  /* 0x00005f0002007a0c */ /* 0x004fc60004781270 */
[----:B------:R-:W2:Y:S01]  /*23460*/  LDL.LU R2, [R1+0xa10] ;  /* 0x000a100001027983 */ /* 0x000ea20000300800 */
[----:B------:R-:W-:Y:S02]  /*23470*/  IADD3 R17, R11, c[0x0][0x198], RZ ;  /* 0x000066000b117a10 */ /* 0x000fe40007ffe0ff */
[----:B------:R-:W-:Y:S01]  /*23480*/  ISETP.LT.AND P5, PT, R20, c[0x0][0x17c], !P0 ;  /* 0x00005f0014007a0c */ /* 0x000fe200047a1270 */
[----:B------:R-:W3:Y:S01]  /*23490*/  LDL.LU R25, [R1+0x9d0] ;  /* 0x0009d00001197983 */ /* 0x000ee20000300800 */
[C---:B-1----:R-:W-:Y:S02]  /*234a0*/  LEA R8, P6, R17.reuse, R92, 0x2 ;  /* 0x0000005c11087211 */ /* 0x042fe400078c10ff */
[C---:B------:R-:W-:Y:S01]  /*234b0*/  IADD3 R11, R17.reuse, c[0x0][0x198], RZ ;  /* 0x00006600110b7a10 */ /* 0x040fe20007ffe0ff */
[----:B------:R-:W3:Y:S01]  /*234c0*/  LDL.LU R24, [R1+0x990] ;  /* 0x0009900001187983 */ /* 0x000ee20000300800 */
[----:B------:R-:W-:Y:S02]  /*234d0*/  LEA.HI.X.SX32 R9, R17, R10, 0x2, P6 ;  /* 0x0000000a11097211 */ /* 0x000fe400030f16ff */
[C---:B------:R-:W-:Y:S01]  /*234e0*/  LEA R20, P6, R11.reuse, R92, 0x2 ;  /* 0x0000005c0b147211 */ /* 0x040fe200078c10ff */
[----:B------:R-:W3:Y:S01]  /*234f0*/  LDL.LU R34, [R1+0x94c] ;  /* 0x00094c0001227983 */ /* 0x000ee20000300800 */
[----:B----4-:R-:W-:-:S02]  /*23500*/  IADD3 R13, R11, c[0x0][0x198], RZ ;  /* 0x000066000b0d7a10 */ /* 0x010fc40007ffe0ff */
[----:B------:R-:W-:Y:S01]  /*23510*/  ISETP.LT.AND P1, PT, R21, c[0x0][0x17c], !P0 ;  /* 0x00005f0015007a0c */ /* 0x000fe20004721270 */
[----:B------:R1:W-:Y:S01]  /*23520*/  @P3 STG.E [R8.64], R59 ;  /* 0x0000003b08003986 */ /* 0x0003e2000c101906 */
[----:B------:R-:W-:Y:S02]  /*23530*/  LEA.HI.X.SX32 R21, R11, R10, 0x2, P6 ;  /* 0x0000000a0b157211 */ /* 0x000fe400030f16ff */
[C---:B------:R-:W-:Y:S01]  /*23540*/  LEA R22, P6, R13.reuse, R92, 0x2 ;  /* 0x0000005c0d167211 */ /* 0x040fe200078c10ff */
[----:B------:R-:W4:Y:S01]  /*23550*/  LDL.LU R33, [R1+0x908] ;  /* 0x0009080001217983 */ /* 0x000f220000300800 */
[C---:B------:R-:W-:Y:S02]  /*23560*/  IADD3 R11, R13.reuse, c[0x0][0x198], RZ ;  /* 0x000066000d0b7a10 */ /* 0x040fe40007ffe0ff */
[----:B------:R-:W-:Y:S01]  /*23570*/  LEA.HI.X.SX32 R23, R13, R10, 0x2, P6 ;  /* 0x0000000a0d177211 */ /* 0x000fe200030f16ff */
[----:B------:R2:W-:Y:S01]  /*23580*/  @P2 STG.E [R20.64], R86 ;  /* 0x0000005614002986 */ /* 0x0005e2000c101906 */
[----:B------:R-:W-:-:S02]  /*23590*/  LEA R6, P6, R11, R92, 0x2 ;  /* 0x0000005c0b067211 */ /* 0x000fc400078c10ff */
[C---:B------:R-:W-:Y:S01]  /*235a0*/  IADD3 R17, R11.reuse, c[0x0][0x198], RZ ;  /* 0x000066000b117a10 */ /* 0x040fe20007ffe0ff */
[----:B------:R-:W4:Y:S01]  /*235b0*/  LDL.LU R32, [R1+0x8c8] ;  /* 0x0008c80001207983 */ /* 0x000f220000300800 */
[----:B------:R-:W-:Y:S02]  /*235c0*/  LEA.HI.X.SX32 R7, R11, R10, 0x2, P6 ;  /* 0x0000000a0b077211 */ /* 0x000fe400030f16ff */
[C---:B-1----:R-:W-:Y:S01]  /*235d0*/  LEA R8, P6, R17.reuse, R92, 0x2 ;  /* 0x0000005c11087211 */ /* 0x042fe200078c10ff */
[----:B------:R-:W-:Y:S03]  /*235e0*/  @P1 STG.E [R22.64], R87 ;  /* 0x0000005716001986 */ /* 0x000fe6000c101906 */
[----:B------:R-:W-:Y:S01]  /*235f0*/  LEA.HI.X.SX32 R9, R17, R10, 0x2, P6 ;  /* 0x0000000a11097211 */ /* 0x000fe200030f16ff */
[----:B------:R1:W-:Y:S04]  /*23600*/  @P5 STG.E [R6.64], R110 ;  /* 0x0000006e06005986 */ /* 0x0003e8000c101906 */
[----:B------:R1:W-:Y:S01]  /*23610*/  @P4 STG.E [R8.64], R111 ;  /* 0x0000006f08004986 */ /* 0x0003e2000c101906 */
[----:B------:R-:W-:-:S03]  /*23620*/  ISETP.LT.AND P3, PT, R19, c[0x0][0x17c], !P0 ;  /* 0x00005f0013007a0c */ /* 0x000fc60004761270 */
[----:B------:R-:W1:Y:S01]  /*23630*/  LDS.128 R12, [R0] ;  /* 0x00000000000c7984 */ /* 0x000e620000000c00 */
[----:B--2---:R-:W-:-:S03]  /*23640*/  ISETP.LT.AND P4, PT, R2, c[0x0][0x17c], !P0 ;  /* 0x00005f0002007a0c */ /* 0x004fc60004781270 */
[----:B------:R-:W2:Y:S01]  /*23650*/  LDL.LU R2, [R1+0xa88] ;  /* 0x000a880001027983 */ /* 0x000ea20000300800 */
[----:B------:R-:W-:Y:S02]  /*23660*/  ISETP.LT.AND P2, PT, R18, c[0x0][0x17c], !P0 ;  /* 0x00005f0012007a0c */ /* 0x000fe40004741270 */
[----:B---3--:R-:W-:Y:S01]  /*23670*/  ISETP.LT.AND P1, PT, R16, c[0x0][0x17c], !P0 ;  /* 0x00005f0010007a0c */ /* 0x008fe20004721270 */
[----:B------:R-:W3:Y:S01]  /*23680*/  LDL.LU R45, [R1+0xa48] ;  /* 0x000a4800012d7983 */ /* 0x000ee20000300800 */
[----:B------:R-:W-:-:S03]  /*23690*/  IADD3 R11, R17, c[0x0][0x198], RZ ;  /* 0x00006600110b7a10 */ /* 0x000fc60007ffe0ff */
[----:B------:R-:W4:Y:S01]  /*236a0*/  LDS.128 R16, [R5] ;  /* 0x0000000005107984 */ /* 0x000f220000000c00 */
[C---:B------:R-:W-:Y:S02]  /*236b0*/  LEA R28, P6, R11.reuse, R92, 0x2 ;  /* 0x0000005c0b1c7211 */ /* 0x040fe400078c10ff */
[C---:B------:R-:W-:Y:S01]  /*236c0*/  IADD3 R21, R11.reuse, c[0x0][0x198], RZ ;  /* 0x000066000b157a10 */ /* 0x040fe20007ffe0ff */
[----:B------:R-:W3:Y:S01]  /*236d0*/  LDL.LU R44, [R1+0xa0c] ;  /* 0x000a0c00012c7983 */ /* 0x000ee20000300800 */
[----:B------:R-:W-:Y:S02]  /*236e0*/  LEA.HI.X.SX32 R29, R11, R10, 0x2, P6 ;  /* 0x0000000a0b1d7211 */ /* 0x000fe400030f16ff */
[C---:B------:R-:W-:Y:S01]  /*236f0*/  LEA R30, P6, R21.reuse, R92, 0x2 ;  /* 0x0000005c151e7211 */ /* 0x040fe200078c10ff */
[----:B------:R-:W3:Y:S01]  /*23700*/  LDL.LU R43, [R1+0x9cc] ;  /* 0x0009cc00012b7983 */ /* 0x000ee20000300800 */
[C---:B------:R-:W-:Y:S02]  /*23710*/  IADD3 R11, R21.reuse, c[0x0][0x198], RZ ;  /* 0x00006600150b7a10 */ /* 0x040fe40007ffe0ff */
[----:B------:R-:W-:Y:S01]  /*23720*/  LEA.HI.X.SX32 R31, R21, R10, 0x2, P6 ;  /* 0x0000000a151f7211 */ /* 0x000fe200030f16ff */
[----:B------:R4:W-:Y:S01]  /*23730*/  @P3 STG.E [R28.64], R118 ;  /* 0x000000761c003986 */ /* 0x0009e2000c101906 */
[----:B-1----:R-:W-:-:S02]  /*23740*/  LEA R6, P6, R11, R92, 0x2 ;  /* 0x0000005c0b067211 */ /* 0x002fc400078c10ff */
[----:B------:R-:W-:Y:S01]  /*23750*/  ISETP.LT.AND P3, PT, R25, c[0x0][0x17c], !P0 ;  /* 0x00005f0019007a0c */ /* 0x000fe20004761270 */
[----:B------:R-:W3:Y:S01]  /*23760*/  LDL.LU R42, [R1+0x98c] ;  /* 0x00098c00012a7983 */ /* 0x000ee20000300800 */
[C---:B------:R-:W-:Y:S02]  /*23770*/  IADD3 R25, R11.reuse, c[0x0][0x198], RZ ;  /* 0x000066000b197a10 */ /* 0x040fe40007ffe0ff */
[----:B------:R-:W-:Y:S01]  /*23780*/  LEA.HI.X.SX32 R7, R11, R10, 0x2, P6 ;  /* 0x0000000a0b077211 */ /* 0x000fe200030f16ff */
[----:B------:R-:W1:Y:S01]  /*23790*/  LDS.128 R20, [R4] ;  /* 0x0000000004147984 */ /* 0x000e620000000c00 */
[C---:B------:R-:W-:Y:S02]  /*237a0*/  LEA R8, P6, R25.reuse, R92, 0x2 ;  /* 0x0000005c19087211 */ /* 0x040fe400078c10ff */
[----:B------:R-:W-:Y:S02]  /*237b0*/  IADD3 R11, R25, c[0x0][0x198], RZ ;  /* 0x00006600190b7a10 */ /* 0x000fe40007ffe0ff */
[----:B------:R-:W-:-:S02]  /*237c0*/  ISETP.LT.AND P5, PT, R26, c[0x0][0x17c], !P0 ;  /* 0x00005f001a007a0c */ /* 0x000fc400047a1270 */
[----:B------:R-:W-:Y:S02]  /*237d0*/  LEA.HI.X.SX32 R9, R25, R10, 0x2, P6 ;  /* 0x0000000a19097211 */ /* 0x000fe400030f16ff */
[C---:B------:R-:W-:Y:S02]  /*237e0*/  LEA R36, P6, R11.reuse, R92, 0x2 ;  /* 0x0000005c0b247211 */ /* 0x040fe400078c10ff */
[C---:B----4-:R-:W-:Y:S02]  /*237f0*/  IADD3 R29, R11.reuse, c[0x0][0x198], RZ ;  /* 0x000066000b1d7a10 */ /* 0x050fe40007ffe0ff */
[----:B------:R-:W-:Y:S02]  /*23800*/  LEA.HI.X.SX32 R37, R11, R10, 0x2, P6 ;  /* 0x0000000a0b257211 */ /* 0x000fe400030f16ff */
[C---:B------:R-:W-:Y:S01]  /*23810*/  LEA R38, P6, R29.reuse, R92, 0x2 ;  /* 0x0000005c1d267211 */ /* 0x040fe200078c10ff */
[----:B------:R-:W-:Y:S03]  /*23820*/  @P2 STG.E [R30.64], R119 ;  /* 0x000000771e002986 */ /* 0x000fe6000c101906 */
[C---:B------:R-:W-:Y:S01]  /*23830*/  LEA.HI.X.SX32 R39, R29.reuse, R10, 0x2, P6 ;  /* 0x0000000a1d277211 */ /* 0x040fe200030f16ff */
[----:B------:R-:W-:Y:S01]  /*23840*/  @P1 STG.E [R6.64], R12 ;  /* 0x0000000c06001986 */ /* 0x000fe2000c101906 */
[----:B------:R-:W-:-:S03]  /*23850*/  IADD3 R11, R29, c[0x0][0x198], RZ ;  /* 0x000066001d0b7a10 */ /* 0x000fc60007ffe0ff */
[----:B------:R-:W-:Y:S04]  /*23860*/  @P5 STG.E [R8.64], R13 ;  /* 0x0000000d08005986 */ /* 0x000fe8000c101906 */
[----:B------:R-:W-:Y:S04]  /*23870*/  @P4 STG.E [R36.64], R16 ;  /* 0x0000001024004986 */ /* 0x000fe8000c101906 */
[----:B------:R-:W-:Y:S04]  /*23880*/  @P3 STG.E [R38.64], R17 ;  /* 0x0000001126003986 */ /* 0x000fe8000c101906 */
[----:B------:R4:W-:Y:S01]  /*23890*/  LDS.128 R28, [R0+0x800] ;  /* 0x00080000001c7984 */ /* 0x0009e20000000c00 */
[----:B--2---:R-:W-:-:S03]  /*238a0*/  ISETP.LT.AND P3, PT, R2, c[0x0][0x17c], !P0 ;  /* 0x00005f0002007a0c */ /* 0x004fc60004761270 */
[----:B------:R-:W2:Y:S04]  /*238b0*/  LDL.LU R2, [R1+0x948] ;  /* 0x0009480001027983 */ /* 0x000ea80000300800 */
[----:B----4-:R-:W4:Y:S01]  /*238c0*/  LDL.LU R0, [R1+0x904] ;  /* 0x0009040001007983 */ /* 0x010f220000300800 */
[----:B------:R-:W-:-:S03]  /*238d0*/  ISETP.LT.AND P2, PT, R24, c[0x0][0x17c], !P0 ;  /* 0x00005f0018007a0c */ /* 0x000fc60004741270 */
[----:B------:R-:W3:Y:S01]  /*238e0*/  LDS.128 R24, [R3] ;  /* 0x0000000003187984 */ /* 0x000ee20000000c00 */
[C---:B------:R-:W-:Y:S02]  /*238f0*/  LEA R40, P6, R11.reuse, R92, 0x2 ;  /* 0x0000005c0b287211 */ /* 0x040fe400078c10ff */
[C---:B------:R-:W-:Y:S02]  /*23900*/  IADD3 R7, R11.reuse, c[0x0][0x198], RZ ;  /* 0x000066000b077a10 */ /* 0x040fe40007ffe0ff */
[----:B------:R-:W-:Y:S02]  /*23910*/  LEA.HI.X.SX32 R41, R11, R10, 0x2, P6 ;  /* 0x0000000a0b297211 */ /* 0x000fe400030f16ff */
[----:B------:R-:W-:Y:S02]  /*23920*/  ISETP.LT.AND P1, PT, R34, c[0x0][0x17c], !P0 ;  /* 0x00005f0022007a0c */ /* 0x000fe40004721270 */
[----:B------:R-:W-:Y:S02]  /*23930*/  LEA R8, P6, R7, R92, 0x2 ;  /* 0x0000005c07087211 */ /* 0x000fe400078c10ff */
[----:B------:R-:W-:-:S02]  /*23940*/  ISETP.LT.AND P5, PT, R33, c[0x0][0x17c], !P0 ;  /* 0x00005f0021007a0c */ /* 0x000fc400047a1270 */
[C---:B------:R-:W-:Y:S02]  /*23950*/  IADD3 R11, R7.reuse, c[0x0][0x198], RZ ;  /* 0x00006600070b7a10 */ /* 0x040fe40007ffe0ff */
[----:B------:R-:W-:Y:S02]  /*23960*/  LEA.HI.X.SX32 R9, R7, R10, 0x2, P6 ;  /* 0x0000000a07097211 */ /* 0x000fe400030f16ff */
[C---:B------:R-:W-:Y:S02]  /*23970*/  LEA R12, P6, R11.reuse, R92, 0x2 ;  /* 0x0000005c0b0c7211 */ /* 0x040fe400078c10ff */
[C---:B------:R-:W-:Y:S02]  /*23980*/  IADD3 R37, R11.reuse, c[0x0][0x198], RZ ;  /* 0x000066000b257a10 */ /* 0x040fe40007ffe0ff */
[----:B------:R-:W-:Y:S02]  /*23990*/  LEA.HI.X.SX32 R13, R11, R10, 0x2, P6 ;  /* 0x0000000a0b0d7211 */ /* 0x000fe400030f16ff */
[C---:B------:R-:W-:Y:S01]  /*239a0*/  LEA R16, P6, R37.reuse, R92, 0x2 ;  /* 0x0000005c25107211 */ /* 0x040fe200078c10ff */
[----:B-1----:R1:W-:Y:S01]  /*239b0*/  @P2 STG.E [R40.64], R20 ;  /* 0x0000001428002986 */ /* 0x0023e2000c101906 */
[----:B------:R-:W-:-:S02]  /*239c0*/  IADD3 R11, R37, c[0x0][0x198], RZ ;  /* 0x00006600250b7a10 */ /* 0x000fc40007ffe0ff */
[----:B------:R-:W-:Y:S01]  /*239d0*/  ISETP.LT.AND P4, PT, R32, c[0x0][0x17c], !P0 ;  /* 0x00005f0020007a0c */ /* 0x000fe20004781270 */
[----:B------:R3:W-:Y:S01]  /*239e0*/  @P1 STG.E [R8.64], R21 ;  /* 0x0000001508001986 */ /* 0x0007e2000c101906 */
[----:B------:R-:W-:Y:S02]  /*239f0*/  LEA.HI.X.SX32 R17, R37, R10, 0x2, P6 ;  /* 0x0000000a25117211 */ /* 0x000fe400030f16ff */
[----:B---3--:R-:W-:Y:S01]  /*23a00*/  ISETP.LT.AND P2, PT, R45, c[0x0][0x17c], !P0 ;  /* 0x00005f002d007a0c */ /* 0x008fe20004741270 */
[----:B------:R-:W3:Y:S01]  /*23a10*/  LDS.128 R32, [R5+0x800] ;  /* 0x0008000005207984 */ /* 0x000ee20000000c00 */
[----:B-1----:R-:W-:-:S03]  /*23a20*/  LEA R40, P6, R11, R92, 0x2 ;  /* 0x0000005c0b287211 */ /* 0x002fc600078c10ff */
[----:B------:R-:W3:Y:S04]  /*23a30*/  LDL.LU R20, [R1+0x8c4] ;  /* 0x0008c40001147983 */ /* 0x000ee80000300800 */
[----:B------:R-:W-:Y:S01]  /*23a40*/  @P5 STG.E [R12.64], R24 ;  /* 0x000000180c005986 */ /* 0x000fe2000c101906 */
[----:B------:R-:W-:Y:S02]  /*23a50*/  ISETP.LT.AND P5, PT, R43, c[0x0][0x17c], !P0 ;  /* 0x00005f002b007a0c */ /* 0x000fe400047a1270 */
[C---:B------:R-:W-:Y:S01]  /*23a60*/  IADD3 R43, R11.reuse, c[0x0][0x198], RZ ;  /* 0x000066000b2b7a10 */ /* 0x040fe20007ffe0ff */
[----:B------:R-:W1:Y:S01]  /*23a70*/  LDS.128 R4, [R4+0x800] ;  /* 0x0008000004047984 */ /* 0x000e620000000c00 */
[----:B------:R-:W-:Y:S02]  /*23a80*/  LEA.HI.X.SX32 R41, R11, R10, 0x2, P6 ;  /* 0x0000000a0b297211 */ /* 0x000fe400030f16ff */
[----:B------:R-:W-:Y:S01]  /*23a90*/  LEA R8, P6, R43, R92, 0x2 ;  /* 0x0000005c2b087211 */ /* 0x000fe200078c10ff */
[----:B------:R1:W-:Y:S01]  /*23aa0*/  @P4 STG.E [R16.64], R25 ;  /* 0x0000001910004986 */ /* 0x0003e2000c101906 */
[----:B------:R-:W-:-:S02]  /*23ab0*/  ISETP.LT.AND P1, PT, R44, c[0x0][0x17c], !P0 ;  /* 0x00005f002c007a0c */ /* 0x000fc40004721270 */
[----:B------:R-:W-:Y:S01]  /*23ac0*/  LEA.HI.X.SX32 R9, R43, R10, 0x2, P6 ;  /* 0x0000000a2b097211 */ /* 0x000fe200030f16ff */
[----:B------:R-:W3:Y:S01]  /*23ad0*/  LDL.LU R44, [R1+0xa84] ;  /* 0x000a8400012c7983 */ /* 0x000ee20000300800 */
[----:B------:R-:W-:-:S03]  /*23ae0*/  ISETP.LT.AND P4, PT, R42, c[0x0][0x17c], !P0 ;  /* 0x00005f002a007a0c */ /* 0x000fc60004781270 */
[----:B------:R-:W3:Y:S04]  /*23af0*/  LDL.LU R42, [R1+0xa44] ;  /* 0x000a4400012a7983 */ /* 0x000ee80000300800 */
[----:B------:R-:W-:Y:S04]  /*23b00*/  @P3 STG.E [R40.64], R28 ;  /* 0x0000001c28003986 */ /* 0x000fe8000c101906 */
[----:B-1----:R-:W3:Y:S04]  /*23b10*/  LDL.LU R25, [R1+0xa04] ;  /* 0x000a040001197983 */ /* 0x002ee80000300800 */
[----:B------:R-:W-:Y:S04]  /*23b20*/  @P2 STG.E [R8.64], R29 ;  /* 0x0000001d08002986 */ /* 0x000fe8000c101906 */
[----:B------:R-:W3:Y:S04]  /*23b30*/  LDL.LU R24, [R1+0x9c8] ;  /* 0x0009c80001187983 */ /* 0x000ee80000300800 */
[----:B------:R1:W1:Y:S01]  /*23b40*/  LDS.128 R36, [R3+0x800] ;  /* 0x0008000003247984 */ /* 0x0002620000000c00 */
[----:B----4-:R-:W-:-:S03]  /*23b50*/  ISETP.LT.AND P2, PT, R0, c[0x0][0x17c], !P0 ;  /* 0x00005f0000007a0c */ /* 0x010fc60004741270 */
[----:B------:R-:W4:Y:S01]  /*23b60*/  LDL.LU R0, [R1+0x988] ;  /* 0x0009880001007983 */ /* 0x000f220000300800 */
[----:B------:R-:W-:-:S04]  /*23b70*/  IADD3 R11, R43, c[0x0][0x198], RZ ;  /* 0x000066002b0b7a10 */ /* 0x000fc80007ffe0ff */
[C---:B------:R-:W-:Y:S02]  /*23b80*/  LEA R12, P6, R11.reuse, R92, 0x2 ;  /* 0x0000005c0b0c7211 */ /* 0x040fe400078c10ff */
[C---:B------:R-:W-:Y:S02]  /*23b90*/  IADD3 R21, R11.reuse, c[0x0][0x198], RZ ;  /* 0x000066000b157a10 */ /* 0x040fe40007ffe0ff */
[----:B------:R-:W-:Y:S02]  /*23ba0*/  LEA.HI.X.SX32 R13, R11, R10, 0x2, P6 ;  /* 0x0000000a0b0d7211 */ /* 0x000fe400030f16ff */
[C---:B------:R-:W-:Y:S02]  /*23bb0*/  LEA R16, P6, R21.reuse, R92, 0x2 ;  /* 0x0000005c15107211 */ /* 0x040fe400078c10ff */
[----:B-1----:R-:W-:Y:S02]  /*23bc0*/  IADD3 R3, R21, c[0x0][0x198], RZ ;  /* 0x0000660015037a10 */ /* 0x002fe40007ffe0ff */
[----:B--2---:R-:W-:-:S02]  /*23bd0*/  ISETP.LT.AND P3, PT, R2, c[0x0][0x17c], !P0 ;  /* 0x00005f0002007a0c */ /* 0x004fc40004761270 */
[----:B------:R-:W-:Y:S02]  /*23be0*/  LEA.HI.X.SX32 R17, R21, R10, 0x2, P6 ;  /* 0x0000000a15117211 */ /* 0x000fe400030f16ff */
[C---:B------:R-:W-:Y:S02]  /*23bf0*/  LEA R2, P6, R3.reuse, R92, 0x2 ;  /* 0x0000005c03027211 */ /* 0x040fe400078c10ff */
[C---:B------:R-:W-:Y:S02]  /*23c00*/  IADD3 R11, R3.reuse, c[0x0][0x198], RZ ;  /* 0x00006600030b7a10 */ /* 0x040fe40007ffe0ff */
[----:B------:R-:W-:Y:S02]  /*23c10*/  LEA.HI.X.SX32 R3, R3, R10, 0x2, P6 ;  /* 0x0000000a03037211 */ /* 0x000fe400030f16ff */
[C---:B------:R-:W-:Y:S02]  /*23c20*/  LEA R8, P6, R11.reuse, R92, 0x2 ;  /* 0x0000005c0b087211 */ /* 0x040fe400078c10ff */
[C---:B------:R-:W-:Y:S01]  /*23c30*/  IADD3 R21, R11.reuse, c[0x0][0x198], RZ ;  /* 0x000066000b157a10 */ /* 0x040fe20007ffe0ff */
[----:B---3--:R1:W-:Y:S01]  /*23c40*/  @P1 STG.E [R12.64], R32 ;  /* 0x000000200c001986 */ /* 0x0083e2000c101906 */
[----:B------:R-:W-:-:S02]  /*23c50*/  LEA.HI.X.SX32 R9, R11, R10, 0x2, P6 ;  /* 0x0000000a0b097211 */ /* 0x000fc400030f16ff */
[C---:B------:R-:W-:Y:S01]  /*23c60*/  IADD3 R11, R21.reuse, c[0x0][0x198], RZ ;  /* 0x00006600150b7a10 */ /* 0x040fe20007ffe0ff */
[----:B------:R2:W-:Y:S01]  /*23c70*/  @P5 STG.E [R16.64], R33 ;  /* 0x0000002110005986 */ /* 0x0005e2000c101906 */
[----:B------:R-:W-:Y:S02]  /*23c80*/  ISETP.LT.AND P1, PT, R20, c[0x0][0x17c], !P0 ;  /* 0x00005f0014007a0c */ /* 0x000fe40004721270 */
[C---:B-1----:R-:W-:Y:S01]  /*23c90*/  LEA R12, P6, R21.reuse, R92, 0x2 ;  /* 0x0000005c150c7211 */ /* 0x042fe200078c10ff */
[----:B------:R-:W3:Y:S03]  /*23ca0*/  LDL.LU R20, [R1+0x944] ;  /* 0x0009440001147983 */ /* 0x000ee60000300800 */
[----:B------:R-:W-:Y:S01]  /*23cb0*/  LEA.HI.X.SX32 R13, R21, R10, 0x2, P6 ;  /* 0x0000000a150d7211 */ /* 0x000fe200030f16ff */
[----:B------:R1:W-:Y:S01]  /*23cc0*/  @P4 STG.E [R2.64], R4 ;  /* 0x0000000402004986 */ /* 0x0003e2000c101906 */
[----:B--2---:R-:W-:-:S03]  /*23cd0*/  LEA R16, P6, R11, R92, 0x2 ;  /* 0x0000005c0b107211 */ /* 0x004fc600078c10ff */
[----:B------:R-:W2:Y:S01]  /*23ce0*/  LDL.LU R29, [R1+0x8f4] ;  /* 0x0008f400011d7983 */ /* 0x000ea20000300800 */
[----:B------:R-:W-:-:S03]  /*23cf0*/  LEA.HI.X.SX32 R17, R11, R10, 0x2, P6 ;  /* 0x0000000a0b117211 */ /* 0x000fc600030f16ff */
[----:B------:R1:W-:Y:S04]  /*23d00*/  @P3 STG.E [R8.64], R5 ;  /* 0x0000000508003986 */ /* 0x0003e8000c101906 */
[----:B------:R-:W2:Y:S04]  /*23d10*/  LDL.LU R28, [R1+0x8c0] ;  /* 0x0008c000011c7983 */ /* 0x000ea80000300800 */
[----:B------:R1:W-:Y:S04]  /*23d20*/  @P2 STG.E [R12.64], R36 ;  /* 0x000000240c002986 */ /* 0x0003e8000c101906 */
[----:B------:R1:W-:Y:S01]  /*23d30*/  @P1 STG.E [R16.64], R37 ;  /* 0x0000002510001986 */ /* 0x0003e2000c101906 */
[----:B------:R-:W-:-:S03]  /*23d40*/  ISETP.LT.AND P3, PT, R25, c[0x0][0x17c], !P0 ;  /* 0x00005f0019007a0c */ /* 0x000fc60004761270 */
[----:B------:R-:W2:Y:S01]  /*23d50*/  LDL.LU R25, [R1+0xa7c] ;  /* 0x000a7c0001197983 */ /* 0x000ea20000300800 */
[----:B------:R-:W-:-:S03]  /*23d60*/  ISETP.LT.AND P2, PT, R24, c[0x0][0x17c], !P0 ;  /* 0x00005f0018007a0c */ /* 0x000fc60004741270 */
[----:B------:R-:W2:Y:S01]  /*23d70*/  LDL.LU R24, [R1+0xa40] ;  /* 0x000a400001187983 */ /* 0x000ea20000300800 */
[----:B----4-:R-:W-:-:S03]  /*23d80*/  ISETP.LT.AND P1, PT, R0, c[0x0][0x17c], !P0 ;  /* 0x00005f0000007a0c */ /* 0x010fc60004721270 */
[----:B------:R-:W4:Y:S01]  /*23d90*/  LDL.LU R0, [R1+0xa00] ;  /* 0x000a000001007983 */ /* 0x000f220000300800 */
[----:B------:R-:W-:-:S04]  /*23da0*/  IADD3 R21, R11, c[0x0][0x198], RZ ;  /* 0x000066000b157a10 */ /* 0x000fc80007ffe0ff */
[C---:B-1----:R-:W-:Y:S02]  /*23db0*/  LEA R2, P6, R21.reuse, R92, 0x2 ;  /* 0x0000005c15027211 */ /* 0x042fe400078c10ff */
[C---:B------:R-:W-:Y:S02]  /*23dc0*/  IADD3 R11, R21.reuse, c[0x0][0x198], RZ ;  /* 0x00006600150b7a10 */ /* 0x040fe40007ffe0ff */
[----:B------:R-:W-:Y:S02]  /*23dd0*/  LEA.HI.X.SX32 R3, R21, R10, 0x2, P6 ;  /* 0x0000000a15037211 */ /* 0x000fe400030f16ff */
[C---:B------:R-:W-:Y:S02]  /*23de0*/  LEA R4, P6, R11.reuse, R92, 0x2 ;  /* 0x0000005c0b047211 */ /* 0x040fe400078c10ff */
[----:B------:R-:W-:Y:S02]  /*23df0*/  ISETP.LT.AND P5, PT, R44, c[0x0][0x17c], !P0 ;  /* 0x00005f002c007a0c */ /* 0x000fe400047a1270 */
[----:B------:R-:W-:-:S02]  /*23e00*/  IADD3 R9, R11, c[0x0][0x198], RZ ;  /* 0x000066000b097a10 */ /* 0x000fc40007ffe0ff */
[----:B------:R-:W-:Y:S02]  /*23e10*/  LEA.HI.X.SX32 R5, R11, R10, 0x2, P6 ;  /* 0x0000000a0b057211 */ /* 0x000fe400030f16ff */
[C---:B------:R-:W-:Y:S02]  /*23e20*/  LEA R8, P6, R9.reuse, R92, 0x2 ;  /* 0x0000005c09087211 */ /* 0x040fe400078c10ff */
[----:B------:R-:W-:Y:S02]  /*23e30*/  ISETP.LT.AND P4, PT, R42, c[0x0][0x17c], !P0 ;  /* 0x00005f002a007a0c */ /* 0x000fe40004781270 */
[C---:B------:R-:W-:Y:S02]  /*23e40*/  IADD3 R11, R9.reuse, c[0x0][0x198], RZ ;  /* 0x00006600090b7a10 */ /* 0x040fe40007ffe0ff */
[----:B------:R-:W-:Y:S02]  /*23e50*/  LEA.HI.X.SX32 R9, R9, R10, 0x2, P6 ;  /* 0x0000000a09097211 */ /* 0x000fe400030f16ff */
[----:B------:R-:W-:-:S02]  /*23e60*/  LEA R12, P6, R11, R92, 0x2 ;  /* 0x0000005c0b0c7211 */ /* 0x000fc400078c10ff */
[C---:B------:R-:W-:Y:S01]  /*23e70*/  IADD3 R17, R11.reuse, c[0x0][0x198], RZ ;  /* 0x000066000b117a10 */ /* 0x040fe20007ffe0ff */
[----:B------:R1:W-:Y:S01]  /*23e80*/  @P5 STG.E [R2.64], R14 ;  /* 0x0000000e02005986 */ /* 0x0003e2000c101906 */
[----:B------:R-:W-:Y:S02]  /*23e90*/  LEA.HI.X.SX32 R13, R11, R10, 0x2, P6 ;  /* 0x0000000a0b0d7211 */ /* 0x000fe400030f16ff */
[C---:B------:R-:W-:Y:S01]  /*23ea0*/  IADD3 R11, R17.reuse, c[0x0][0x198], RZ ;  /* 0x00006600110b7a10 */ /* 0x040fe20007ffe0ff */
[----:B------:R1:W-:Y:S01]  /*23eb0*/  @P4 STG.E [R4.64], R15 ;  /* 0x0000000f04004986 */ /* 0x0003e2000c101906 */
[----:B---3--:R-:W-:Y:S02]  /*23ec0*/  ISETP.LT.AND P5, PT, R20, c[0x0][0x17c], !P0 ;  /* 0x00005f0014007a0c */ /* 0x008fe400047a1270 */
[C---:B-1----:R-:W-:Y:S01]  /*23ed0*/  LEA R2, P6, R17.reuse, R92, 0x2 ;  /* 0x0000005c11027211 */ /* 0x042fe200078c10ff */
[----:B------:R-:W3:Y:S03]  /*23ee0*/  LDL.LU R20, [R1+0x9c4] ;  /* 0x0009c40001147983 */ /* 0x000ee60000300800 */
[----:B------:R-:W-:Y:S01]  /*23ef0*/  LEA.HI.X.SX32 R3, R17, R10, 0x2, P6 ;  /* 0x0000000a11037211 */ /* 0x000fe200030f16ff */
[----:B------:R1:W-:Y:S01]  /*23f00*/  @P3 STG.E [R8.64], R18 ;  /* 0x0000001208003986 */ /* 0x0003e2000c101906 */
[----:B------:R-:W-:-:S03]  /*23f10*/  LEA R4, P6, R11, R92, 0x2 ;  /* 0x0000005c0b047211 */ /* 0x000fc600078c10ff */
[----:B------:R-:W3:Y:S01]  /*23f20*/  LDL.LU R16, [R1+0x984] ;  /* 0x0009840001107983 */ /* 0x000ee20000300800 */
[----:B------:R-:W-:-:S03]  /*23f30*/  LEA.HI.X.SX32 R5, R11, R10, 0x2, P6 ;  /* 0x0000000a0b057211 */ /* 0x000fc600030f16ff */
[----:B------:R1:W-:Y:S04]  /*23f40*/  @P2 STG.E [R12.64], R19 ;  /* 0x000000130c002986 */ /* 0x0003e8000c101906 */
[----:B------:R-:W3:Y:S04]  /*23f50*/  LDL.LU R14, [R1+0x92c] ;  /* 0x00092c00010e7983 */ /* 0x000ee80000300800 */
[----:B------:R2:W-:Y:S04]  /*23f60*/  @P1 STG.E [R2.64], R22 ;  /* 0x0000001602001986 */ /* 0x0005e8000c101906 */
[----:B------:R2:W-:Y:S04]  /*23f70*/  @P5 STG.E [R4.64], R23 ;  /* 0x0000001704005986 */ /* 0x0005e8000c101906 */
[----:B-1----:R-:W3:Y:S01]  /*23f80*/  LDL.LU R18, [R1+0x8f0] ;  /* 0x0008f00001127983 */ /* 0x002ee20000300800 */
[----:B----4-:R-:W-:-:S03]  /*23f90*/  ISETP.LT.AND P5, PT, R0, c[0x0][0x17c], !P0 ;  /* 0x00005f0000007a0c */ /* 0x010fc600047a1270 */
[----:B------:R-:W4:Y:S01]  /*23fa0*/  LDL.LU R0, [R1+0xab8] ;  /* 0x000ab80001007983 */ /* 0x000f220000300800 */
[----:B------:R-:W-:-:S04]  /*23fb0*/  IADD3 R15, R11, c[0x0][0x198], RZ ;  /* 0x000066000b0f7a10 */ /* 0x000fc80007ffe0ff */
[C---:B------:R-:W-:Y:S02]  /*23fc0*/  LEA R8, P6, R15.reuse, R92, 0x2 ;  /* 0x0000005c0f087211 */ /* 0x040fe400078c10ff */
[C---:B------:R-:W-:Y:S02]  /*23fd0*/  IADD3 R11, R15.reuse, c[0x0][0x198], RZ ;  /* 0x000066000f0b7a10 */ /* 0x040fe40007ffe0ff */
[----:B------:R-:W-:Y:S02]  /*23fe0*/  LEA.HI.X.SX32 R9, R15, R10, 0x2, P6 ;  /* 0x0000000a0f097211 */ /* 0x000fe400030f16ff */
[C---:B------:R-:W-:Y:S02]  /*23ff0*/  LEA R12, P6, R11.reuse, R92, 0x2 ;  /* 0x0000005c0b0c7211 */ /* 0x040fe400078c10ff */
[----:B------:R-:W-:Y:S02]  /*24000*/  IADD3 R15, R11, c[0x0][0x198], RZ ;  /* 0x000066000b0f7a10 */ /* 0x000fe40007ffe0ff */
[----:B--2---:R-:W-:-:S02]  /*24010*/  ISETP.LT.AND P4, PT, R29, c[0x0][0x17c], !P0 ;  /* 0x00005f001d007a0c */ /* 0x004fc40004781270 */
[----:B------:R-:W-:Y:S02]  /*24020*/  LEA.HI.X.SX32 R13, R11, R10, 0x2, P6 ;  /* 0x0000000a0b0d7211 */ /* 0x000fe400030f16ff */
[----:B------:R-:W-:Y:S02]  /*24030*/  ISETP.LT.AND P3, PT, R28, c[0x0][0x17c], !P0 ;  /* 0x00005f001c007a0c */ /* 0x000fe40004761270 */
[----:B------:R-:W-:Y:S02]  /*24040*/  LEA R2, P6, R15, R92, 0x2 ;  /* 0x0000005c0f027211 */ /* 0x000fe400078c10ff */
[----:B------:R-:W-:Y:S02]  /*24050*/  ISETP.LT.AND P2, PT, R25, c[0x0][0x17c], !P0 ;  /* 0x00005f0019007a0c */ /* 0x000fe40004741270 */
[----:B------:R-:W-:Y:S02]  /*24060*/  IADD3 R11, R15, c[0x0][0x198], RZ ;  /* 0x000066000f0b7a10 */ /* 0x000fe40007ffe0ff */
[----:B------:R-:W-:-:S02]  /*24070*/  ISETP.LT.AND P1, PT, R24, c[0x0][0x17c], !P0 ;  /* 0x00005f0018007a0c */ /* 0x000fc40004721270 */
[----:B------:R-:W-:Y:S02]  /*24080*/  LEA.HI.X.SX32 R3, R15, R10, 0x2, P6 ;  /* 0x0000000a0f037211 */ /* 0x000fe400030f16ff */
[C---:B------:R-:W-:Y:S02]  /*24090*/  IADD3 R15, R11.reuse, c[0x0][0x198], RZ ;  /* 0x000066000b0f7a10 */ /* 0x040fe40007ffe0ff */
[----:B------:R-:W-:Y:S02]  /*240a0*/  LEA R4, P6, R11, R92, 0x2 ;  /* 0x0000005c0b047211 */ /* 0x000fe400078c10ff */
[----:B------:R-:W-:Y:S02]  /*240b0*/  IADD3 R17, R15, c[0x0][0x198], RZ ;  /* 0x000066000f117a10 */ /* 0x000fe40007ffe0ff */
[----:B------:R-:W-:Y:S01]  /*240c0*/  LEA.HI.X.SX32 R5, R11, R10, 0x2, P6 ;  /* 0x0000000a0b057211 */ /* 0x000fe200030f16ff */
[----:B------:R-:W-:Y:S01]  /*240d0*/  @P4 STG.E [R8.64], R26 ;  /* 0x0000001a08004986 */ /* 0x000fe2000c101906 */
[----:B------:R-:W-:-:S03]  /*240e0*/  IADD3 R11, R17, c[0x0][0x198], RZ ;  /* 0x00006600110b7a10 */ /* 0x000fc60007ffe0ff */
[----:B------:R1:W-:Y:S01]  /*240f0*/  @P3 STG.E [R12.64], R27 ;  /* 0x0000001b0c003986 */ /* 0x0003e2000c101906 */
[----:B------:R-:W-:-:S03]  /*24100*/  IADD3 R19, R11, c[0x0][0x198], RZ ;  /* 0x000066000b137a10 */ /* 0x000fc60007ffe0ff */
[----:B------:R2:W-:Y:S04]  /*24110*/  @P2 STG.E [R2.64], R30 ;  /* 0x0000001e02002986 */ /* 0x0005e8000c101906 */
[----:B------:R3:W-:Y:S01]  /*24120*/  @P1 STG.E [R4.64], R31 ;  /* 0x0000001f04001986 */ /* 0x0007e2000c101906 */
[-C--:B-1----:R-:W-:Y:S02]  /*24130*/  LEA R12, P1, R17, R92.reuse, 0x2 ;  /* 0x0000005c110c7211 */ /* 0x082fe400078210ff */
[----:B------:R-:W-:Y:S02]  /*24140*/  LEA R8, P6, R15, R92, 0x2 ;  /* 0x0000005c0f087211 */ /* 0x000fe400078c10ff */
[----:B------:R-:W-:Y:S02]  /*24150*/  LEA.HI.X.SX32 R13, R17, R10, 0x2, P1 ;  /* 0x0000000a110d7211 */ /* 0x000fe400008f16ff */
[----:B--2---:R-:W-:-:S02]  /*24160*/  LEA R2, P1, R19, R92, 0x2 ;  /* 0x0000005c13027211 */ /* 0x004fc400078210ff */
[----:B---3--:R-:W-:Y:S02]  /*24170*/  ISETP.LT.AND P4, PT, R20, c[0x0][0x17c], !P0 ;  /* 0x00005f0014007a0c */ /* 0x008fe40004781270 */
[----:B------:R-:W-:Y:S02]  /*24180*/  ISETP.LT.AND P3, PT, R16, c[0x0][0x17c], !P0 ;  /* 0x00005f0010007a0c */ /* 0x000fe40004761270 */
[----:B------:R-:W-:Y:S02]  /*24190*/  ISETP.LT.AND P2, PT, R14, c[0x0][0x17c], !P0 ;  /* 0x00005f000e007a0c */ /* 0x000fe40004741270 */
[----:B------:R-:W-:Y:S02]  /*241a0*/  LEA.HI.X.SX32 R9, R15, R10, 0x2, P6 ;  /* 0x0000000a0f097211 */ /* 0x000fe400030f16ff */
[----:B------:R-:W-:Y:S02]  /*241b0*/  LEA R14, P6, R11, R92, 0x2 ;  /* 0x0000005c0b0e7211 */ /* 0x000fe400078c10ff */
[----:B------:R-:W-:-:S02]  /*241c0*/  LEA.HI.X.SX32 R3, R19, R10, 0x2, P1 ;  /* 0x0000000a13037211 */ /* 0x000fc400008f16ff */
[----:B------:R-:W-:Y:S02]  /*241d0*/  IADD3 R21, R19, c[0x0][0x198], RZ ;  /* 0x0000660013157a10 */ /* 0x000fe40007ffe0ff */
[----:B------:R-:W-:Y:S02]  /*241e0*/  ISETP.LT.AND P1, PT, R18, c[0x0][0x17c], !P0 ;  /* 0x00005f0012007a0c */ /* 0x000fe40004721270 */
[----:B------:R-:W-:Y:S02]  /*241f0*/  LEA.HI.X.SX32 R15, R11, R10, 0x2, P6 ;  /* 0x0000000a0b0f7211 */ /* 0x000fe400030f16ff */
[C---:B------:R-:W-:Y:S01]  /*24200*/  LEA R16, P6, R21.reuse, R92, 0x2 ;  /* 0x0000005c15107211 */ /* 0x040fe200078c10ff */
[----:B------:R1:W-:Y:S01]  /*24210*/  @P5 STG.E [R8.64], R34 ;  /* 0x0000002208005986 */ /* 0x0003e2000c101906 */
[C---:B------:R-:W-:Y:S02]  /*24220*/  IADD3 R11, R21.reuse, c[0x0][0x198], RZ ;  /* 0x00006600150b7a10 */ /* 0x040fe40007ffe0ff */
[----:B------:R-:W-:Y:S01]  /*24230*/  LEA.HI.X.SX32 R17, R21, R10, 0x2, P6 ;  /* 0x0000000a15117211 */ /* 0x000fe200030f16ff */
[----:B------:R1:W-:Y:S01]  /*24240*/  @P4 STG.E [R12.64], R35 ;  /* 0x000000230c004986 */ /* 0x0003e2000c101906 */
[----:B------:R-:W-:-:S03]  /*24250*/  LEA R92, P6, R11, R92, 0x2 ;  /* 0x0000005c0b5c7211 */ /* 0x000fc600078c10ff */
[----:B------:R1:W-:Y:S04]  /*24260*/  @P3 STG.E [R14.64], R6 ;  /* 0x000000060e003986 */ /* 0x0003e8000c101906 */
[----:B------:R1:W-:Y:S01]  /*24270*/  @P2 STG.E [R2.64], R7 ;  /* 0x0000000702002986 */ /* 0x0003e2000c101906 */
[----:B------:R-:W-:-:S03]  /*24280*/  LEA.HI.X.SX32 R93, R11, R10, 0x2, P6 ;  /* 0x0000000a0b5d7211 */ /* 0x000fc600030f16ff */
[----:B------:R1:W-:Y:S01]  /*24290*/  @P1 STG.E [R16.64], R38 ;  /* 0x0000002610001986 */ /* 0x0003e2000c101906 */
[----:B----4-:R-:W-:-:S13]  /*242a0*/  ISETP.LT.AND P0, PT, R0, c[0x0][0x17c], !P0 ;  /* 0x00005f0000007a0c */ /* 0x010fda0004701270 */
[----:B------:R-:W-:Y:S05]  /*242b0*/  @!P0 EXIT ;  /* 0x000000000000894d */ /* 0x000fea0003800000 */
[----:B-1----:R-:W-:Y:S01]  /*242c0*/  STG.E [R92.64], R39 ;  /* 0x000000275c007986 */ /* 0x002fe2000c101906 */
[----:B------:R-:W-:Y:S05]  /*242d0*/  EXIT ;  /* 0x000000000000794d */ /* 0x000fea0003800000 */
.L_x_2:
[----:B------:R-:W-:-:S00]  /*242e0*/  BRA `(.L_x_2) ;  /* 0xfffffff000007947 */ /* 0x000fc0000383ffff */
[----:B------:R-:W-:-:S00]  /*242f0*/  NOP ;  /* 0x0000000000007918 */ /* 0x000fc00000000000 */
        /* <DEDUP_REMOVED lines=8> */
.L_x_3:


//--------------------- .nv.shared.matmul_kernel  --------------------------
	.section	.nv.shared.matmul_kernel,"aw",@nobits
	.sectionflags	@""
	.align	16
